	.target	sm_100a

	.elftype	@"ET_EXEC"


//--------------------- .note.nv.tkinfo           --------------------------
	.section	.note.nv.tkinfo,"",@"SHT_NOTE"
	.sectionflags	@"SHF_NOTE_NV_TKINFO"
	.tkinfo
        /*0018*/ 	.word	0x00000002
        /*0030*/ 	.string	""
        /*0030*/ 	.string	"ptxas"
        /*0030*/ 	.string	"Cuda compilation tools, release 13.0, V13.0.88"
        /*0030*/ 	.string	"Build cuda_13.0.r13.0/compiler.36424714_0"
        /*0030*/ 	.string	"-arch sm_100a -m 64 "



//--------------------- .note.nv.cuinfo           --------------------------
	.section	.note.nv.cuinfo,"",@"SHT_NOTE"
	.sectionflags	@"SHF_NOTE_NV_CUINFO"
        /*0018*/ 	.short	0x0002
        /*001a*/ 	.short	0x0064
        /*001c*/ 	.short	0x0082
	.zero		2


//--------------------- .nv.info                  --------------------------
	.section	.nv.info,"",@"SHT_CUDA_INFO"
	.align	4


	//----- nvinfo : EIATTR_REGCOUNT
	.align		4
        /*0000*/ 	.byte	0x04, 0x2f
        /*0002*/ 	.short	(.L_34 - .L_33)
	.align		4
.L_33:
        /*0004*/ 	.word	index@(_ZN7cutlass13device_kernelINS_4fmha6kernel36Sm100FmhaFwdKernelTmaWarpspecializedIN4cute5tupleIJiiiNS5_IJNS5_IJiiEEEiEEEEEENS1_10collective38Sm100FmhaFwdMainloopTmaWarpspecializedINS_6half_tEffNS5_IJNS4_1CILi256EEENSC_ILi128EEENSC_ILi32EEEEEENS5_IJiNSC_ILi1EEES7_EEENS5_IJiSH_NS5_IJNS5_IJNSC_ILi0EEEiEEEiEEEEEESM_NS9_12ResidualMaskENS5_IJNSC_ILi2EEESH_SH_EEENSC_ILb0EEEEENS9_38Sm100FmhaFwdEpilogueTmaWarpspecializedISB_fNS5_IJSE_SF_SE_EEESI_NS5_IJSH_S7_EEESQ_EENS2_23IndividualTileSchedulerENS2_41Sm100FmhaCtxKernelWarpspecializedScheduleEEEEEvNT_6ParamsE)
        /*0008*/ 	.word	0x00000080


	//----- nvinfo : EIATTR_FRAME_SIZE
	.align		4
.L_34:
        /*000c*/ 	.byte	0x04, 0x11
        /*000e*/ 	.short	(.L_36 - .L_35)
	.align		4
.L_35:
        /*0010*/ 	.word	index@($__internal_3_$__cuda_sm3x_div_rn_noftz_f32_slowpath)
        /*0014*/ 	.word	0x00000078


	//----- nvinfo : EIATTR_FRAME_SIZE
	.align		4
.L_36:
        /*0018*/ 	.byte	0x04, 0x11
        /*001a*/ 	.short	(.L_38 - .L_37)
	.align		4
.L_37:
        /*001c*/ 	.word	index@($__internal_2_$__cuda_sm10x_tcgen05_guardrail_trap_unallocated_columns_being_dealloced)
        /*0020*/ 	.word	0x00000078


	//----- nvinfo : EIATTR_FRAME_SIZE
	.align		4
.L_38:
        /*0024*/ 	.byte	0x04, 0x11
        /*0026*/ 	.short	(.L_40 - .L_39)
	.align		4
.L_39:
        /*0028*/ 	.word	index@($__internal_1_$__cuda_sm10x_tcgen05_guardrail_trap_phase_invalid_during_alloc)
        /*002c*/ 	.word	0x00000078


	//----- nvinfo : EIATTR_FRAME_SIZE
	.align		4
.L_40:
        /*0030*/ 	.byte	0x04, 0x11
        /*0032*/ 	.short	(.L_42 - .L_41)
	.align		4
.L_41:
        /*0034*/ 	.word	index@($__internal_0_$__cuda_sm10x_tcgen05_guardrail_trap_col_being_dealloced_not_returned_by_alloc)
        /*0038*/ 	.word	0x00000078


	//----- nvinfo : EIATTR_FRAME_SIZE
	.align		4
.L_42:
        /*003c*/ 	.byte	0x04, 0x11
        /*003e*/ 	.short	(.L_44 - .L_43)
	.align		4
.L_43:
        /*0040*/ 	.word	index@(_ZN7cutlass13device_kernelINS_4fmha6kernel36Sm100FmhaFwdKernelTmaWarpspecializedIN4cute5tupleIJiiiNS5_IJNS5_IJiiEEEiEEEEEENS1_10collective38Sm100FmhaFwdMainloopTmaWarpspecializedINS_6half_tEffNS5_IJNS4_1CILi256EEENSC_ILi128EEENSC_ILi32EEEEEENS5_IJiNSC_ILi1EEES7_EEENS5_IJiSH_NS5_IJNS5_IJNSC_ILi0EEEiEEEiEEEEEESM_NS9_12ResidualMaskENS5_IJNSC_ILi2EEESH_SH_EEENSC_ILb0EEEEENS9_38Sm100FmhaFwdEpilogueTmaWarpspecializedISB_fNS5_IJSE_SF_SE_EEESI_NS5_IJSH_S7_EEESQ_EENS2_23IndividualTileSchedulerENS2_41Sm100FmhaCtxKernelWarpspecializedScheduleEEEEEvNT_6ParamsE)
        /*0044*/ 	.word	0x00000078


	//----- nvinfo : EIATTR_MIN_STACK_SIZE
	.align		4
.L_44:
        /*0048*/ 	.byte	0x04, 0x12
        /*004a*/ 	.short	(.L_46 - .L_45)
	.align		4
.L_45:
        /*004c*/ 	.word	index@(_ZN7cutlass13device_kernelINS_4fmha6kernel36Sm100FmhaFwdKernelTmaWarpspecializedIN4cute5tupleIJiiiNS5_IJNS5_IJiiEEEiEEEEEENS1_10collective38Sm100FmhaFwdMainloopTmaWarpspecializedINS_6half_tEffNS5_IJNS4_1CILi256EEENSC_ILi128EEENSC_ILi32EEEEEENS5_IJiNSC_ILi1EEES7_EEENS5_IJiSH_NS5_IJNS5_IJNSC_ILi0EEEiEEEiEEEEEESM_NS9_12ResidualMaskENS5_IJNSC_ILi2EEESH_SH_EEENSC_ILb0EEEEENS9_38Sm100FmhaFwdEpilogueTmaWarpspecializedISB_fNS5_IJSE_SF_SE_EEESI_NS5_IJSH_S7_EEESQ_EENS2_23IndividualTileSchedulerENS2_41Sm100FmhaCtxKernelWarpspecializedScheduleEEEEEvNT_6ParamsE)
        /*0050*/ 	.word	0x00000078
.L_46:


//--------------------- .nv.compat                --------------------------
	.section	.nv.compat,"",@"SHT_CUDA_COMPAT_INFO"
	.align	4
        /*0000*/ 	.byte	0x02, 0x09, 0x01, 0x00, 0x02, 0x02, 0x02, 0x00, 0x02, 0x05, 0x05, 0x00, 0x03, 0x07, 0x01, 0x01
        /*0010*/ 	.byte	0x02, 0x03, 0x01, 0x00, 0x02, 0x06, 0x01, 0x00, 0x04, 0x0b, 0x08, 0x00, 0x01, 0x00, 0x00, 0x00
        /*0020*/ 	.byte	0x00, 0x00, 0x00, 0x00


//--------------------- .nv.info._ZN7cutlass13device_kernelINS_4fmha6kernel36Sm100FmhaFwdKernelTmaWarpspecializedIN4cute5tupleIJiiiNS5_IJNS5_IJiiEEEiEEEEEENS1_10collective38Sm100FmhaFwdMainloopTmaWarpspecializedINS_6half_tEffNS5_IJNS4_1CILi256EEENSC_ILi128EEENSC_ILi32EEEEEENS5_IJiNSC_ILi1EEES7_EEENS5_IJiSH_NS5_IJNS5_IJNSC_ILi0EEEiEEEiEEEEEESM_NS9_12ResidualMaskENS5_IJNSC_ILi2EEESH_SH_EEENSC_ILb0EEEEENS9_38Sm100FmhaFwdEpilogueTmaWarpspecializedISB_fNS5_IJSE_SF_SE_EEESI_NS5_IJSH_S7_EEESQ_EENS2_23IndividualTileSchedulerENS2_41Sm100FmhaCtxKernelWarpspecializedScheduleEEEEEvNT_6ParamsE --------------------------
	.section	.nv.info._ZN7cutlass13device_kernelINS_4fmha6kernel36Sm100FmhaFwdKernelTmaWarpspecializedIN4cute5tupleIJiiiNS5_IJNS5_IJiiEEEiEEEEEENS1_10collective38Sm100FmhaFwdMainloopTmaWarpspecializedINS_6half_tEffNS5_IJNS4_1CILi256EEENSC_ILi128EEENSC_ILi32EEEEEENS5_IJiNSC_ILi1EEES7_EEENS5_IJiSH_NS5_IJNS5_IJNSC_ILi0EEEiEEEiEEEEEESM_NS9_12ResidualMaskENS5_IJNSC_ILi2EEESH_SH_EEENSC_ILb0EEEEENS9_38Sm100FmhaFwdEpilogueTmaWarpspecializedISB_fNS5_IJSE_SF_SE_EEESI_NS5_IJSH_S7_EEESQ_EENS2_23IndividualTileSchedulerENS2_41Sm100FmhaCtxKernelWarpspecializedScheduleEEEEEvNT_6ParamsE,"",@"SHT_CUDA_INFO"
	.sectionflags	@""
	.align	4


	//----- nvinfo : EIATTR_CUDA_API_VERSION
	.align		4
        /*0000*/ 	.byte	0x04, 0x37
        /*0002*/ 	.short	(.L_48 - .L_47)
.L_47:
        /*0004*/ 	.word	0x00000082


	//----- nvinfo : EIATTR_KPARAM_INFO
	.align		4
.L_48:
        /*0008*/ 	.byte	0x04, 0x17
        /*000a*/ 	.short	(.L_50 - .L_49)
.L_49:
        /*000c*/ 	.word	0x00000000
        /*0010*/ 	.short	0x0000
        /*0012*/ 	.short	0x0000
        /*0014*/ 	.byte	0x00, 0xf0, 0x01, 0x18


	//----- nvinfo : EIATTR_AT_ENTRY_FRAGMENTS
	.align		4
.L_50:
        /*0018*/ 	.byte	0x04, 0x4f
        /*001a*/ 	.short	(.L_52 - .L_51)


	//   ....[0]....
.L_51:
        /*001c*/ 	.word	0x00000006


	//----- nvinfo : EIATTR_RESERVED_SMEM_USED
	.align		4
.L_52:
        /*0020*/ 	.byte	0x01, 0x41
	.zero		2


	//----- nvinfo : EIATTR_SPARSE_MMA_MASK
	.align		4
        /*0024*/ 	.byte	0x03, 0x50
        /*0026*/ 	.short	0x0000


	//----- nvinfo : EIATTR_TCGEN05_1CTA_USED
	.align		4
        /*0028*/ 	.byte	0x01, 0x51
	.zero		2


	//----- nvinfo : EIATTR_MAXREG_COUNT
	.align		4
        /*002c*/ 	.byte	0x03, 0x1b
        /*002e*/ 	.short	0x0080


	//----- nvinfo : EIATTR_NUM_BARRIERS
	.align		4
        /*0030*/ 	.byte	0x02, 0x4c
        /*0032*/ 	.byte	0x01
	.zero		1


	//----- nvinfo : EIATTR_EXTERNS
	.align		4
        /*0034*/ 	.byte	0x04, 0x0f
        /*0036*/ 	.short	(.L_54 - .L_53)


	//   ....[0]....
	.align		4
.L_53:
        /*0038*/ 	.word	index@(vprintf)


	//   ....[1]....
	.align		4
        /*003c*/ 	.word	index@(__assertfail)


	//----- nvinfo : EIATTR_ANNOTATIONS
	.align		4
.L_54:
        /*0040*/ 	.byte	0x04, 0x55
        /*0042*/ 	.short	(.L_56 - .L_55)


	//   ....[0]....
.L_55:
        /*0044*/ 	.word	0x00000001
        /*0048*/ 	.byte	0x30, 0xda, 0x00, 0x00, 0x01, 0x00, 0x00, 0x00, 0x90, 0xda, 0x00, 0x00, 0x01, 0x00, 0x00, 0x00
        /* <DEDUP_REMOVED lines=36> */
        /*0298*/ 	.byte	0x40, 0x4f, 0x01, 0x00


	//----- nvinfo : EIATTR_MERCURY_ISA_VERSION
	.align		4
.L_56:
        /*029c*/ 	.byte	0x03, 0x5f
        /*029e*/ 	.short	0x0101


	//----- nvinfo : EIATTR_INT_WARP_WIDE_INSTR_OFFSETS
	.align		4
        /*02a0*/ 	.byte	0x04, 0x31
        /*02a2*/ 	.short	(.L_58 - .L_57)


	//   ....[0]....
.L_57:
        /*02a4*/ 	.word	0x00017710


	//   ....[1]....
        /*02a8*/ 	.word	0x00017730


	//   ....[2]....
        /*02ac*/ 	.word	0x00017760


	//----- nvinfo : EIATTR_COOP_GROUP_MASK_REGIDS
	.align		4
.L_58:
        /*02b0*/ 	.byte	0x04, 0x29
        /*02b2*/ 	.short	(.L_60 - .L_59)


	//   ....[0]....
.L_59:
        /*02b4*/ 	.word	0xffffffff


	//   ....[1]....
        /*02b8*/ 	.word	0xffffffff


	//   ....[2]....
        /*02bc*/ 	.word	0xffffffff


	//   ....[3]....
        /*02c0*/ 	.word	0xffffffff


	//   ....[4]....
        /*02c4*/ 	.word	0xffffffff


	//   ....[5]....
        /*02c8*/ 	.word	0xffffffff


	//   ....[6]....
        /*02cc*/ 	.word	0xffffffff


	//   ....[7]....
        /*02d0*/ 	.word	0xffffffff


	//   ....[8]....
        /*02d4*/ 	.word	0xffffffff


	//   ....[9]....
        /*02d8*/ 	.word	0xffffffff


	//   ....[10]....
        /*02dc*/ 	.word	0xffffffff


	//   ....[11]....
        /*02e0*/ 	.word	0xffffffff


	//   ....[12]....
        /*02e4*/ 	.word	0xffffffff


	//   ....[13]....
        /*02e8*/ 	.word	0xffffffff


	//   ....[14]....
        /*02ec*/ 	.word	0xffffffff


	//   ....[15]....
        /*02f0*/ 	.word	0xffffffff


	//   ....[16]....
        /*02f4*/ 	.word	0xffffffff


	//   ....[17]....
        /*02f8*/ 	.word	0xffffffff


	//   ....[18]....
        /*02fc*/ 	.word	0xffffffff


	//----- nvinfo : EIATTR_COOP_GROUP_INSTR_OFFSETS
	.align		4
.L_60:
        /*0300*/ 	.byte	0x04, 0x28
        /*0302*/ 	.short	(.L_62 - .L_61)


	//   ....[0]....
.L_61:
        /*0304*/ 	.word	0x00000110


	//   ....[1]....
        /*0308*/ 	.word	0x000008d0


	//   ....[2]....
        /*030c*/ 	.word	0x00000b00


	//   ....[3]....
        /*0310*/ 	.word	0x00000c30


	//   ....[4]....
        /*0314*/ 	.word	0x00000d70


	//   ....[5]....
        /*0318*/ 	.word	0x00001030


	//   ....[6]....
        /*031c*/ 	.word	0x00001220


	//   ....[7]....
        /*0320*/ 	.word	0x00001330


	//   ....[8]....
        /*0324*/ 	.word	0x00001490


	//   ....[9]....
        /*0328*/ 	.word	0x000015f0


	//   ....[10]....
        /*032c*/ 	.word	0x000017f0


	//   ....[11]....
        /*0330*/ 	.word	0x00001a00


	//   ....[12]....
        /*0334*/ 	.word	0x00001a30


	//   ....[13]....
        /*0338*/ 	.word	0x000077e0


	//   ....[14]....
        /*033c*/ 	.word	0x00008250


	//   ....[15]....
        /*0340*/ 	.word	0x0000ac80


	//   ....[16]....
        /*0344*/ 	.word	0x0000f280


	//   ....[17]....
        /*0348*/ 	.word	0x00017610


	//   ....[18]....
        /*034c*/ 	.word	0x00017830


	//----- nvinfo : EIATTR_REG_RECONFIG
	.align		4
.L_62:
        /*0350*/ 	.byte	0x01, 0x54
	.zero		2


	//----- nvinfo : EIATTR_VRC_CTA_INIT_COUNT
	.align		4
        /*0354*/ 	.byte	0x02, 0x4a
        /*0356*/ 	.byte	0x80
	.zero		1


	//----- nvinfo : EIATTR_SYSCALL_OFFSETS
	.align		4
        /*0358*/ 	.byte	0x04, 0x46
        /*035a*/ 	.short	(.L_64 - .L_63)


	//   ....[0]....
.L_63:
        /*035c*/ 	.word	0x00003f80


	//   ....[1]....
        /*0360*/ 	.word	0x00004050


	//   ....[2]....
        /*0364*/ 	.word	0x000040c0


	//   ....[3]....
        /*0368*/ 	.word	0x00004130


	//   ....[4]....
        /*036c*/ 	.word	0x000041a0


	//   ....[5]....
        /*0370*/ 	.word	0x00004240


	//   ....[6]....
        /*0374*/ 	.word	0x00004300


	//   ....[7]....
        /*0378*/ 	.word	0x000043a0


	//   ....[8]....
        /*037c*/ 	.word	0x00004440


	//   ....[9]....
        /*0380*/ 	.word	0x000044e0


	//   ....[10]....
        /*0384*/ 	.word	0x00004550


	//   ....[11]....
        /*0388*/ 	.word	0x000045f0


	//   ....[12]....
        /*038c*/ 	.word	0x00004690


	//   ....[13]....
        /*0390*/ 	.word	0x00004700


	//   ....[14]....
        /*0394*/ 	.word	0x000047a0


	//   ....[15]....
        /*0398*/ 	.word	0x00004840


	//   ....[16]....
        /*039c*/ 	.word	0x000048e0


	//   ....[17]....
        /*03a0*/ 	.word	0x00004980


	//   ....[18]....
        /*03a4*/ 	.word	0x000049f0


	//   ....[19]....
        /*03a8*/ 	.word	0x00004a90


	//   ....[20]....
        /*03ac*/ 	.word	0x00004b30


	//   ....[21]....
        /*03b0*/ 	.word	0x00004ba0


	//   ....[22]....
        /*03b4*/ 	.word	0x00004c40


	//   ....[23]....
        /*03b8*/ 	.word	0x00004ce0


	//   ....[24]....
        /*03bc*/ 	.word	0x00004d80


	//   ....[25]....
        /*03c0*/ 	.word	0x00004e20


	//   ....[26]....
        /*03c4*/ 	.word	0x00004e90


	//   ....[27]....
        /*03c8*/ 	.word	0x00004f30


	//   ....[28]....
        /*03cc*/ 	.word	0x00004fd0


	//   ....[29]....
        /*03d0*/ 	.word	0x00005040


	//   ....[30]....
        /*03d4*/ 	.word	0x000050e0


	//   ....[31]....
        /*03d8*/ 	.word	0x00005180


	//   ....[32]....
        /*03dc*/ 	.word	0x00005220


	//   ....[33]....
        /*03e0*/ 	.word	0x000052c0


	//   ....[34]....
        /*03e4*/ 	.word	0x00005360


	//   ....[35]....
        /*03e8*/ 	.word	0x00005400


	//   ....[36]....
        /*03ec*/ 	.word	0x00005470


	//   ....[37]....
        /*03f0*/ 	.word	0x00005510


	//   ....[38]....
        /*03f4*/ 	.word	0x000055b0


	//   ....[39]....
        /*03f8*/ 	.word	0x00005620


	//   ....[40]....
        /*03fc*/ 	.word	0x000056c0


	//   ....[41]....
        /*0400*/ 	.word	0x00005760


	//   ....[42]....
        /*0404*/ 	.word	0x00005800


	//   ....[43]....
        /*0408*/ 	.word	0x000058a0


	//   ....[44]....
        /*040c*/ 	.word	0x00005910


	//   ....[45]....
        /*0410*/ 	.word	0x000059b0


	//   ....[46]....
        /*0414*/ 	.word	0x00005a50


	//   ....[47]....
        /*0418*/ 	.word	0x00005ac0


	//   ....[48]....
        /*041c*/ 	.word	0x00005b50


	//   ....[49]....
        /*0420*/ 	.word	0x00005bf0


	//   ....[50]....
        /*0424*/ 	.word	0x00005c90


	//   ....[51]....
        /*0428*/ 	.word	0x00005d30


	//   ....[52]....
        /*042c*/ 	.word	0x00005da0


	//   ....[53]....
        /*0430*/ 	.word	0x00005e30


	//   ....[54]....
        /*0434*/ 	.word	0x00005ed0


	//   ....[55]....
        /*0438*/ 	.word	0x00005f40


	//   ....[56]....
        /*043c*/ 	.word	0x00005fe0


	//   ....[57]....
        /*0440*/ 	.word	0x00006080


	//   ....[58]....
        /*0444*/ 	.word	0x00006120


	//   ....[59]....
        /*0448*/ 	.word	0x000061c0


	//   ....[60]....
        /*044c*/ 	.word	0x00007910


	//   ....[61]....
        /*0450*/ 	.word	0x00007a60


	//   ....[62]....
        /*0454*/ 	.word	0x00007c40


	//   ....[63]....
        /*0458*/ 	.word	0x00007e20


	//   ....[64]....
        /*045c*/ 	.word	0x000080d0


	//   ....[65]....
        /*0460*/ 	.word	0x00008380


	//   ....[66]....
        /*0464*/ 	.word	0x000084d0


	//   ....[67]....
        /*0468*/ 	.word	0x000086b0


	//   ....[68]....
        /*046c*/ 	.word	0x00008890


	//   ....[69]....
        /*0470*/ 	.word	0x00008e80


	//   ....[70]....
        /*0474*/ 	.word	0x000091c0


	//   ....[71]....
        /*0478*/ 	.word	0x00009ab0


	//   ....[72]....
        /*047c*/ 	.word	0x00009e40


	//   ....[73]....
        /*0480*/ 	.word	0x0000a150


	//   ....[74]....
        /*0484*/ 	.word	0x0000aec0


	//   ....[75]....
        /*0488*/ 	.word	0x0000b030


	//   ....[76]....
        /*048c*/ 	.word	0x0000b1a0


	//   ....[77]....
        /*0490*/ 	.word	0x0000b310


	//   ....[78]....
        /*0494*/ 	.word	0x0000b8a0


	//   ....[79]....
        /*0498*/ 	.word	0x0000e3e0


	//   ....[80]....
        /*049c*/ 	.word	0x0000e6e0


	//   ....[81]....
        /*04a0*/ 	.word	0x0000f100


	//   ....[82]....
        /*04a4*/ 	.word	0x0000f4a0


	//   ....[83]....
        /*04a8*/ 	.word	0x0000f610


	//   ....[84]....
        /*04ac*/ 	.word	0x0000f780


	//   ....[85]....
        /*04b0*/ 	.word	0x0000f8f0


	//   ....[86]....
        /*04b4*/ 	.word	0x00011690


	//   ....[87]....
        /*04b8*/ 	.word	0x00014200


	//   ....[88]....
        /*04bc*/ 	.word	0x00014520


	//   ....[89]....
        /*04c0*/ 	.word	0x00014f20


	//----- nvinfo : EIATTR_MBARRIER_INSTR_OFFSETS
	.align		4
.L_64:
        /*04c4*/ 	.byte	0x04, 0x39
        /*04c6*/ 	.short	(.L_66 - .L_65)


	//   ....[0]....
.L_65:
        /*04c8*/ 	.word	0x000009b0
        /*04cc*/ 	.word	0x000000ff
        /*04d0*/ 	.word	0x0000a000
        /*04d4*/ 	.short	0x0100
        /*04d6*/ 	.byte	0x05
	.zero		1


	//   ....[1]....
        /*04d8*/ 	.word	0x000009c0
        /*04dc*/ 	.word	0x000000ff
        /*04e0*/ 	.word	0x0000a010
        /*04e4*/ 	.short	0x0100
        /*04e6*/ 	.byte	0x05
	.zero		1


	//   ....[2]....
        /*04e8*/ 	.word	0x000009d0
        /*04ec*/ 	.word	0x000000ff
        /*04f0*/ 	.word	0x0000a008
        /*04f4*/ 	.short	0x0100
        /*04f6*/ 	.byte	0x05
	.zero		1


	//   ....[3]....
        /*04f8*/ 	.word	0x000009e0
        /*04fc*/ 	.word	0x000000ff
        /*0500*/ 	.word	0x0000a018
        /*0504*/ 	.short	0x0100
        /*0506*/ 	.byte	0x05
	.zero		1


	//   ....[4]....
        /*0508*/ 	.word	0x00000bc0
        /*050c*/ 	.word	0x000000ff
        /*0510*/ 	.word	0x0000a020
        /*0514*/ 	.short	0x0100
        /*0516*/ 	.byte	0x05
	.zero		1


	//   ....[5]....
        /*0518*/ 	.word	0x00000bd0
        /*051c*/ 	.word	0x000000ff
        /*0520*/ 	.word	0x0000a038
        /*0524*/ 	.short	0x0100
        /*0526*/ 	.byte	0x05
	.zero		1


	//   ....[6]....
        /*0528*/ 	.word	0x00000be0
        /*052c*/ 	.word	0x000000ff
        /*0530*/ 	.word	0x0000a028
        /*0534*/ 	.short	0x0100
        /*0536*/ 	.byte	0x05
	.zero		1


	//   ....[7]....
        /*0538*/ 	.word	0x00000bf0
        /*053c*/ 	.word	0x000000ff
        /*0540*/ 	.word	0x0000a040
        /*0544*/ 	.short	0x0100
        /*0546*/ 	.byte	0x05
	.zero		1


	//   ....[8]....
        /*0548*/ 	.word	0x00000c00
        /*054c*/ 	.word	0x000000ff
        /*0550*/ 	.word	0x0000a030
        /*0554*/ 	.short	0x0100
        /*0556*/ 	.byte	0x05
	.zero		1


	//   ....[9]....
        /*0558*/ 	.word	0x00000c10
        /*055c*/ 	.word	0x000000ff
        /*0560*/ 	.word	0x0000a048
        /*0564*/ 	.short	0x0100
        /*0566*/ 	.byte	0x05
	.zero		1


	//   ....[10]....
        /*0568*/ 	.word	0x00000d40
        /*056c*/ 	.word	0x000000ff
        /*0570*/ 	.word	0x0000a050
        /*0574*/ 	.short	0x0100
        /*0576*/ 	.byte	0x06
	.zero		1


	//   ....[11]....
        /*0578*/ 	.word	0x00000d50
        /*057c*/ 	.word	0x000000ff
        /*0580*/ 	.word	0x0000a058
        /*0584*/ 	.short	0x0100
        /*0586*/ 	.byte	0x06
	.zero		1


	//   ....[12]....
        /*0588*/ 	.word	0x00000f00
        /*058c*/ 	.word	0x000000ff
        /*0590*/ 	.word	0x0000a060
        /*0594*/ 	.short	0x0100
        /*0596*/ 	.byte	0x06
	.zero		1


	//   ....[13]....
        /*0598*/ 	.word	0x00000f10
        /*059c*/ 	.word	0x000000ff
        /*05a0*/ 	.word	0x0000a068
        /*05a4*/ 	.short	0x0100
        /*05a6*/ 	.byte	0x06
	.zero		1


	//   ....[14]....
        /*05a8*/ 	.word	0x000010f0
        /*05ac*/ 	.word	0x000000ff
        /*05b0*/ 	.word	0x0000a070
        /*05b4*/ 	.short	0x0100
        /*05b6*/ 	.byte	0x05
	.zero		1


	//   ....[15]....
        /*05b8*/ 	.word	0x00001100
        /*05bc*/ 	.word	0x000000ff
        /*05c0*/ 	.word	0x0000a078
        /*05c4*/ 	.short	0x0100
        /*05c6*/ 	.byte	0x05
	.zero		1


	//   ....[16]....
        /*05c8*/ 	.word	0x00001300
        /*05cc*/ 	.word	0x000000ff
        /*05d0*/ 	.word	0x0000a080
        /*05d4*/ 	.short	0x0100
        /*05d6*/ 	.byte	0x05
	.zero		1


	//   ....[17]....
        /*05d8*/ 	.word	0x00001310
        /*05dc*/ 	.word	0x000000ff
        /*05e0*/ 	.word	0x0000a088
        /*05e4*/ 	.short	0x0100
        /*05e6*/ 	.byte	0x05
	.zero		1


	//   ....[18]....
        /*05e8*/ 	.word	0x00001440
        /*05ec*/ 	.word	0x000000ff
        /*05f0*/ 	.word	0x0000a090
        /*05f4*/ 	.short	0x0100
        /*05f6*/ 	.byte	0x08
	.zero		1


	//   ....[19]....
        /*05f8*/ 	.word	0x00001450
        /*05fc*/ 	.word	0x000000ff
        /*0600*/ 	.word	0x0000a0a0
        /*0604*/ 	.short	0x0100
        /*0606*/ 	.byte	0x08
	.zero		1


	//   ....[20]....
        /*0608*/ 	.word	0x00001460
        /*060c*/ 	.word	0x000000ff
        /*0610*/ 	.word	0x0000a098
        /*0614*/ 	.short	0x0100
        /*0616*/ 	.byte	0x08
	.zero		1


	//   ....[21]....
        /*0618*/ 	.word	0x00001470
        /*061c*/ 	.word	0x000000ff
        /*0620*/ 	.word	0x0000a0a8
        /*0624*/ 	.short	0x0100
        /*0626*/ 	.byte	0x08
	.zero		1


	//   ....[22]....
        /*0628*/ 	.word	0x000015a0
        /*062c*/ 	.word	0x000000ff
        /*0630*/ 	.word	0x0000a0b0
        /*0634*/ 	.short	0x0100
        /*0636*/ 	.byte	0x08
	.zero		1


	//   ....[23]....
        /*0638*/ 	.word	0x000015b0
        /*063c*/ 	.word	0x000000ff
        /*0640*/ 	.word	0x0000a0c0
        /*0644*/ 	.short	0x0100
        /*0646*/ 	.byte	0x08
	.zero		1


	//   ....[24]....
        /*0648*/ 	.word	0x000015c0
        /*064c*/ 	.word	0x000000ff
        /*0650*/ 	.word	0x0000a0b8
        /*0654*/ 	.short	0x0100
        /*0656*/ 	.byte	0x08
	.zero		1


	//   ....[25]....
        /*0658*/ 	.word	0x000015d0
        /*065c*/ 	.word	0x000000ff
        /*0660*/ 	.word	0x0000a0c8
        /*0664*/ 	.short	0x0100
        /*0666*/ 	.byte	0x08
	.zero		1


	//   ....[26]....
        /*0668*/ 	.word	0x000016c0
        /*066c*/ 	.word	0x000000ff
        /*0670*/ 	.word	0x0000a0d0
        /*0674*/ 	.short	0x0100
        /*0676*/ 	.byte	0x05
	.zero		1


	//   ....[27]....
        /*0678*/ 	.word	0x000016d0
        /*067c*/ 	.word	0x000000ff
        /*0680*/ 	.word	0x0000a0d8
        /*0684*/ 	.short	0x0100
        /*0686*/ 	.byte	0x05
	.zero		1


	//   ....[28]....
        /*0688*/ 	.word	0x00001b30
        /*068c*/ 	.word	0x000000ff
        /*0690*/ 	.word	0x0000a000
        /*0694*/ 	.short	0x010a
        /*0696*/ 	.byte	0x04
	.zero		1


	//   ....[29]....
        /*0698*/ 	.word	0x00001b70
        /*069c*/ 	.word	0x000000ff
        /*06a0*/ 	.word	0x0000a020
        /*06a4*/ 	.short	0x010a
        /*06a6*/ 	.byte	0x04
	.zero		1


	//   ....[30]....
        /*06a8*/ 	.word	0x00001c10
        /*06ac*/ 	.word	0x000000ff
        /*06b0*/ 	.word	0x0000a058
        /*06b4*/ 	.short	0x010a
        /*06b6*/ 	.byte	0x04
	.zero		1


	//   ....[31]....
        /*06b8*/ 	.word	0x00001d80
        /*06bc*/ 	.word	0x000000ff
        /*06c0*/ 	.word	0x0000a008
        /*06c4*/ 	.short	0x010a
        /*06c6*/ 	.byte	0x04
	.zero		1


	//   ....[32]....
        /*06c8*/ 	.word	0x00001de0
        /*06cc*/ 	.word	0x000000ff
        /*06d0*/ 	.word	0x0000a068
        /*06d4*/ 	.short	0x010a
        /*06d6*/ 	.byte	0x04
	.zero		1


	//   ....[33]....
        /*06d8*/ 	.word	0x00001fb0
        /*06dc*/ 	.word	0x000000ff
        /*06e0*/ 	.word	0x0000a028
        /*06e4*/ 	.short	0x010a
        /*06e6*/ 	.byte	0x04
	.zero		1


	//   ....[34]....
        /*06e8*/ 	.word	0x00001ff0
        /*06ec*/ 	.word	0x000000ff
        /*06f0*/ 	.word	0x0000a0a0
        /*06f4*/ 	.short	0x010a
        /*06f6*/ 	.byte	0x04
	.zero		1


	//   ....[35]....
        /*06f8*/ 	.word	0x00002030
        /*06fc*/ 	.word	0x000000ff
        /*0700*/ 	.word	0x0000a058
        /*0704*/ 	.short	0x010a
        /*0706*/ 	.byte	0x04
	.zero		1


	//   ....[36]....
        /*0708*/ 	.word	0x00002640
        /*070c*/ 	.word	0x000000ff
        /*0710*/ 	.word	0x0000a020
        /*0714*/ 	.short	0x010a
        /*0716*/ 	.byte	0x0b
	.zero		1


	//   ....[37]....
        /*0718*/ 	.word	0x00002830
        /*071c*/ 	.word	0x000000ff
        /*0720*/ 	.word	0x0000a0a8
        /*0724*/ 	.short	0x010a
        /*0726*/ 	.byte	0x04
	.zero		1


	//   ....[38]....
        /*0728*/ 	.word	0x000028a0
        /*072c*/ 	.word	0x000000ff
        /*0730*/ 	.word	0x0000a068
        /*0734*/ 	.short	0x010a
        /*0736*/ 	.byte	0x04
	.zero		1


	//   ....[39]....
        /*0738*/ 	.word	0x00002fb0
        /*073c*/ 	.word	0x000000ff
        /*0740*/ 	.word	0x0000a020
        /*0744*/ 	.short	0x010a
        /*0746*/ 	.byte	0x08
	.zero		1


	//   ....[40]....
        /*0748*/ 	.word	0x00003000
        /*074c*/ 	.word	0x000000ff
        /*0750*/ 	.word	0x0000a0a0
        /*0754*/ 	.short	0x010a
        /*0756*/ 	.byte	0x04
	.zero		1


	//   ....[41]....
        /*0758*/ 	.word	0x00003070
        /*075c*/ 	.word	0x000000ff
        /*0760*/ 	.word	0x0000a058
        /*0764*/ 	.short	0x010a
        /*0766*/ 	.byte	0x04
	.zero		1


	//   ....[42]....
        /*0768*/ 	.word	0x000036a0
        /*076c*/ 	.word	0x000000ff
        /*0770*/ 	.word	0x0000a0a8
        /*0774*/ 	.short	0x010a
        /*0776*/ 	.byte	0x04
	.zero		1


	//   ....[43]....
        /*0778*/ 	.word	0x00003710
        /*077c*/ 	.word	0x000000ff
        /*0780*/ 	.word	0x0000a068
        /*0784*/ 	.short	0x010a
        /*0786*/ 	.byte	0x04
	.zero		1


	//   ....[44]....
        /*0788*/ 	.word	0x00003de0
        /*078c*/ 	.word	0x00000011
        /*0790*/ 	.word	0x0000a0c0
        /*0794*/ 	.short	0x010a
        /*0796*/ 	.byte	0xff
	.zero		1


	//   ....[45]....
        /*0798*/ 	.word	0x00006a10
        /*079c*/ 	.word	0x00000011
        /*07a0*/ 	.word	0x0000a0b0
        /*07a4*/ 	.short	0x0101
        /*07a6*/ 	.byte	0xff
	.zero		1


	//   ....[46]....
        /*07a8*/ 	.word	0x00006fc0
        /*07ac*/ 	.word	0x00000011
        /*07b0*/ 	.word	0x0000a0c8
        /*07b4*/ 	.short	0x010a
        /*07b6*/ 	.byte	0xff
	.zero		1


	//   ....[47]....
        /*07b8*/ 	.word	0x000072c0
        /*07bc*/ 	.word	0x00000011
        /*07c0*/ 	.word	0x0000a0b8
        /*07c4*/ 	.short	0x0101
        /*07c6*/ 	.byte	0xff
	.zero		1


	//   ....[48]....
        /*07c8*/ 	.word	0x000073a0
        /*07cc*/ 	.word	0x000000ff
        /*07d0*/ 	.word	0x0000a070
        /*07d4*/ 	.short	0x010a
        /*07d6*/ 	.byte	0x27
	.zero		1


	//   ....[49]....
        /*07d8*/ 	.word	0x00007420
        /*07dc*/ 	.word	0x000000ff
        /*07e0*/ 	.word	0x00000000
        /*07e4*/ 	.short	0x0101
        /*07e6*/ 	.byte	0x04
	.zero		1


	//   ....[50]....
        /*07e8*/ 	.word	0x00007450
        /*07ec*/ 	.word	0x000000ff
        /*07f0*/ 	.word	0x0000a080
        /*07f4*/ 	.short	0x010a
        /*07f6*/ 	.byte	0x27
	.zero		1


	//   ....[51]....
        /*07f8*/ 	.word	0x00007660
        /*07fc*/ 	.word	0x000000ff
        /*0800*/ 	.word	0x0000a070
        /*0804*/ 	.short	0x010a
        /*0806*/ 	.byte	0x27
	.zero		1


	//   ....[52]....
        /*0808*/ 	.word	0x000077c0
        /*080c*/ 	.word	0x000000ff
        /*0810*/ 	.word	0x0000a090
        /*0814*/ 	.short	0x010a
        /*0816*/ 	.byte	0x27
	.zero		1


	//   ....[53]....
        /*0818*/ 	.word	0x00007ed0
        /*081c*/ 	.word	0x000000ff
        /*0820*/ 	.word	0x00000000
        /*0824*/ 	.short	0x0101
        /*0826*/ 	.byte	0x04
	.zero		1


	//   ....[54]....
        /*0828*/ 	.word	0x00007f50
        /*082c*/ 	.word	0x000000ff
        /*0830*/ 	.word	0x00000000
        /*0834*/ 	.short	0x0101
        /*0836*/ 	.byte	0x04
	.zero		1


	//   ....[55]....
        /*0838*/ 	.word	0x00007fb0
        /*083c*/ 	.word	0x000000ff
        /*0840*/ 	.word	0x0000a080
        /*0844*/ 	.short	0x010a
        /*0846*/ 	.byte	0x27
	.zero		1


	//   ....[56]....
        /*0848*/ 	.word	0x00008230
        /*084c*/ 	.word	0x000000ff
        /*0850*/ 	.word	0x0000a098
        /*0854*/ 	.short	0x010a
        /*0856*/ 	.byte	0x27
	.zero		1


	//   ....[57]....
        /*0858*/ 	.word	0x00008920
        /*085c*/ 	.word	0x000000ff
        /*0860*/ 	.word	0x00000000
        /*0864*/ 	.short	0x0101
        /*0866*/ 	.byte	0x04
	.zero		1


	//   ....[58]....
        /*0868*/ 	.word	0x000089c0
        /*086c*/ 	.word	0x000000ff
        /*0870*/ 	.word	0x00000000
        /*0874*/ 	.short	0x0101
        /*0876*/ 	.byte	0x05
	.zero		1


	//   ....[59]....
        /*0878*/ 	.word	0x00008a70
        /*087c*/ 	.word	0x00000000
        /*0880*/ 	.word	0x00000000
        /*0884*/ 	.short	0x0101
        /*0886*/ 	.byte	0xff
	.zero		1


	//   ....[60]....
        /*0888*/ 	.word	0x00008ab0
        /*088c*/ 	.word	0x0000001a
        /*0890*/ 	.word	0x0000a070
        /*0894*/ 	.short	0x010a
        /*0896*/ 	.byte	0xff
	.zero		1


	//   ....[61]....
        /*0898*/ 	.word	0x00008b20
        /*089c*/ 	.word	0x000000ff
        /*08a0*/ 	.word	0x00000000
        /*08a4*/ 	.short	0x0101
        /*08a6*/ 	.byte	0x04
	.zero		1


	//   ....[62]....
        /*08a8*/ 	.word	0x00008b80
        /*08ac*/ 	.word	0x0000001a
        /*08b0*/ 	.word	0x0000a090
        /*08b4*/ 	.short	0x010a
        /*08b6*/ 	.byte	0xff
	.zero		1


	//   ....[63]....
        /*08b8*/ 	.word	0x00008c00
        /*08bc*/ 	.word	0x0000001a
        /*08c0*/ 	.word	0x0000a0c0
        /*08c4*/ 	.short	0x010a
        /*08c6*/ 	.byte	0xff
	.zero		1


	//   ....[64]....
        /*08c8*/ 	.word	0x000098e0
        /*08cc*/ 	.word	0x00000000
        /*08d0*/ 	.word	0x00000000
        /*08d4*/ 	.short	0x0101
        /*08d6*/ 	.byte	0xff
	.zero		1


	//   ....[65]....
        /*08d8*/ 	.word	0x00009910
        /*08dc*/ 	.word	0x0000001a
        /*08e0*/ 	.word	0x0000a0b0
        /*08e4*/ 	.short	0x0101
        /*08e6*/ 	.byte	0xff
	.zero		1


	//   ....[66]....
        /*08e8*/ 	.word	0x00009990
        /*08ec*/ 	.word	0x0000001a
        /*08f0*/ 	.word	0x0000a080
        /*08f4*/ 	.short	0x010a
        /*08f6*/ 	.byte	0xff
	.zero		1


	//   ....[67]....
        /*08f8*/ 	.word	0x00009b40
        /*08fc*/ 	.word	0x00000022
        /*0900*/ 	.word	0x00000000
        /*0904*/ 	.short	0x0101
        /*0906*/ 	.byte	0xff
	.zero		1


	//   ....[68]....
        /*0908*/ 	.word	0x00009b90
        /*090c*/ 	.word	0x0000001a
        /*0910*/ 	.word	0x0000a098
        /*0914*/ 	.short	0x010a
        /*0916*/ 	.byte	0xff
	.zero		1


	//   ....[69]....
        /*0918*/ 	.word	0x00009c10
        /*091c*/ 	.word	0x0000001a
        /*0920*/ 	.word	0x0000a0c8
        /*0924*/ 	.short	0x010a
        /*0926*/ 	.byte	0xff
	.zero		1


	//   ....[70]....
        /*0928*/ 	.word	0x0000a850
        /*092c*/ 	.word	0x00000000
        /*0930*/ 	.word	0x00000000
        /*0934*/ 	.short	0x0101
        /*0936*/ 	.byte	0xff
	.zero		1


	//   ....[71]....
        /*0938*/ 	.word	0x0000a880
        /*093c*/ 	.word	0x0000001a
        /*0940*/ 	.word	0x0000a0b8
        /*0944*/ 	.short	0x0101
        /*0946*/ 	.byte	0xff
	.zero		1


	//   ....[72]....
        /*0948*/ 	.word	0x0000aa90
        /*094c*/ 	.word	0x000000ff
        /*0950*/ 	.word	0x00000000
        /*0954*/ 	.short	0x010a
        /*0956*/ 	.byte	0x04
	.zero		1


	//   ....[73]....
        /*0958*/ 	.word	0x0000ada0
        /*095c*/ 	.word	0x000000ff
        /*0960*/ 	.word	0x00000000
        /*0964*/ 	.short	0x010a
        /*0966*/ 	.byte	0x05
	.zero		1


	//   ....[74]....
        /*0968*/ 	.word	0x0000ba10
        /*096c*/ 	.word	0x000000ff
        /*0970*/ 	.word	0x00000000
        /*0974*/ 	.short	0x0101
        /*0976*/ 	.byte	0x06
	.zero		1


	//   ....[75]....
        /*0978*/ 	.word	0x0000ba80
        /*097c*/ 	.word	0x000000ff
        /*0980*/ 	.word	0x00000000
        /*0984*/ 	.short	0x010a
        /*0986*/ 	.byte	0x04
	.zero		1


	//   ....[76]....
        /*0988*/ 	.word	0x0000bde0
        /*098c*/ 	.word	0x000000ff
        /*0990*/ 	.word	0x00000000
        /*0994*/ 	.short	0x0101
        /*0996*/ 	.byte	0x05
	.zero		1


	//   ....[77]....
        /*0998*/ 	.word	0x0000e820
        /*099c*/ 	.word	0x000000ff
        /*09a0*/ 	.word	0x00000000
        /*09a4*/ 	.short	0x0101
        /*09a6*/ 	.byte	0x06
	.zero		1


	//   ....[78]....
        /*09a8*/ 	.word	0x0000e980
        /*09ac*/ 	.word	0x000000ff
        /*09b0*/ 	.word	0x00000000
        /*09b4*/ 	.short	0x010a
        /*09b6*/ 	.byte	0x06
	.zero		1


	//   ....[79]....
        /*09b8*/ 	.word	0x0000efe0
        /*09bc*/ 	.word	0x000000ff
        /*09c0*/ 	.word	0x00000000
        /*09c4*/ 	.short	0x010a
        /*09c6*/ 	.byte	0x06
	.zero		1


	//   ....[80]....
        /*09c8*/ 	.word	0x0000f380
        /*09cc*/ 	.word	0x000000ff
        /*09d0*/ 	.word	0x00000000
        /*09d4*/ 	.short	0x010a
        /*09d6*/ 	.byte	0x04
	.zero		1


	//   ....[81]....
        /*09d8*/ 	.word	0x000117c0
        /*09dc*/ 	.word	0x000000ff
        /*09e0*/ 	.word	0x00000000
        /*09e4*/ 	.short	0x0101
        /*09e6*/ 	.byte	0x04
	.zero		1


	//   ....[82]....
        /*09e8*/ 	.word	0x000117e0
        /*09ec*/ 	.word	0x00000003
        /*09f0*/ 	.word	0x00000000
        /*09f4*/ 	.short	0x010a
        /*09f6*/ 	.byte	0x2a
	.zero		1


	//   ....[83]....
        /*09f8*/ 	.word	0x00013f00
        /*09fc*/ 	.word	0x00000000
        /*0a00*/ 	.word	0x00000000
        /*0a04*/ 	.short	0x0101
        /*0a06*/ 	.byte	0x05
	.zero		1


	//   ....[84]....
        /*0a08*/ 	.word	0x00014650
        /*0a0c*/ 	.word	0x000000ff
        /*0a10*/ 	.word	0x00000000
        /*0a14*/ 	.short	0x0101
        /*0a16*/ 	.byte	0x05
	.zero		1


	//   ....[85]....
        /*0a18*/ 	.word	0x000147c0
        /*0a1c*/ 	.word	0x000000ff
        /*0a20*/ 	.word	0x00000000
        /*0a24*/ 	.short	0x010a
        /*0a26*/ 	.byte	0x05
	.zero		1


	//   ....[86]....
        /*0a28*/ 	.word	0x00014df0
        /*0a2c*/ 	.word	0x000000ff
        /*0a30*/ 	.word	0x00000000
        /*0a34*/ 	.short	0x010a
        /*0a36*/ 	.byte	0x05
	.zero		1


	//   ....[87]....
        /*0a38*/ 	.word	0x00015040
        /*0a3c*/ 	.word	0x000000ff
        /*0a40*/ 	.word	0x00000000
        /*0a44*/ 	.short	0x0101
        /*0a46*/ 	.byte	0x04
	.zero		1


	//   ....[88]....
        /*0a48*/ 	.word	0x000150d0
        /*0a4c*/ 	.word	0x000000ff
        /*0a50*/ 	.word	0x00000000
        /*0a54*/ 	.short	0x010a
        /*0a56*/ 	.byte	0x04
	.zero		1


	//   ....[89]....
        /*0a58*/ 	.word	0x00015190
        /*0a5c*/ 	.word	0x000000ff
        /*0a60*/ 	.word	0x00000000
        /*0a64*/ 	.short	0x0101
        /*0a66*/ 	.byte	0x04
	.zero		1


	//   ....[90]....
        /*0a68*/ 	.word	0x00015500
        /*0a6c*/ 	.word	0x000000ff
        /*0a70*/ 	.word	0x0000a010
        /*0a74*/ 	.short	0x010a
        /*0a76*/ 	.byte	0x08
	.zero		1


	//   ....[91]....
        /*0a78*/ 	.word	0x000156a0
        /*0a7c*/ 	.word	0x000000ff
        /*0a80*/ 	.word	0x0000a038
        /*0a84*/ 	.short	0x010a
        /*0a86*/ 	.byte	0x08
	.zero		1


	//   ....[92]....
        /*0a88*/ 	.word	0x00015860
        /*0a8c*/ 	.word	0x000000ff
        /*0a90*/ 	.word	0x0000a018
        /*0a94*/ 	.short	0x010a
        /*0a96*/ 	.byte	0x08
	.zero		1


	//   ....[93]....
        /*0a98*/ 	.word	0x00015a10
        /*0a9c*/ 	.word	0x000000ff
        /*0aa0*/ 	.word	0x0000a040
        /*0aa4*/ 	.short	0x010a
        /*0aa6*/ 	.byte	0x08
	.zero		1


	//   ....[94]....
        /*0aa8*/ 	.word	0x00015d60
        /*0aac*/ 	.word	0x000000ff
        /*0ab0*/ 	.word	0x0000a038
        /*0ab4*/ 	.short	0x010a
        /*0ab6*/ 	.byte	0x21
	.zero		1


	//   ....[95]....
        /*0ab8*/ 	.word	0x00015f30
        /*0abc*/ 	.word	0x000000ff
        /*0ac0*/ 	.word	0x0000a038
        /*0ac4*/ 	.short	0x010a
        /*0ac6*/ 	.byte	0x11
	.zero		1


	//   ....[96]....
        /*0ac8*/ 	.word	0x00016120
        /*0acc*/ 	.word	0x000000ff
        /*0ad0*/ 	.word	0x0000a038
        /*0ad4*/ 	.short	0x010a
        /*0ad6*/ 	.byte	0x19
	.zero		1


	//   ....[97]....
        /*0ad8*/ 	.word	0x00016300
        /*0adc*/ 	.word	0x000000ff
        /*0ae0*/ 	.word	0x0000a038
        /*0ae4*/ 	.short	0x010a
        /*0ae6*/ 	.byte	0x11
	.zero		1


	//   ....[98]....
        /*0ae8*/ 	.word	0x000164f0
        /*0aec*/ 	.word	0x000000ff
        /*0af0*/ 	.word	0x0000a038
        /*0af4*/ 	.short	0x010a
        /*0af6*/ 	.byte	0x11
	.zero		1


	//   ....[99]....
        /*0af8*/ 	.word	0x000166e0
        /*0afc*/ 	.word	0x000000ff
        /*0b00*/ 	.word	0x0000a038
        /*0b04*/ 	.short	0x010a
        /*0b06*/ 	.byte	0x11
	.zero		1


	//   ....[100]....
        /*0b08*/ 	.word	0x000168d0
        /*0b0c*/ 	.word	0x000000ff
        /*0b10*/ 	.word	0x0000a038
        /*0b14*/ 	.short	0x010a
        /*0b16*/ 	.byte	0x11
	.zero		1


	//   ....[101]....
        /*0b18*/ 	.word	0x00016ac0
        /*0b1c*/ 	.word	0x000000ff
        /*0b20*/ 	.word	0x0000a038
        /*0b24*/ 	.short	0x010a
        /*0b26*/ 	.byte	0x11
	.zero		1


	//   ....[102]....
        /*0b28*/ 	.word	0x00016d50
        /*0b2c*/ 	.word	0x000000ff
        /*0b30*/ 	.word	0x0000a038
        /*0b34*/ 	.short	0x010a
        /*0b36*/ 	.byte	0x19
	.zero		1


	//   ....[103]....
        /*0b38*/ 	.word	0x00016f30
        /*0b3c*/ 	.word	0x000000ff
        /*0b40*/ 	.word	0x0000a038
        /*0b44*/ 	.short	0x010a
        /*0b46*/ 	.byte	0x11
	.zero		1


	//   ....[104]....
        /*0b48*/ 	.word	0x00017390
        /*0b4c*/ 	.word	0x000000ff
        /*0b50*/ 	.word	0x0000a0b0
        /*0b54*/ 	.short	0x010a
        /*0b56*/ 	.byte	0x10
	.zero		1


	//   ....[105]....
        /*0b58*/ 	.word	0x00017430
        /*0b5c*/ 	.word	0x000000ff
        /*0b60*/ 	.word	0x0000a0b8
        /*0b64*/ 	.short	0x010a
        /*0b66*/ 	.byte	0x10
	.zero		1


	//   ....[106]....
        /*0b68*/ 	.word	0x00017550
        /*0b6c*/ 	.word	0x000000ff
        /*0b70*/ 	.word	0x00000000
        /*0b74*/ 	.short	0x0101
        /*0b76*/ 	.byte	0x05
	.zero		1


	//   ....[107]....
        /*0b78*/ 	.word	0x000175d0
        /*0b7c*/ 	.word	0x000000ff
        /*0b80*/ 	.word	0x00000000
        /*0b84*/ 	.short	0x0101
        /*0b86*/ 	.byte	0x05
	.zero		1


	//   ....[108]....
        /*0b88*/ 	.word	0x00017860
        /*0b8c*/ 	.word	0x00000000
        /*0b90*/ 	.word	0x0000a000
        /*0b94*/ 	.short	0x010a
        /*0b96*/ 	.byte	0xff
	.zero		1


	//   ....[109]....
        /*0b98*/ 	.word	0x000178c0
        /*0b9c*/ 	.word	0x00000000
        /*0ba0*/ 	.word	0x0000a020
        /*0ba4*/ 	.short	0x010a
        /*0ba6*/ 	.byte	0xff
	.zero		1


	//   ....[110]....
        /*0ba8*/ 	.word	0x00017920
        /*0bac*/ 	.word	0x00000003
        /*0bb0*/ 	.word	0x0000a058
        /*0bb4*/ 	.short	0x010a
        /*0bb6*/ 	.byte	0xff
	.zero		1


	//   ....[111]....
        /*0bb8*/ 	.word	0x00017980
        /*0bbc*/ 	.word	0x00000000
        /*0bc0*/ 	.word	0x0000a008
        /*0bc4*/ 	.short	0x010a
        /*0bc6*/ 	.byte	0xff
	.zero		1


	//   ....[112]....
        /*0bc8*/ 	.word	0x000179e0
        /*0bcc*/ 	.word	0x00000003
        /*0bd0*/ 	.word	0x0000a068
        /*0bd4*/ 	.short	0x010a
        /*0bd6*/ 	.byte	0xff
	.zero		1


	//   ....[113]....
        /*0bd8*/ 	.word	0x00017a40
        /*0bdc*/ 	.word	0x00000000
        /*0be0*/ 	.word	0x0000a028
        /*0be4*/ 	.short	0x010a
        /*0be6*/ 	.byte	0xff
	.zero		1


	//   ....[114]....
        /*0be8*/ 	.word	0x00017aa0
        /*0bec*/ 	.word	0x00000003
        /*0bf0*/ 	.word	0x0000a0a0
        /*0bf4*/ 	.short	0x010a
        /*0bf6*/ 	.byte	0xff
	.zero		1


	//   ....[115]....
        /*0bf8*/ 	.word	0x00017b00
        /*0bfc*/ 	.word	0x00000004
        /*0c00*/ 	.word	0x0000a058
        /*0c04*/ 	.short	0x010a
        /*0c06*/ 	.byte	0xff
	.zero		1


	//   ....[116]....
        /*0c08*/ 	.word	0x00017b60
        /*0c0c*/ 	.word	0x00000003
        /*0c10*/ 	.word	0x0000a020
        /*0c14*/ 	.short	0x010a
        /*0c16*/ 	.byte	0xff
	.zero		1


	//   ....[117]....
        /*0c18*/ 	.word	0x00017bc0
        /*0c1c*/ 	.word	0x00000000
        /*0c20*/ 	.word	0x0000a0a8
        /*0c24*/ 	.short	0x010a
        /*0c26*/ 	.byte	0xff
	.zero		1


	//   ....[118]....
        /*0c28*/ 	.word	0x00017c20
        /*0c2c*/ 	.word	0x00000000
        /*0c30*/ 	.word	0x0000a068
        /*0c34*/ 	.short	0x010a
        /*0c36*/ 	.byte	0xff
	.zero		1


	//   ....[119]....
        /*0c38*/ 	.word	0x00017c80
        /*0c3c*/ 	.word	0x00000000
        /*0c40*/ 	.word	0x0000a020
        /*0c44*/ 	.short	0x010a
        /*0c46*/ 	.byte	0xff
	.zero		1


	//   ....[120]....
        /*0c48*/ 	.word	0x00017ce0
        /*0c4c*/ 	.word	0x00000000
        /*0c50*/ 	.word	0x0000a0a0
        /*0c54*/ 	.short	0x010a
        /*0c56*/ 	.byte	0xff
	.zero		1


	//   ....[121]....
        /*0c58*/ 	.word	0x00017d40
        /*0c5c*/ 	.word	0x00000003
        /*0c60*/ 	.word	0x0000a058
        /*0c64*/ 	.short	0x010a
        /*0c66*/ 	.byte	0xff
	.zero		1


	//   ....[122]....
        /*0c68*/ 	.word	0x00017da0
        /*0c6c*/ 	.word	0x00000000
        /*0c70*/ 	.word	0x0000a0a8
        /*0c74*/ 	.short	0x010a
        /*0c76*/ 	.byte	0xff
	.zero		1


	//   ....[123]....
        /*0c78*/ 	.word	0x00017e00
        /*0c7c*/ 	.word	0x00000000
        /*0c80*/ 	.word	0x0000a068
        /*0c84*/ 	.short	0x010a
        /*0c86*/ 	.byte	0xff
	.zero		1


	//   ....[124]....
        /*0c88*/ 	.word	0x00017e50
        /*0c8c*/ 	.word	0x00000011
        /*0c90*/ 	.word	0x0000a0c0
        /*0c94*/ 	.short	0x010a
        /*0c96*/ 	.byte	0xff
	.zero		1


	//   ....[125]....
        /*0c98*/ 	.word	0x00017ea0
        /*0c9c*/ 	.word	0x00000011
        /*0ca0*/ 	.word	0x0000a0c8
        /*0ca4*/ 	.short	0x010a
        /*0ca6*/ 	.byte	0xff
	.zero		1


	//   ....[126]....
        /*0ca8*/ 	.word	0x00017f00
        /*0cac*/ 	.word	0x00000000
        /*0cb0*/ 	.word	0x0000a070
        /*0cb4*/ 	.short	0x010a
        /*0cb6*/ 	.byte	0xff
	.zero		1


	//   ....[127]....
        /*0cb8*/ 	.word	0x00017f60
        /*0cbc*/ 	.word	0x00000000
        /*0cc0*/ 	.word	0x0000a080
        /*0cc4*/ 	.short	0x010a
        /*0cc6*/ 	.byte	0xff
	.zero		1


	//   ....[128]....
        /*0cc8*/ 	.word	0x00017fc0
        /*0ccc*/ 	.word	0x00000000
        /*0cd0*/ 	.word	0x0000a070
        /*0cd4*/ 	.short	0x010a
        /*0cd6*/ 	.byte	0xff
	.zero		1


	//   ....[129]....
        /*0cd8*/ 	.word	0x00018020
        /*0cdc*/ 	.word	0x00000000
        /*0ce0*/ 	.word	0x0000a090
        /*0ce4*/ 	.short	0x010a
        /*0ce6*/ 	.byte	0xff
	.zero		1


	//   ....[130]....
        /*0ce8*/ 	.word	0x00018080
        /*0cec*/ 	.word	0x00000000
        /*0cf0*/ 	.word	0x0000a080
        /*0cf4*/ 	.short	0x010a
        /*0cf6*/ 	.byte	0xff
	.zero		1


	//   ....[131]....
        /*0cf8*/ 	.word	0x000180e0
        /*0cfc*/ 	.word	0x00000000
        /*0d00*/ 	.word	0x0000a098
        /*0d04*/ 	.short	0x010a
        /*0d06*/ 	.byte	0xff
	.zero		1


	//   ....[132]....
        /*0d08*/ 	.word	0x00018130
        /*0d0c*/ 	.word	0x0000001a
        /*0d10*/ 	.word	0x0000a070
        /*0d14*/ 	.short	0x010a
        /*0d16*/ 	.byte	0xff
	.zero		1


	//   ....[133]....
        /*0d18*/ 	.word	0x00018180
        /*0d1c*/ 	.word	0x0000001a
        /*0d20*/ 	.word	0x0000a090
        /*0d24*/ 	.short	0x010a
        /*0d26*/ 	.byte	0xff
	.zero		1


	//   ....[134]....
        /*0d28*/ 	.word	0x000181d0
        /*0d2c*/ 	.word	0x0000001a
        /*0d30*/ 	.word	0x0000a0c0
        /*0d34*/ 	.short	0x010a
        /*0d36*/ 	.byte	0xff
	.zero		1


	//   ....[135]....
        /*0d38*/ 	.word	0x00018220
        /*0d3c*/ 	.word	0x0000001a
        /*0d40*/ 	.word	0x0000a080
        /*0d44*/ 	.short	0x010a
        /*0d46*/ 	.byte	0xff
	.zero		1


	//   ....[136]....
        /*0d48*/ 	.word	0x00018270
        /*0d4c*/ 	.word	0x0000001a
        /*0d50*/ 	.word	0x0000a098
        /*0d54*/ 	.short	0x010a
        /*0d56*/ 	.byte	0xff
	.zero		1


	//   ....[137]....
        /*0d58*/ 	.word	0x000182c0
        /*0d5c*/ 	.word	0x0000001a
        /*0d60*/ 	.word	0x0000a0c8
        /*0d64*/ 	.short	0x010a
        /*0d66*/ 	.byte	0xff
	.zero		1


	//   ....[138]....
        /*0d68*/ 	.word	0x00018320
        /*0d6c*/ 	.word	0x00000000
        /*0d70*/ 	.word	0x00000000
        /*0d74*/ 	.short	0x010a
        /*0d76*/ 	.byte	0xff
	.zero		1


	//   ....[139]....
        /*0d78*/ 	.word	0x00018380
        /*0d7c*/ 	.word	0x00000000
        /*0d80*/ 	.word	0x00000000
        /*0d84*/ 	.short	0x010a
        /*0d86*/ 	.byte	0xff
	.zero		1


	//   ....[140]....
        /*0d88*/ 	.word	0x000183e0
        /*0d8c*/ 	.word	0x00000004
        /*0d90*/ 	.word	0x00000000
        /*0d94*/ 	.short	0x010a
        /*0d96*/ 	.byte	0xff
	.zero		1


	//   ....[141]....
        /*0d98*/ 	.word	0x00018440
        /*0d9c*/ 	.word	0x00000005
        /*0da0*/ 	.word	0x00000000
        /*0da4*/ 	.short	0x010a
        /*0da6*/ 	.byte	0xff
	.zero		1


	//   ....[142]....
        /*0da8*/ 	.word	0x000184a0
        /*0dac*/ 	.word	0x00000003
        /*0db0*/ 	.word	0x00000000
        /*0db4*/ 	.short	0x010a
        /*0db6*/ 	.byte	0xff
	.zero		1


	//   ....[143]....
        /*0db8*/ 	.word	0x00018500
        /*0dbc*/ 	.word	0x00000000
        /*0dc0*/ 	.word	0x00000000
        /*0dc4*/ 	.short	0x010a
        /*0dc6*/ 	.byte	0xff
	.zero		1


	//   ....[144]....
        /*0dc8*/ 	.word	0x00018560
        /*0dcc*/ 	.word	0x00000003
        /*0dd0*/ 	.word	0x00000000
        /*0dd4*/ 	.short	0x010a
        /*0dd6*/ 	.byte	0xff
	.zero		1


	//   ....[145]....
        /*0dd8*/ 	.word	0x000185c0
        /*0ddc*/ 	.word	0x00000003
        /*0de0*/ 	.word	0x00000000
        /*0de4*/ 	.short	0x010a
        /*0de6*/ 	.byte	0xff
	.zero		1


	//   ....[146]....
        /*0de8*/ 	.word	0x00018620
        /*0dec*/ 	.word	0x00000003
        /*0df0*/ 	.word	0x00000000
        /*0df4*/ 	.short	0x010a
        /*0df6*/ 	.byte	0xff
	.zero		1


	//   ....[147]....
        /*0df8*/ 	.word	0x00018680
        /*0dfc*/ 	.word	0x00000000
        /*0e00*/ 	.word	0x00000000
        /*0e04*/ 	.short	0x010a
        /*0e06*/ 	.byte	0xff
	.zero		1


	//   ....[148]....
        /*0e08*/ 	.word	0x000186e0
        /*0e0c*/ 	.word	0x00000000
        /*0e10*/ 	.word	0x0000a010
        /*0e14*/ 	.short	0x010a
        /*0e16*/ 	.byte	0xff
	.zero		1


	//   ....[149]....
        /*0e18*/ 	.word	0x00018740
        /*0e1c*/ 	.word	0x00000000
        /*0e20*/ 	.word	0x0000a038
        /*0e24*/ 	.short	0x010a
        /*0e26*/ 	.byte	0xff
	.zero		1


	//   ....[150]....
        /*0e28*/ 	.word	0x000187a0
        /*0e2c*/ 	.word	0x00000000
        /*0e30*/ 	.word	0x0000a018
        /*0e34*/ 	.short	0x010a
        /*0e36*/ 	.byte	0xff
	.zero		1


	//   ....[151]....
        /*0e38*/ 	.word	0x00018800
        /*0e3c*/ 	.word	0x00000000
        /*0e40*/ 	.word	0x0000a040
        /*0e44*/ 	.short	0x010a
        /*0e46*/ 	.byte	0xff
	.zero		1


	//   ....[152]....
        /*0e48*/ 	.word	0x00018860
        /*0e4c*/ 	.word	0x00000000
        /*0e50*/ 	.word	0x0000a038
        /*0e54*/ 	.short	0x010a
        /*0e56*/ 	.byte	0xff
	.zero		1


	//   ....[153]....
        /*0e58*/ 	.word	0x000188c0
        /*0e5c*/ 	.word	0x00000000
        /*0e60*/ 	.word	0x0000a038
        /*0e64*/ 	.short	0x010a
        /*0e66*/ 	.byte	0xff
	.zero		1


	//   ....[154]....
        /*0e68*/ 	.word	0x00018920
        /*0e6c*/ 	.word	0x00000000
        /*0e70*/ 	.word	0x0000a038
        /*0e74*/ 	.short	0x010a
        /*0e76*/ 	.byte	0xff
	.zero		1


	//   ....[155]....
        /*0e78*/ 	.word	0x00018980
        /*0e7c*/ 	.word	0x00000000
        /*0e80*/ 	.word	0x0000a038
        /*0e84*/ 	.short	0x010a
        /*0e86*/ 	.byte	0xff
	.zero		1


	//   ....[156]....
        /*0e88*/ 	.word	0x000189e0
        /*0e8c*/ 	.word	0x00000000
        /*0e90*/ 	.word	0x0000a038
        /*0e94*/ 	.short	0x010a
        /*0e96*/ 	.byte	0xff
	.zero		1


	//   ....[157]....
        /*0e98*/ 	.word	0x00018a40
        /*0e9c*/ 	.word	0x00000000
        /*0ea0*/ 	.word	0x0000a038
        /*0ea4*/ 	.short	0x010a
        /*0ea6*/ 	.byte	0xff
	.zero		1


	//   ....[158]....
        /*0ea8*/ 	.word	0x00018aa0
        /*0eac*/ 	.word	0x00000000
        /*0eb0*/ 	.word	0x0000a038
        /*0eb4*/ 	.short	0x010a
        /*0eb6*/ 	.byte	0xff
	.zero		1


	//   ....[159]....
        /*0eb8*/ 	.word	0x00018b00
        /*0ebc*/ 	.word	0x00000000
        /*0ec0*/ 	.word	0x0000a038
        /*0ec4*/ 	.short	0x010a
        /*0ec6*/ 	.byte	0xff
	.zero		1


	//   ....[160]....
        /*0ec8*/ 	.word	0x00018b60
        /*0ecc*/ 	.word	0x00000000
        /*0ed0*/ 	.word	0x0000a038
        /*0ed4*/ 	.short	0x010a
        /*0ed6*/ 	.byte	0xff
	.zero		1


	//   ....[161]....
        /*0ed8*/ 	.word	0x00018bc0
        /*0edc*/ 	.word	0x00000000
        /*0ee0*/ 	.word	0x0000a038
        /*0ee4*/ 	.short	0x010a
        /*0ee6*/ 	.byte	0xff
	.zero		1


	//   ....[162]....
        /*0ee8*/ 	.word	0x00018c20
        /*0eec*/ 	.word	0x00000000
        /*0ef0*/ 	.word	0x0000a0b0
        /*0ef4*/ 	.short	0x010a
        /*0ef6*/ 	.byte	0xff
	.zero		1


	//   ....[163]....
        /*0ef8*/ 	.word	0x00018c80
        /*0efc*/ 	.word	0x00000000
        /*0f00*/ 	.word	0x0000a0b8
        /*0f04*/ 	.short	0x010a
        /*0f06*/ 	.byte	0xff
	.zero		1


	//----- nvinfo : EIATTR_NUM_MBARRIERS
	.align		4
.L_66:
        /*0f08*/ 	.byte	0x03, 0x38
        /*0f0a*/ 	.short	0x001c


	//----- nvinfo : EIATTR_EXIT_INSTR_OFFSETS
	.align		4
        /*0f0c*/ 	.byte	0x04, 0x1c
        /*0f0e*/ 	.short	(.L_68 - .L_67)


	//   ....[0]....
.L_67:
        /*0f10*/ 	.word	0x000017c0


	//   ....[1]....
        /*0f14*/ 	.word	0x00001a40


	//   ....[2]....
        /*0f18*/ 	.word	0x00003c50


	//   ....[3]....
        /*0f1c*/ 	.word	0x00003c90


	//   ....[4]....
        /*0f20*/ 	.word	0x00003d00


	//   ....[5]....
        /*0f24*/ 	.word	0x000072d0


	//   ....[6]....
        /*0f28*/ 	.word	0x0000a890


	//   ....[7]....
        /*0f2c*/ 	.word	0x0000a930


	//   ....[8]....
        /*0f30*/ 	.word	0x000151a0


	//   ....[9]....
        /*0f34*/ 	.word	0x00015230


	//   ....[10]....
        /*0f38*/ 	.word	0x000152d0


	//   ....[11]....
        /*0f3c*/ 	.word	0x00015b80


	//   ....[12]....
        /*0f40*/ 	.word	0x00016cd0


	//   ....[13]....
        /*0f44*/ 	.word	0x00017110


	//   ....[14]....
        /*0f48*/ 	.word	0x00017180


	//   ....[15]....
        /*0f4c*/ 	.word	0x00017840


	//----- nvinfo : EIATTR_INDIRECT_BRANCH_TARGETS
	.align		4
.L_68:
        /*0f50*/ 	.byte	0x04, 0x34
        /*0f52*/ 	.short	(.L_70 - .L_69)


	//   ....[0]....
.L_69:
        /*0f54*/ 	.word	.L_x_465@srel
        /*0f58*/ 	.short	0x0
        /*0f5a*/ 	.short	0x0
        /*0f5c*/ 	.word	0x3
        /*0f60*/ 	.word	.L_x_466@srel
        /*0f64*/ 	.word	.L_x_467@srel
        /*0f68*/ 	.word	.L_x_468@srel


	//----- nvinfo : EIATTR_MAX_THREADS
	.align		4
.L_70:
        /*0f6c*/ 	.byte	0x04, 0x05
        /*0f6e*/ 	.short	(.L_72 - .L_71)
.L_71:
        /*0f70*/ 	.word	0x00000200
        /*0f74*/ 	.word	0x00000001
        /*0f78*/ 	.word	0x00000001


	//----- nvinfo : EIATTR_CRS_STACK_SIZE
	.align		4
.L_72:
        /*0f7c*/ 	.byte	0x04, 0x1e
        /*0f7e*/ 	.short	(.L_74 - .L_73)
.L_73:
        /*0f80*/ 	.word	0x00000000


	//----- nvinfo : EIATTR_CBANK_PARAM_SIZE
	.align		4
.L_74:
        /*0f84*/ 	.byte	0x03, 0x19
        /*0f86*/ 	.short	0x0600


	//----- nvinfo : EIATTR_PARAM_CBANK
	.align		4
        /*0f88*/ 	.byte	0x04, 0x0a
        /*0f8a*/ 	.short	(.L_76 - .L_75)
	.align		4
.L_75:
        /*0f8c*/ 	.word	index@(.nv.constant0._ZN7cutlass13device_kernelINS_4fmha6kernel36Sm100FmhaFwdKernelTmaWarpspecializedIN4cute5tupleIJiiiNS5_IJNS5_IJiiEEEiEEEEEENS1_10collective38Sm100FmhaFwdMainloopTmaWarpspecializedINS_6half_tEffNS5_IJNS4_1CILi256EEENSC_ILi128EEENSC_ILi32EEEEEENS5_IJiNSC_ILi1EEES7_EEENS5_IJiSH_NS5_IJNS5_IJNSC_ILi0EEEiEEEiEEEEEESM_NS9_12ResidualMaskENS5_IJNSC_ILi2EEESH_SH_EEENSC_ILb0EEEEENS9_38Sm100FmhaFwdEpilogueTmaWarpspecializedISB_fNS5_IJSE_SF_SE_EEESI_NS5_IJSH_S7_EEESQ_EENS2_23IndividualTileSchedulerENS2_41Sm100FmhaCtxKernelWarpspecializedScheduleEEEEEvNT_6ParamsE)
        /*0f90*/ 	.short	0x0380
        /*0f92*/ 	.short	0x0600


	//----- nvinfo : EIATTR_SW_WAR
	.align		4
.L_76:
        /*0f94*/ 	.byte	0x04, 0x36
        /*0f96*/ 	.short	(.L_78 - .L_77)
.L_77:
        /*0f98*/ 	.word	0x00000008
.L_78:


//--------------------- .nv.callgraph             --------------------------
	.section	.nv.callgraph,"",@"SHT_CUDA_CALLGRAPH"
	.align	4
	.sectionentsize	8
	.align		4
        /*0000*/ 	.word	0x00000000
	.align		4
        /*0004*/ 	.word	0xffffffff
	.align		4
        /*0008*/ 	.word	index@(_ZN7cutlass13device_kernelINS_4fmha6kernel36Sm100FmhaFwdKernelTmaWarpspecializedIN4cute5tupleIJiiiNS5_IJNS5_IJiiEEEiEEEEEENS1_10collective38Sm100FmhaFwdMainloopTmaWarpspecializedINS_6half_tEffNS5_IJNS4_1CILi256EEENSC_ILi128EEENSC_ILi32EEEEEENS5_IJiNSC_ILi1EEES7_EEENS5_IJiSH_NS5_IJNS5_IJNSC_ILi0EEEiEEEiEEEEEESM_NS9_12ResidualMaskENS5_IJNSC_ILi2EEESH_SH_EEENSC_ILb0EEEEENS9_38Sm100FmhaFwdEpilogueTmaWarpspecializedISB_fNS5_IJSE_SF_SE_EEESI_NS5_IJSH_S7_EEESQ_EENS2_23IndividualTileSchedulerENS2_41Sm100FmhaCtxKernelWarpspecializedScheduleEEEEEvNT_6ParamsE)
	.align		4
        /*000c*/ 	.word	index@(__assertfail)
	.align		4
        /*0010*/ 	.word	index@(_ZN7cutlass13device_kernelINS_4fmha6kernel36Sm100FmhaFwdKernelTmaWarpspecializedIN4cute5tupleIJiiiNS5_IJNS5_IJiiEEEiEEEEEENS1_10collective38Sm100FmhaFwdMainloopTmaWarpspecializedINS_6half_tEffNS5_IJNS4_1CILi256EEENSC_ILi128EEENSC_ILi32EEEEEENS5_IJiNSC_ILi1EEES7_EEENS5_IJiSH_NS5_IJNS5_IJNSC_ILi0EEEiEEEiEEEEEESM_NS9_12ResidualMaskENS5_IJNSC_ILi2EEESH_SH_EEENSC_ILb0EEEEENS9_38Sm100FmhaFwdEpilogueTmaWarpspecializedISB_fNS5_IJSE_SF_SE_EEESI_NS5_IJSH_S7_EEESQ_EENS2_23IndividualTileSchedulerENS2_41Sm100FmhaCtxKernelWarpspecializedScheduleEEEEEvNT_6ParamsE)
	.align		4
        /*0014*/ 	.word	index@(vprintf)
	.align		4
        /*0018*/ 	.word	0x00000000
	.align		4
        /*001c*/ 	.word	0xfffffffe
	.align		4
        /*0020*/ 	.word	0x00000000
	.align		4
        /*0024*/ 	.word	0xfffffffd
	.align		4
        /*0028*/ 	.word	0x00000000
	.align		4
        /*002c*/ 	.word	0xfffffffc


//--------------------- .nv.constant4             --------------------------
	.section	.nv.constant4,"a",@progbits
	.align	8
	.align		8
.nv.constant4:
        /*0000*/ 	.dword	vprintf
	.align		8
        /*0008*/ 	.dword	__assertfail
	.align		8
        /*0010*/ 	.dword	__unnamed_1
	.align		8
        /*0018*/ 	.dword	__unnamed_2
	.align		8
        /*0020*/ 	.dword	__unnamed_3
	.align		8
        /*0028*/ 	.dword	__unnamed_4
	.align		8
        /*0030*/ 	.dword	__unnamed_5
	.align		8
        /*0038*/ 	.dword	__unnamed_6
	.align		8
        /*0040*/ 	.dword	__unnamed_7
	.align		8
        /*0048*/ 	.dword	_ZN39_INTERNAL_118c58fe_4_k_cu_9c5fccf0_27414cuda3std3__45__cpo5beginE
	.align		8
        /*0050*/ 	.dword	_ZN39_INTERNAL_118c58fe_4_k_cu_9c5fccf0_27414cuda3std3__45__cpo3endE
	.align		8
        /*0058*/ 	.dword	_ZN39_INTERNAL_118c58fe_4_k_cu_9c5fccf0_27414cuda3std3__45__cpo6cbeginE
	.align		8
        /*0060*/ 	.dword	_ZN39_INTERNAL_118c58fe_4_k_cu_9c5fccf0_27414cuda3std3__45__cpo4cendE
	.align		8
        /*0068*/ 	.dword	_ZN39_INTERNAL_118c58fe_4_k_cu_9c5fccf0_27414cuda3std3__441_GLOBAL__N__118c58fe_4_k_cu_9c5fccf0_27416ignoreE
	.align		8
        /*0070*/ 	.dword	_ZN39_INTERNAL_118c58fe_4_k_cu_9c5fccf0_27414cuda3std3__419piecewise_constructE
	.align		8
        /*0078*/ 	.dword	_ZN39_INTERNAL_118c58fe_4_k_cu_9c5fccf0_27414cuda3std3__48in_placeE
	.align		8
        /*0080*/ 	.dword	_ZN39_INTERNAL_118c58fe_4_k_cu_9c5fccf0_27414cuda3std6ranges3__45__cpo4swapE
	.align		8
        /*0088*/ 	.dword	_ZN39_INTERNAL_118c58fe_4_k_cu_9c5fccf0_27414cuda3std6ranges3__45__cpo9iter_moveE
	.align		8
        /*0090*/ 	.dword	_ZN39_INTERNAL_118c58fe_4_k_cu_9c5fccf0_27414cute7productE
	.align		8
        /*0098*/ 	.dword	_ZN39_INTERNAL_118c58fe_4_k_cu_9c5fccf0_27414cute1_E
	.align		8
        /*00a0*/ 	.dword	$str$22
	.align		8
        /*00a8*/ 	.dword	$str$23
	.align		8
        /*00b0*/ 	.dword	$str$26
	.align		8
        /*00b8*/ 	.dword	$str$27
	.align		8
        /*00c0*/ 	.dword	$str$28
	.align		8
        /*00c8*/ 	.dword	$str$29
	.align		8
        /*00d0*/ 	.dword	$str$30
	.align		8
        /*00d8*/ 	.dword	$str$31
	.align		8
        /*00e0*/ 	.dword	$str$32
	.align		8
        /*00e8*/ 	.dword	$str$33
	.align		8
        /*00f0*/ 	.dword	$str$34
	.align		8
        /*00f8*/ 	.dword	$str$35
	.align		8
        /*0100*/ 	.dword	$str$36
	.align		8
        /*0108*/ 	.dword	$str$37


//--------------------- .nv.constant2._ZN7cutlass13device_kernelINS_4fmha6kernel36Sm100FmhaFwdKernelTmaWarpspecializedIN4cute5tupleIJiiiNS5_IJNS5_IJiiEEEiEEEEEENS1_10collective38Sm100FmhaFwdMainloopTmaWarpspecializedINS_6half_tEffNS5_IJNS4_1CILi256EEENSC_ILi128EEENSC_ILi32EEEEEENS5_IJiNSC_ILi1EEES7_EEENS5_IJiSH_NS5_IJNS5_IJNSC_ILi0EEEiEEEiEEEEEESM_NS9_12ResidualMaskENS5_IJNSC_ILi2EEESH_SH_EEENSC_ILb0EEEEENS9_38Sm100FmhaFwdEpilogueTmaWarpspecializedISB_fNS5_IJSE_SF_SE_EEESI_NS5_IJSH_S7_EEESQ_EENS2_23IndividualTileSchedulerENS2_41Sm100FmhaCtxKernelWarpspecializedScheduleEEEEEvNT_6ParamsE --------------------------
	.section	.nv.constant2._ZN7cutlass13device_kernelINS_4fmha6kernel36Sm100FmhaFwdKernelTmaWarpspecializedIN4cute5tupleIJiiiNS5_IJNS5_IJiiEEEiEEEEEENS1_10collective38Sm100FmhaFwdMainloopTmaWarpspecializedINS_6half_tEffNS5_IJNS4_1CILi256EEENSC_ILi128EEENSC_ILi32EEEEEENS5_IJiNSC_ILi1EEES7_EEENS5_IJiSH_NS5_IJNS5_IJNSC_ILi0EEEiEEEiEEEEEESM_NS9_12ResidualMaskENS5_IJNSC_ILi2EEESH_SH_EEENSC_ILb0EEEEENS9_38Sm100FmhaFwdEpilogueTmaWarpspecializedISB_fNS5_IJSE_SF_SE_EEESI_NS5_IJSH_S7_EEESQ_EENS2_23IndividualTileSchedulerENS2_41Sm100FmhaCtxKernelWarpspecializedScheduleEEEEEvNT_6ParamsE,"a",@progbits
	.sectionflags	@""
	.align	4
.nv.constant2._ZN7cutlass13device_kernelINS_4fmha6kernel36Sm100FmhaFwdKernelTmaWarpspecializedIN4cute5tupleIJiiiNS5_IJNS5_IJiiEEEiEEEEEENS1_10collective38Sm100FmhaFwdMainloopTmaWarpspecializedINS_6half_tEffNS5_IJNS4_1CILi256EEENSC_ILi128EEENSC_ILi32EEEEEENS5_IJiNSC_ILi1EEES7_EEENS5_IJiSH_NS5_IJNS5_IJNSC_ILi0EEEiEEEiEEEEEESM_NS9_12ResidualMaskENS5_IJNSC_ILi2EEESH_SH_EEENSC_ILb0EEEEENS9_38Sm100FmhaFwdEpilogueTmaWarpspecializedISB_fNS5_IJSE_SF_SE_EEESI_NS5_IJSH_S7_EEESQ_EENS2_23IndividualTileSchedulerENS2_41Sm100FmhaCtxKernelWarpspecializedScheduleEEEEEvNT_6ParamsE:
        /*0000*/ 	.byte	0x40, 0x52, 0x01, 0x00, 0x20, 0x71, 0x01, 0x00, 0x10, 0x52, 0x01, 0x00


//--------------------- .text._ZN7cutlass13device_kernelINS_4fmha6kernel36Sm100FmhaFwdKernelTmaWarpspecializedIN4cute5tupleIJiiiNS5_IJNS5_IJiiEEEiEEEEEENS1_10collective38Sm100FmhaFwdMainloopTmaWarpspecializedINS_6half_tEffNS5_IJNS4_1CILi256EEENSC_ILi128EEENSC_ILi32EEEEEENS5_IJiNSC_ILi1EEES7_EEENS5_IJiSH_NS5_IJNS5_IJNSC_ILi0EEEiEEEiEEEEEESM_NS9_12ResidualMaskENS5_IJNSC_ILi2EEESH_SH_EEENSC_ILb0EEEEENS9_38Sm100FmhaFwdEpilogueTmaWarpspecializedISB_fNS5_IJSE_SF_SE_EEESI_NS5_IJSH_S7_EEESQ_EENS2_23IndividualTileSchedulerENS2_41Sm100FmhaCtxKernelWarpspecializedScheduleEEEEEvNT_6ParamsE --------------------------
	.section	.text._ZN7cutlass13device_kernelINS_4fmha6kernel36Sm100FmhaFwdKernelTmaWarpspecializedIN4cute5tupleIJiiiNS5_IJNS5_IJiiEEEiEEEEEENS1_10collective38Sm100FmhaFwdMainloopTmaWarpspecializedINS_6half_tEffNS5_IJNS4_1CILi256EEENSC_ILi128EEENSC_ILi32EEEEEENS5_IJiNSC_ILi1EEES7_EEENS5_IJiSH_NS5_IJNS5_IJNSC_ILi0EEEiEEEiEEEEEESM_NS9_12ResidualMaskENS5_IJNSC_ILi2EEESH_SH_EEENSC_ILb0EEEEENS9_38Sm100FmhaFwdEpilogueTmaWarpspecializedISB_fNS5_IJSE_SF_SE_EEESI_NS5_IJSH_S7_EEESQ_EENS2_23IndividualTileSchedulerENS2_41Sm100FmhaCtxKernelWarpspecializedScheduleEEEEEvNT_6ParamsE,"ax",@progbits
	.align	128
.text._ZN7cutlass13device_kernelINS_4fmha6kernel36Sm100FmhaFwdKernelTmaWarpspecializedIN4cute5tupleIJiiiNS5_IJNS5_IJiiEEEiEEEEEENS1_10collective38Sm100FmhaFwdMainloopTmaWarpspecializedINS_6half_tEffNS5_IJNS4_1CILi256EEENSC_ILi128EEENSC_ILi32EEEEEENS5_IJiNSC_ILi1EEES7_EEENS5_IJiSH_NS5_IJNS5_IJNSC_ILi0EEEiEEEiEEEEEESM_NS9_12ResidualMaskENS5_IJNSC_ILi2EEESH_SH_EEENSC_ILb0EEEEENS9_38Sm100FmhaFwdEpilogueTmaWarpspecializedISB_fNS5_IJSE_SF_SE_EEESI_NS5_IJSH_S7_EEESQ_EENS2_23IndividualTileSchedulerENS2_41Sm100FmhaCtxKernelWarpspecializedScheduleEEEEEvNT_6ParamsE:
        .type           _ZN7cutlass13device_kernelINS_4fmha6kernel36Sm100FmhaFwdKernelTmaWarpspecializedIN4cute5tupleIJiiiNS5_IJNS5_IJiiEEEiEEEEEENS1_10collective38Sm100FmhaFwdMainloopTmaWarpspecializedINS_6half_tEffNS5_IJNS4_1CILi256EEENSC_ILi128EEENSC_ILi32EEEEEENS5_IJiNSC_ILi1EEES7_EEENS5_IJiSH_NS5_IJNS5_IJNSC_ILi0EEEiEEEiEEEEEESM_NS9_12ResidualMaskENS5_IJNSC_ILi2EEESH_SH_EEENSC_ILb0EEEEENS9_38Sm100FmhaFwdEpilogueTmaWarpspecializedISB_fNS5_IJSE_SF_SE_EEESI_NS5_IJSH_S7_EEESQ_EENS2_23IndividualTileSchedulerENS2_41Sm100FmhaCtxKernelWarpspecializedScheduleEEEEEvNT_6ParamsE,@function
        .size           _ZN7cutlass13device_kernelINS_4fmha6kernel36Sm100FmhaFwdKernelTmaWarpspecializedIN4cute5tupleIJiiiNS5_IJNS5_IJiiEEEiEEEEEENS1_10collective38Sm100FmhaFwdMainloopTmaWarpspecializedINS_6half_tEffNS5_IJNS4_1CILi256EEENSC_ILi128EEENSC_ILi32EEEEEENS5_IJiNSC_ILi1EEES7_EEENS5_IJiSH_NS5_IJNS5_IJNSC_ILi0EEEiEEEiEEEEEESM_NS9_12ResidualMaskENS5_IJNSC_ILi2EEESH_SH_EEENSC_ILb0EEEEENS9_38Sm100FmhaFwdEpilogueTmaWarpspecializedISB_fNS5_IJSE_SF_SE_EEESI_NS5_IJSH_S7_EEESQ_EENS2_23IndividualTileSchedulerENS2_41Sm100FmhaCtxKernelWarpspecializedScheduleEEEEEvNT_6ParamsE,(.L_x_469 - _ZN7cutlass13device_kernelINS_4fmha6kernel36Sm100FmhaFwdKernelTmaWarpspecializedIN4cute5tupleIJiiiNS5_IJNS5_IJiiEEEiEEEEEENS1_10collective38Sm100FmhaFwdMainloopTmaWarpspecializedINS_6half_tEffNS5_IJNS4_1CILi256EEENSC_ILi128EEENSC_ILi32EEEEEENS5_IJiNSC_ILi1EEES7_EEENS5_IJiSH_NS5_IJNS5_IJNSC_ILi0EEEiEEEiEEEEEESM_NS9_12ResidualMaskENS5_IJNSC_ILi2EEESH_SH_EEENSC_ILb0EEEEENS9_38Sm100FmhaFwdEpilogueTmaWarpspecializedISB_fNS5_IJSE_SF_SE_EEESI_NS5_IJSH_S7_EEESQ_EENS2_23IndividualTileSchedulerENS2_41Sm100FmhaCtxKernelWarpspecializedScheduleEEEEEvNT_6ParamsE)
        .other          _ZN7cutlass13device_kernelINS_4fmha6kernel36Sm100FmhaFwdKernelTmaWarpspecializedIN4cute5tupleIJiiiNS5_IJNS5_IJiiEEEiEEEEEENS1_10collective38Sm100FmhaFwdMainloopTmaWarpspecializedINS_6half_tEffNS5_IJNS4_1CILi256EEENSC_ILi128EEENSC_ILi32EEEEEENS5_IJiNSC_ILi1EEES7_EEENS5_IJiSH_NS5_IJNS5_IJNSC_ILi0EEEiEEEiEEEEEESM_NS9_12ResidualMaskENS5_IJNSC_ILi2EEESH_SH_EEENSC_ILb0EEEEENS9_38Sm100FmhaFwdEpilogueTmaWarpspecializedISB_fNS5_IJSE_SF_SE_EEESI_NS5_IJSH_S7_EEESQ_EENS2_23IndividualTileSchedulerENS2_41Sm100FmhaCtxKernelWarpspecializedScheduleEEEEEvNT_6ParamsE,@"STO_CUDA_ENTRY STV_DEFAULT"
_ZN7cutlass13device_kernelINS_4fmha6kernel36Sm100FmhaFwdKernelTmaWarpspecializedIN4cute5tupleIJiiiNS5_IJNS5_IJiiEEEiEEEEEENS1_10collective38Sm100FmhaFwdMainloopTmaWarpspecializedINS_6half_tEffNS5_IJNS4_1CILi256EEENSC_ILi128EEENSC_ILi32EEEEEENS5_IJiNSC_ILi1EEES7_EEENS5_IJiSH_NS5_IJNS5_IJNSC_ILi0EEEiEEEiEEEEEESM_NS9_12ResidualMaskENS5_IJNSC_ILi2EEESH_SH_EEENSC_ILb0EEEEENS9_38Sm100FmhaFwdEpilogueTmaWarpspecializedISB_fNS5_IJSE_SF_SE_EEESI_NS5_IJSH_S7_EEESQ_EENS2_23IndividualTileSchedulerENS2_41Sm100FmhaCtxKernelWarpspecializedScheduleEEEEEvNT_6ParamsE:
[----:B------:R-:W1:Y:S02]  /*0000*/  LDC R1, c[0x0][0x37c] ;  /* 0x0000df00ff017b82 */ /* 0x000e640000000800 */
[----:B-1----:R-:W-:Y:S01]  /*0010*/  IADD3 R1, PT, PT, R1, -0x78, RZ ;  /* 0xffffff8801017810 */ /* 0x002fe20007ffe0ff */
[----:B------:R-:W1:Y:S01]  /*0020*/  S2R R18, SR_TID.X ;  /* 0x0000000000127919 */ /* 0x000e620000002100 */
[----:B------:R-:W2:Y:S01]  /*0030*/  LDCU UR5, c[0x0][0x2f8] ;  /* 0x00005f00ff0577ac */ /* 0x000ea20008000800 */
[----:B------:R-:W3:Y:S01]  /*0040*/  LDCU UR4, c[0x0][0x2fc] ;  /* 0x00005f80ff0477ac */ /* 0x000ee20008000800 */
[----:B------:R-:W-:Y:S02]  /*0050*/  UPLOP3.LUT UP2, UPT, UPT, UPT, UPT, 0x40, 0x4 ;  /* 0x000000000004789c */ /* 0x000fe40003f4e870 */
[----:B------:R-:W-:Y:S02]  /*0060*/  UPLOP3.LUT UP1, UPT, UPT, UPT, UPT, 0x80, 0x8 ;  /* 0x000000000008789c */ /* 0x000fe40003f2f070 */
[----:B------:R-:W-:-:S02]  /*0070*/  UP2UR UR38, UPR, URZ, 0x4 ;  /* 0x00000004ff267883 */ /* 0x000fc40008000000 */
[----:B------:R-:W-:Y:S02]  /*0080*/  UPLOP3.LUT UP2, UPT, UPT, UPT, UPT, 0x80, 0x8 ;  /* 0x000000000008789c */ /* 0x000fe40003f4f070 */
[----:B------:R-:W-:Y:S01]  /*0090*/  UPLOP3.LUT UP0, UPT, UPT, UPT, UPT, 0x40, 0x4 ;  /* 0x000000000004789c */ /* 0x000fe20003f0e870 */
[----:B--2---:R-:W-:Y:S01]  /*00a0*/  IADD3 R23, P0, PT, R1, UR5, RZ ;  /* 0x0000000501177c10 */ /* 0x004fe2000ff1e0ff */
[----:B------:R-:W-:Y:S02]  /*00b0*/  UPLOP3.LUT UP6, UPT, UPT, UPT, UPT, 0x40, 0x4 ;  /* 0x000000000004789c */ /* 0x000fe40003fce870 */
[----:B------:R-:W-:Y:S02]  /*00c0*/  UPLOP3.LUT UP5, UPT, UPT, UPT, UPT, 0x40, 0x4 ;  /* 0x000000000004789c */ /* 0x000fe40003fae870 */
[----:B------:R-:W-:Y:S01]  /*00d0*/  UPLOP3.LUT UP4, UPT, UPT, UPT, UPT, 0x40, 0x4 ;  /* 0x000000000004789c */ /* 0x000fe20003f8e870 */
[----:B---3--:R-:W-:Y:S01]  /*00e0*/  IMAD.X R22, RZ, RZ, UR4, P0 ;  /* 0x00000004ff167e24 */ /* 0x008fe200080e06ff */
[----:B------:R-:W-:Y:S01]  /*00f0*/  UP2UR UR51, UPR, URZ, 0x4 ;  /* 0x00000004ff337883 */ /* 0x000fe20008000000 */
[----:B-1----:R-:W-:-:S05]  /*0100*/  SHF.R.U32.HI R17, RZ, 0x5, R18 ;  /* 0x00000005ff117819 */ /* 0x002fca0000011612 */
[----:B------:R-:W1:Y:S02]  /*0110*/  SHFL.IDX PT, R0, R17, RZ, 0x1f ;  /* 0x00001fff11007589 */ /* 0x000e6400000e0000 */
[----:B-1----:R-:W-:-:S04]  /*0120*/  SHF.R.S32.HI R3, RZ, 0x1f, R0 ;  /* 0x0000001fff037819 */ /* 0x002fc80000011400 */
[----:B------:R-:W-:-:S04]  /*0130*/  LEA.HI R2, R3, R0, RZ, 0x2 ;  /* 0x0000000003027211 */ /* 0x000fc800078f10ff */
[----:B------:R-:W-:-:S04]  /*0140*/  SHF.R.S32.HI R2, RZ, 0x2, R2 ;  /* 0x00000002ff027819 */ /* 0x000fc80000011402 */
[----:B------:R-:W-:-:S13]  /*0150*/  ISETP.NE.AND P1, PT, R2, RZ, PT ;  /* 0x000000ff0200720c */ /* 0x000fda0003f25270 */
[----:B------:R-:W-:Y:S05]  /*0160*/  @!P1 BRA `(.L_x_0) ;  /* 0x0000000400249947 */ /* 0x000fea0003800000 */
[----:B------:R-:W-:-:S13]  /*0170*/  ISETP.NE.AND P0, PT, R2, 0x2, PT ;  /* 0x000000020200780c */ /* 0x000fda0003f05270 */
[----:B------:R-:W-:Y:S05]  /*0180*/  @!P0 BRA `(.L_x_1) ;  /* 0x0000000000f48947 */ /* 0x000fea0003800000 */
[----:B------:R-:W-:-:S13]  /*0190*/  ISETP.NE.AND P0, PT, R2, 0x1, PT ;  /* 0x000000010200780c */ /* 0x000fda0003f05270 */
[----:B------:R-:W-:Y:S05]  /*01a0*/  @P0 BRA `(.L_x_2) ;  /* 0x00000000002c0947 */ /* 0x000fea0003800000 */
[----:B------:R-:W-:Y:S01]  /*01b0*/  HFMA2 R2, -RZ, RZ, 0, 5.9604644775390625e-08 ;  /* 0x00000001ff027431 */ /* 0x000fe200000001ff */
[----:B------:R-:W-:Y:S02]  /*01c0*/  UPLOP3.LUT UP3, UPT, UPT, UPT, UPT, 0x40, 0x4 ;  /* 0x000000000004789c */ /* 0x000fe40003f6e870 */
[----:B------:R-:W-:Y:S02]  /*01d0*/  UPLOP3.LUT UP2, UPT, UPT, UPT, UPT, 0x40, 0x4 ;  /* 0x000000000004789c */ /* 0x000fe40003f4e870 */
[----:B------:R-:W-:Y:S02]  /*01e0*/  UPLOP3.LUT UP1, UPT, UPT, UPT, UPT, 0x80, 0x8 ;  /* 0x000000000008789c */ /* 0x000fe40003f2f070 */
[----:B------:R-:W-:Y:S02]  /*01f0*/  UPLOP3.LUT UP0, UPT, UPT, UPT, UPT, 0x40, 0x4 ;  /* 0x000000000004789c */ /* 0x000fe40003f0e870 */
[----:B------:R-:W-:Y:S02]  /*0200*/  UPLOP3.LUT UP6, UPT, UPT, UPT, UPT, 0x40, 0x4 ;  /* 0x000000000004789c */ /* 0x000fe40003fce870 */
[----:B------:R-:W-:-:S02]  /*0210*/  UPLOP3.LUT UP5, UPT, UPT, UPT, UPT, 0x40, 0x4 ;  /* 0x000000000004789c */ /* 0x000fc40003fae870 */
[----:B------:R-:W-:Y:S02]  /*0220*/  UPLOP3.LUT UP4, UPT, UPT, UPT, UPT, 0x80, 0x8 ;  /* 0x000000000008789c */ /* 0x000fe40003f8f070 */
[----:B------:R-:W-:Y:S02]  /*0230*/  UP2UR UR38, UPR, URZ, 0x8 ;  /* 0x00000008ff267883 */ /* 0x000fe40008000000 */
[----:B------:R-:W-:Y:S01]  /*0240*/  UP2UR UR51, UPR, URZ, 0x4 ;  /* 0x00000004ff337883 */ /* 0x000fe20008000000 */
[----:B------:R-:W-:Y:S11]  /*0250*/  BRA `(.L_x_0) ;  /* 0x0000000000e87947 */ /* 0x000ff60003800000 */
.L_x_2:
[----:B------:R-:W-:Y:S01]  /*0260*/  ISETP.NE.AND P0, PT, R0, 0xc, PT ;  /* 0x0000000c0000780c */ /* 0x000fe20003f05270 */
[----:B------:R-:W-:Y:S01]  /*0270*/  UPLOP3.LUT UP2, UPT, UPT, UPT, UPT, 0x40, 0x4 ;  /* 0x000000000004789c */ /* 0x000fe20003f4e870 */
[----:B------:R-:W-:Y:S01]  /*0280*/  HFMA2 R2, -RZ, RZ, 0, 1.78813934326171875e-07 ;  /* 0x00000003ff027431 */ /* 0x000fe200000001ff */
[----:B------:R-:W-:Y:S02]  /*0290*/  UPLOP3.LUT UP1, UPT, UPT, UPT, UPT, 0x80, 0x8 ;  /* 0x000000000008789c */ /* 0x000fe40003f2f070 */
[----:B------:R-:W-:Y:S02]  /*02a0*/  UP2UR UR38, UPR, URZ, 0x4 ;  /* 0x00000004ff267883 */ /* 0x000fe40008000000 */
[----:B------:R-:W-:Y:S02]  /*02b0*/  UPLOP3.LUT UP2, UPT, UPT, UPT, UPT, 0x40, 0x4 ;  /* 0x000000000004789c */ /* 0x000fe40003f4e870 */
[----:B------:R-:W-:Y:S02]  /*02c0*/  UPLOP3.LUT UP0, UPT, UPT, UPT, UPT, 0x40, 0x4 ;  /* 0x000000000004789c */ /* 0x000fe40003f0e870 */
[----:B------:R-:W-:-:S02]  /*02d0*/  UPLOP3.LUT UP6, UPT, UPT, UPT, UPT, 0x40, 0x4 ;  /* 0x000000000004789c */ /* 0x000fc40003fce870 */
[----:B------:R-:W-:Y:S02]  /*02e0*/  UPLOP3.LUT UP5, UPT, UPT, UPT, UPT, 0x80, 0x8 ;  /* 0x000000000008789c */ /* 0x000fe40003faf070 */
[----:B------:R-:W-:Y:S02]  /*02f0*/  UPLOP3.LUT UP4, UPT, UPT, UPT, UPT, 0x40, 0x4 ;  /* 0x000000000004789c */ /* 0x000fe40003f8e870 */
[----:B------:R-:W-:Y:S01]  /*0300*/  UP2UR UR51, UPR, URZ, 0x4 ;  /* 0x00000004ff337883 */ /* 0x000fe20008000000 */
[----:B------:R-:W-:Y:S11]  /*0310*/  @!P0 BRA `(.L_x_0) ;  /* 0x0000000000b88947 */ /* 0x000ff60003800000 */
[----:B------:R-:W-:-:S13]  /*0320*/  ISETP.NE.AND P0, PT, R0, 0xe, PT ;  /* 0x0000000e0000780c */ /* 0x000fda0003f05270 */
[----:B------:R-:W-:Y:S05]  /*0330*/  @!P0 BRA `(.L_x_3) ;  /* 0x00000000005c8947 */ /* 0x000fea0003800000 */
[----:B------:R-:W-:-:S13]  /*0340*/  ISETP.NE.AND P0, PT, R0, 0xd, PT ;  /* 0x0000000d0000780c */ /* 0x000fda0003f05270 */
[----:B------:R-:W-:Y:S05]  /*0350*/  @P0 BRA `(.L_x_4) ;  /* 0x00000000002c0947 */ /* 0x000fea0003800000 */
[----:B------:R-:W-:Y:S01]  /*0360*/  HFMA2 R2, -RZ, RZ, 0, 2.384185791015625e-07 ;  /* 0x00000004ff027431 */ /* 0x000fe200000001ff */
        /* <DEDUP_REMOVED lines=10> */
.L_x_4:
[----:B------:R-:W-:Y:S01]  /*0410*/  HFMA2 R2, -RZ, RZ, 0, 3.5762786865234375e-07 ;  /* 0x00000006ff027431 */ /* 0x000fe200000001ff */
[----:B------:R-:W-:Y:S02]  /*0420*/  UPLOP3.LUT UP3, UPT, UPT, UPT, UPT, 0x40, 0x4 ;  /* 0x000000000004789c */ /* 0x000fe40003f6e870 */
[----:B------:R-:W-:Y:S02]  /*0430*/  UPLOP3.LUT UP2, UPT, UPT, UPT, UPT, 0x40, 0x4 ;  /* 0x000000000004789c */ /* 0x000fe40003f4e870 */
[----:B------:R-:W-:Y:S02]  /*0440*/  UPLOP3.LUT UP0, UPT, UPT, UPT, UPT, 0x40, 0x4 ;  /* 0x000000000004789c */ /* 0x000fe40003f0e870 */
[----:B------:R-:W-:Y:S02]  /*0450*/  UPLOP3.LUT UP6, UPT, UPT, UPT, UPT, 0x40, 0x4 ;  /* 0x000000000004789c */ /* 0x000fe40003fce870 */
[----:B------:R-:W-:Y:S02]  /*0460*/  UPLOP3.LUT UP5, UPT, UPT, UPT, UPT, 0x40, 0x4 ;  /* 0x000000000004789c */ /* 0x000fe40003fae870 */
[----:B------:R-:W-:-:S02]  /*0470*/  UPLOP3.LUT UP4, UPT, UPT, UPT, UPT, 0x40, 0x4 ;  /* 0x000000000004789c */ /* 0x000fc40003f8e870 */
[----:B------:R-:W-:Y:S02]  /*0480*/  UP2UR UR38, UPR, URZ, 0x8 ;  /* 0x00000008ff267883 */ /* 0x000fe40008000000 */
[----:B------:R-:W-:Y:S01]  /*0490*/  UP2UR UR51, UPR, URZ, 0x4 ;  /* 0x00000004ff337883 */ /* 0x000fe20008000000 */
[----:B------:R-:W-:Y:S11]  /*04a0*/  BRA `(.L_x_0) ;  /* 0x0000000000547947 */ /* 0x000ff60003800000 */
.L_x_3:
[----:B------:R-:W-:Y:S01]  /*04b0*/  HFMA2 R2, -RZ, RZ, 0, 2.98023223876953125e-07 ;  /* 0x00000005ff027431 */ /* 0x000fe200000001ff */
        /* <DEDUP_REMOVED lines=10> */
.L_x_1:
[----:B------:R-:W-:Y:S01]  /*0560*/  HFMA2 R2, -RZ, RZ, 0, 1.1920928955078125e-07 ;  /* 0x00000002ff027431 */ /* 0x000fe200000001ff */
        /* <DEDUP_REMOVED lines=8> */
[----:B------:R-:W-:-:S12]  /*05f0*/  UP2UR UR51, UPR, URZ, 0x4 ;  /* 0x00000004ff337883 */ /* 0x000fd80008000000 */
.L_x_0:
[----:B------:R-:W-:Y:S01]  /*0600*/  ELECT P0, URZ, PT ;  /* 0x0000000000ff782f */ /* 0x000fe20003800000 */
[----:B------:R-:W-:Y:S03]  /*0610*/  BSSY.RECONVERGENT B0, `(.L_x_5) ;  /* 0x000000f000007945 */ /* 0x000fe60003800200 */
[----:B------:R-:W-:Y:S02]  /*0620*/  PLOP3.LUT P2, PT, P0, PT, UP0, 0x5d, 0xd5 ;  /* 0x0000000000d5781c */ /* 0x000fe4000074eb0d */
[----:B------:R-:W-:-:S11]  /*0630*/  PLOP3.LUT P1, PT, P0, PT, UP6, 0x5d, 0xd5 ;  /* 0x0000000000d5781c */ /* 0x000fd6000072eb6d */
[----:B------:R-:W-:Y:S05]  /*0640*/  @P2 BRA `(.L_x_6) ;  /* 0x00000000002c2947 */ /* 0x000fea0003800000 */
[----:B------:R-:W1:Y:S02]  /*0650*/  LDCU.64 UR4, c[0x0][0x348] ;  /* 0x00006900ff0477ac */ /* 0x000e640008000a00 */
[----:B-1----:R-:W-:-:S04]  /*0660*/  UIADD3 UR8, UP0, UPT, UR4, 0x80, URZ ;  /* 0x0000008004087890 */ /* 0x002fc8000ff1e0ff */
[----:B------:R-:W-:Y:S02]  /*0670*/  UIADD3.X UR9, UPT, UPT, URZ, UR5, URZ, UP0, !UPT ;  /* 0x00000005ff097290 */ /* 0x000fe400087fe4ff */
[----:B------:R-:W-:-:S04]  /*0680*/  UIADD3 UR6, UP0, UPT, UR4, 0x180, URZ ;  /* 0x0000018004067890 */ /* 0x000fc8000ff1e0ff */
[----:B------:R-:W-:Y:S02]  /*0690*/  UIADD3.X UR7, UPT, UPT, URZ, UR5, URZ, UP0, !UPT ;  /* 0x00000005ff077290 */ /* 0x000fe400087fe4ff */
[----:B------:R-:W-:Y:S01]  /*06a0*/  UIADD3 UR4, UP0, UPT, UR4, 0x280, URZ ;  /* 0x0000028004047890 */ /* 0x000fe2000ff1e0ff */
[----:B------:R1:W-:Y:S03]  /*06b0*/  UTMACCTL.PF [UR8] ;  /* 0x00000000080079b9 */ /* 0x0003e60008040000 */
[----:B------:R-:W-:-:S03]  /*06c0*/  UIADD3.X UR5, UPT, UPT, URZ, UR5, URZ, UP0, !UPT ;  /* 0x00000005ff057290 */ /* 0x000fc600087fe4ff */
[----:B------:R1:W-:Y:S06]  /*06d0*/  UTMACCTL.PF [UR6] ;  /* 0x00000000060079b9 */ /* 0x0003ec0008040000 */
[----:B------:R1:W-:Y:S02]  /*06e0*/  UTMACCTL.PF [UR4] ;  /* 0x00000000040079b9 */ /* 0x0003e40008040000 */
[----:B-1----:R-:W-:Y:S01]  /*06f0*/  NOP ;  /* 0x0000000000007918 */ /* 0x002fe20000000000 */
.L_x_6:
[----:B------:R-:W-:Y:S05]  /*0700*/  BSYNC.RECONVERGENT B0 ;  /* 0x0000000000007941 */ /* 0x000fea0003800200 */
.L_x_5:
[----:B------:R-:W-:Y:S04]  /*0710*/  BSSY.RECONVERGENT B0, `(.L_x_7) ;  /* 0x000001b000007945 */ /* 0x000fe80003800200 */
[----:B------:R-:W-:Y:S05]  /*0720*/  @P1 BRA `(.L_x_8) ;  /* 0x0000000000241947 */ /* 0x000fea0003800000 */
[----:B------:R-:W1:Y:S01]  /*0730*/  LDCU.64 UR4, c[0x0][0x348] ;  /* 0x00006900ff0477ac */ /* 0x000e620008000a00 */
[----:B------:R-:W-:Y:S02]  /*0740*/  PLOP3.LUT P6, PT, PT, PT, PT, 0x80, 0x8 ;  /* 0x000000000008781c */ /* 0x000fe40003fcf070 */
[----:B------:R-:W-:Y:S02]  /*0750*/  PLOP3.LUT P5, PT, PT, PT, PT, 0x8, 0x80 ;  /* 0x000000000080781c */ /* 0x000fe40003fae170 */
[----:B------:R-:W-:Y:S02]  /*0760*/  PLOP3.LUT P4, PT, PT, PT, PT, 0x80, 0x8 ;  /* 0x000000000008781c */ /* 0x000fe40003f8f070 */
[----:B------:R-:W-:Y:S01]  /*0770*/  PLOP3.LUT P3, PT, PT, PT, PT, 0x80, 0x8 ;  /* 0x000000000008781c */ /* 0x000fe20003f6f070 */
[----:B-1----:R-:W-:-:S04]  /*0780*/  UIADD3 UR4, UP0, UPT, UR4, 0x400, URZ ;  /* 0x0000040004047890 */ /* 0x002fc8000ff1e0ff */
[----:B------:R-:W-:-:S09]  /*0790*/  UIADD3.X UR5, UPT, UPT, URZ, UR5, URZ, UP0, !UPT ;  /* 0x00000005ff057290 */ /* 0x000fd200087fe4ff */
[----:B------:R1:W-:Y:S02]  /*07a0*/  UTMACCTL.PF [UR4] ;  /* 0x00000000040079b9 */ /* 0x0003e40008040000 */
[----:B-1----:R-:W-:Y:S05]  /*07b0*/  BRA `(.L_x_9) ;  /* 0x0000000000407947 */ /* 0x002fea0003800000 */
.L_x_8:
[----:B------:R-:W-:-:S13]  /*07c0*/  ISETP.NE.AND P1, PT, R2, 0x3, PT ;  /* 0x000000030200780c */ /* 0x000fda0003f25270 */
[----:B------:R-:W-:Y:S05]  /*07d0*/  @!P1 BRA `(.L_x_10) ;  /* 0x0000000000289947 */ /* 0x000fea0003800000 */
[----:B------:R-:W-:Y:S02]  /*07e0*/  ISETP.NE.AND P1, PT, R2, 0x4, PT ;  /* 0x000000040200780c */ /* 0x000fe40003f25270 */
[----:B------:R-:W-:Y:S02]  /*07f0*/  PLOP3.LUT P4, PT, PT, PT, PT, 0x80, 0x8 ;  /* 0x000000000008781c */ /* 0x000fe40003f8f070 */
[----:B------:R-:W-:Y:S02]  /*0800*/  PLOP3.LUT P5, PT, PT, PT, PT, 0x8, 0x80 ;  /* 0x000000000080781c */ /* 0x000fe40003fae170 */
[----:B------:R-:W-:Y:S02]  /*0810*/  PLOP3.LUT P6, PT, PT, PT, PT, 0x80, 0x8 ;  /* 0x000000000008781c */ /* 0x000fe40003fcf070 */
[----:B------:R-:W-:-:S05]  /*0820*/  PLOP3.LUT P3, PT, PT, PT, PT, 0x80, 0x8 ;  /* 0x000000000008781c */ /* 0x000fca0003f6f070 */
[----:B------:R-:W-:Y:S08]  /*0830*/  @P1 BRA `(.L_x_9) ;  /* 0x0000000000201947 */ /* 0x000ff00003800000 */
[----:B------:R-:W-:Y:S02]  /*0840*/  PLOP3.LUT P5, PT, PT, PT, PT, 0x8, 0x80 ;  /* 0x000000000080781c */ /* 0x000fe40003fae170 */
[----:B------:R-:W-:Y:S02]  /*0850*/  PLOP3.LUT P6, PT, PT, PT, PT, 0x8, 0x80 ;  /* 0x000000000080781c */ /* 0x000fe40003fce170 */
[----:B------:R-:W-:Y:S01]  /*0860*/  PLOP3.LUT P3, PT, PT, PT, PT, 0x8, 0x80 ;  /* 0x000000000080781c */ /* 0x000fe20003f6e170 */
[----:B------:R-:W-:-:S12]  /*0870*/  BRA `(.L_x_9) ;  /* 0x0000000000107947 */ /* 0x000fd80003800000 */
.L_x_10:
[----:B------:R-:W-:Y:S02]  /*0880*/  PLOP3.LUT P6, PT, PT, PT, PT, 0x8, 0x80 ;  /* 0x000000000080781c */ /* 0x000fe40003fce170 */
[----:B------:R-:W-:Y:S02]  /*0890*/  PLOP3.LUT P5, PT, PT, PT, PT, 0x80, 0x8 ;  /* 0x000000000008781c */ /* 0x000fe40003faf070 */
[----:B------:R-:W-:Y:S02]  /*08a0*/  PLOP3.LUT P4, PT, PT, PT, PT, 0x8, 0x80 ;  /* 0x000000000080781c */ /* 0x000fe40003f8e170 */
[----:B------:R-:W-:-:S13]  /*08b0*/  PLOP3.LUT P3, PT, PT, PT, PT, 0x80, 0x8 ;  /* 0x000000000008781c */ /* 0x000fda0003f6f070 */
.L_x_9:
[----:B------:R-:W-:Y:S05]  /*08c0*/  BSYNC.RECONVERGENT B0 ;  /* 0x0000000000007941 */ /* 0x000fea0003800200 */
.L_x_7:
[----:B------:R-:W1:Y:S01]  /*08d0*/  SHFL.IDX PT, R0, R17, RZ, 0x1f ;  /* 0x00001fff11007589 */ /* 0x000e6200000e0000 */
[----:B------:R-:W-:Y:S02]  /*08e0*/  ISETP.NE.AND P1, PT, R2, 0x3, PT ;  /* 0x000000030200780c */ /* 0x000fe40003f25270 */
[----:B------:R-:W-:Y:S02]  /*08f0*/  PLOP3.LUT P0, PT, P0, PT, UP1, 0xae, 0xea ;  /* 0x0000000000ea781c */ /* 0x000fe4000070f51e */
[----:B-1----:R-:W-:-:S13]  /*0900*/  ISETP.NE.AND P2, PT, R0, RZ, PT ;  /* 0x000000ff0000720c */ /* 0x002fda0003f45270 */
[----:B------:R-:W-:Y:S05]  /*0910*/  @P2 BRA `(.L_x_11) ;  /* 0x0000000000382947 */ /* 0x000fea0003800000 */
[----:B------:R-:W1:Y:S01]  /*0920*/  S2UR UR5, SR_CgaCtaId ;  /* 0x00000000000579c3 */ /* 0x000e620000008800 */
[----:B------:R-:W-:Y:S01]  /*0930*/  UMOV UR6, 0x400 ;  /* 0x0000040000067882 */ /* 0x000fe20000000000 */
[----:B------:R-:W-:Y:S01]  /*0940*/  UMOV UR4, 0x1 ;  /* 0x0000000100047882 */ /* 0x000fe20000000000 */
[----:B------:R-:W-:Y:S01]  /*0950*/  ELECT P2, URZ, PT ;  /* 0x0000000000ff782f */ /* 0x000fe20003840000 */
[----:B-1----:R-:W-:Y:S02]  /*0960*/  ULEA UR5, UR5, UR6, 0x18 ;  /* 0x0000000605057291 */ /* 0x002fe4000f8ec0ff */
[----:B------:R-:W-:-:S04]  /*0970*/  UIADD3 UR6, UPT, UPT, -UR4, 0x100000, URZ ;  /* 0x0010000004067890 */ /* 0x000fc8000fffe1ff */
[----:B------:R-:W-:Y:S02]  /*0980*/  USHF.L.U32 UR7, UR6, 0xb, URZ ;  /* 0x0000000b06077899 */ /* 0x000fe400080006ff */
[----:B------:R-:W-:Y:S01]  /*0990*/  USHF.L.U32 UR6, UR6, 0x1, URZ ;  /* 0x0000000106067899 */ /* 0x000fe200080006ff */
[----:B------:R-:W1:Y:S11]  /*09a0*/  FENCE.VIEW.ASYNC.S ;  /* 0x00000000000073c6 */ /* 0x000e760000000000 */
[----:B-1----:R1:W2:Y:S01]  /*09b0*/  SYNCS.EXCH.64 URZ, [UR5+0xa000], UR6 ;  /* 0x00a0000605ff75b2 */ /* 0x0022a20008000100 */
[----:B------:R1:W3:Y:S01]  /*09c0*/  SYNCS.EXCH.64 URZ, [UR5+0xa010], UR6 ;  /* 0x00a0100605ff75b2 */ /* 0x0002e20008000100 */
[----:B------:R1:W4:Y:S01]  /*09d0*/  SYNCS.EXCH.64 URZ, [UR5+0xa008], UR6 ;  /* 0x00a0080605ff75b2 */ /* 0x0003220008000100 */
[----:B------:R1:W1:Y:S01]  /*09e0*/  SYNCS.EXCH.64 URZ, [UR5+0xa018], UR6 ;  /* 0x00a0180605ff75b2 */ /* 0x0002620008000100 */
[----:B------:R-:W-:Y:S01]  /*09f0*/  NOP ;  /* 0x0000000000007918 */ /* 0x000fe20000000000 */
.L_x_11:
[----:B------:R-:W-:Y:S01]  /*0a00*/  NOP ;  /* 0x0000000000007918 */ /* 0x000fe20000000000 */
[----:B------:R-:W-:Y:S05]  /*0a10*/  @!P1 BRA `(.L_x_12) ;  /* 0x0000000000289947 */ /* 0x000fea0003800000 */
[----:B------:R-:W-:Y:S01]  /*0a20*/  ISETP.NE.AND P1, PT, R2, 0x4, PT ;  /* 0x000000040200780c */ /* 0x000fe20003f25270 */
[----:B------:R-:W-:Y:S02]  /*0a30*/  UPLOP3.LUT UP3, UPT, UPT, UPT, UPT, 0x80, 0x8 ;  /* 0x000000000008789c */ /* 0x000fe40003f6f070 */
[----:B------:R-:W-:Y:S02]  /*0a40*/  UPLOP3.LUT UP2, UPT, UPT, UPT, UPT, 0x40, 0x4 ;  /* 0x000000000004789c */ /* 0x000fe40003f4e870 */
[----:B------:R-:W-:Y:S02]  /*0a50*/  UPLOP3.LUT UP1, UPT, UPT, UPT, UPT, 0x80, 0x8 ;  /* 0x000000000008789c */ /* 0x000fe40003f2f070 */
[----:B------:R-:W-:-:S06]  /*0a60*/  UPLOP3.LUT UP0, UPT, UPT, UPT, UPT, 0x80, 0x8 ;  /* 0x000000000008789c */ /* 0x000fcc0003f0f070 */
[----:B------:R-:W-:Y:S05]  /*0a70*/  @P1 BRA `(.L_x_13) ;  /* 0x0000000000201947 */ /* 0x000fea0003800000 */
[----:B------:R-:W-:Y:S02]  /*0a80*/  UPLOP3.LUT UP2, UPT, UPT, UPT, UPT, 0x40, 0x4 ;  /* 0x000000000004789c */ /* 0x000fe40003f4e870 */
[----:B------:R-:W-:Y:S02]  /*0a90*/  UPLOP3.LUT UP3, UPT, UPT, UPT, UPT, 0x40, 0x4 ;  /* 0x000000000004789c */ /* 0x000fe40003f6e870 */
[----:B------:R-:W-:Y:S01]  /*0aa0*/  UPLOP3.LUT UP0, UPT, UPT, UPT, UPT, 0x40, 0x4 ;  /* 0x000000000004789c */ /* 0x000fe20003f0e870 */
[----:B------:R-:W-:Y:S05]  /*0ab0*/  BRA `(.L_x_13) ;  /* 0x0000000000107947 */ /* 0x000fea0003800000 */
.L_x_12:
[----:B------:R-:W-:Y:S02]  /*0ac0*/  UPLOP3.LUT UP3, UPT, UPT, UPT, UPT, 0x40, 0x4 ;  /* 0x000000000004789c */ /* 0x000fe40003f6e870 */
[----:B------:R-:W-:Y:S02]  /*0ad0*/  UPLOP3.LUT UP2, UPT, UPT, UPT, UPT, 0x80, 0x8 ;  /* 0x000000000008789c */ /* 0x000fe40003f4f070 */
[----:B------:R-:W-:Y:S02]  /*0ae0*/  UPLOP3.LUT UP1, UPT, UPT, UPT, UPT, 0x40, 0x4 ;  /* 0x000000000004789c */ /* 0x000fe40003f2e870 */
[----:B------:R-:W-:Y:S02]  /*0af0*/  UPLOP3.LUT UP0, UPT, UPT, UPT, UPT, 0x80, 0x8 ;  /* 0x000000000008789c */ /* 0x000fe40003f0f070 */
.L_x_13:
[----:B------:R-:W5:Y:S02]  /*0b00*/  SHFL.IDX PT, R0, R17, RZ, 0x1f ;  /* 0x00001fff11007589 */ /* 0x000f6400000e0000 */
[----:B-----5:R-:W-:-:S13]  /*0b10*/  ISETP.NE.AND P1, PT, R0, RZ, PT ;  /* 0x000000ff0000720c */ /* 0x020fda0003f25270 */
[----:B------:R-:W-:Y:S05]  /*0b20*/  @P1 BRA `(.L_x_14) ;  /* 0x0000000000401947 */ /* 0x000fea0003800000 */
[----:B-1----:R-:W1:Y:S01]  /*0b30*/  S2UR UR5, SR_CgaCtaId ;  /* 0x00000000000579c3 */ /* 0x002e620000008800 */
        /* <DEDUP_REMOVED lines=8> */
[----:B-1----:R1:W1:Y:S01]  /*0bc0*/  SYNCS.EXCH.64 URZ, [UR5+0xa020], UR6 ;  /* 0x00a0200605ff75b2 */ /* 0x0022620008000100 */
[----:B------:R1:W1:Y:S01]  /*0bd0*/  SYNCS.EXCH.64 URZ, [UR5+0xa038], UR6 ;  /* 0x00a0380605ff75b2 */ /* 0x0002620008000100 */
[----:B------:R1:W1:Y:S01]  /*0be0*/  SYNCS.EXCH.64 URZ, [UR5+0xa028], UR6 ;  /* 0x00a0280605ff75b2 */ /* 0x0002620008000100 */
[----:B------:R1:W1:Y:S01]  /*0bf0*/  SYNCS.EXCH.64 URZ, [UR5+0xa040], UR6 ;  /* 0x00a0400605ff75b2 */ /* 0x0002620008000100 */
[----:B------:R1:W1:Y:S01]  /*0c00*/  SYNCS.EXCH.64 URZ, [UR5+0xa030], UR6 ;  /* 0x00a0300605ff75b2 */ /* 0x0002620008000100 */
[----:B------:R1:W1:Y:S01]  /*0c10*/  SYNCS.EXCH.64 URZ, [UR5+0xa048], UR6 ;  /* 0x00a0480605ff75b2 */ /* 0x0002620008000100 */
[----:B------:R-:W-:Y:S01]  /*0c20*/  NOP ;  /* 0x0000000000007918 */ /* 0x000fe20000000000 */
.L_x_14:
[----:B------:R-:W5:Y:S01]  /*0c30*/  SHFL.IDX PT, R0, R17, RZ, 0x1f ;  /* 0x00001fff11007589 */ /* 0x000f6200000e0000 */
[----:B------:R-:W-:Y:S01]  /*0c40*/  NOP ;  /* 0x0000000000007918 */ /* 0x000fe20000000000 */
[----:B-----5:R-:W-:-:S13]  /*0c50*/  ISETP.NE.AND P1, PT, R0, RZ, PT ;  /* 0x000000ff0000720c */ /* 0x020fda0003f25270 */
[----:B------:R-:W-:Y:S05]  /*0c60*/  @P1 BRA `(.L_x_15) ;  /* 0x0000000000401947 */ /* 0x000fea0003800000 */
[----:B-1----:R-:W1:Y:S01]  /*0c70*/  S2UR UR6, SR_CgaCtaId ;  /* 0x00000000000679c3 */ /* 0x002e620000008800 */
[----:B------:R-:W-:Y:S01]  /*0c80*/  UMOV UR7, 0x400 ;  /* 0x0000040000077882 */ /* 0x000fe20000000000 */
[----:B------:R-:W-:Y:S01]  /*0c90*/  UMOV UR5, 0x1 ;  /* 0x0000000100057882 */ /* 0x000fe20000000000 */
[----:B------:R-:W-:Y:S01]  /*0ca0*/  UMOV UR4, 0x80 ;  /* 0x0000008000047882 */ /* 0x000fe20000000000 */
[----:B------:R-:W-:-:S04]  /*0cb0*/  UIADD3 UR8, UPT, UPT, -UR5, 0x100000, URZ ;  /* 0x0010000005087890 */ /* 0x000fc8000fffe1ff */
[----:B------:R-:W-:Y:S02]  /*0cc0*/  USHF.L.U32 UR9, UR8, 0xb, URZ ;  /* 0x0000000b08097899 */ /* 0x000fe400080006ff */
[----:B------:R-:W-:Y:S02]  /*0cd0*/  USHF.L.U32 UR8, UR8, 0x1, URZ ;  /* 0x0000000108087899 */ /* 0x000fe400080006ff */
[----:B------:R-:W-:-:S04]  /*0ce0*/  UIADD3 UR4, UPT, UPT, -UR4, 0x100000, URZ ;  /* 0x0010000004047890 */ /* 0x000fc8000fffe1ff */
[----:B------:R-:W-:Y:S02]  /*0cf0*/  USHF.L.U32 UR5, UR4, 0xb, URZ ;  /* 0x0000000b04057899 */ /* 0x000fe400080006ff */
[----:B------:R-:W-:Y:S01]  /*0d00*/  USHF.L.U32 UR4, UR4, 0x1, URZ ;  /* 0x0000000104047899 */ /* 0x000fe200080006ff */
[----:B------:R-:W-:Y:S01]  /*0d10*/  ELECT P1, URZ, PT ;  /* 0x0000000000ff782f */ /* 0x000fe20003820000 */
[----:B-1----:R-:W-:Y:S01]  /*0d20*/  ULEA UR6, UR6, UR7, 0x18 ;  /* 0x0000000706067291 */ /* 0x002fe2000f8ec0ff */
[----:B------:R-:W1:Y:S11]  /*0d30*/  FENCE.VIEW.ASYNC.S ;  /* 0x00000000000073c6 */ /* 0x000e760000000000 */
[----:B-1----:R1:W1:Y:S01]  /*0d40*/  SYNCS.EXCH.64 URZ, [UR6+0xa050], UR8 ;  /* 0x00a0500806ff75b2 */ /* 0x0022620008000100 */
[----:B------:R1:W1:Y:S01]  /*0d50*/  SYNCS.EXCH.64 URZ, [UR6+0xa058], UR4 ;  /* 0x00a0580406ff75b2 */ /* 0x0002620008000100 */
[----:B------:R-:W-:Y:S01]  /*0d60*/  NOP ;  /* 0x0000000000007918 */ /* 0x000fe20000000000 */
.L_x_15:
[----:B------:R-:W5:Y:S01]  /*0d70*/  SHFL.IDX PT, R0, R17, RZ, 0x1f ;  /* 0x00001fff11007589 */ /* 0x000f6200000e0000 */
[----:B-1----:R-:W-:Y:S01]  /*0d80*/  UP2UR UR4, UPR, URZ, 0x1 ;  /* 0x00000001ff047883 */ /* 0x002fe20008000000 */
[----:B------:R-:W-:Y:S01]  /*0d90*/  ISETP.NE.AND P2, PT, R2, 0x2, PT ;  /* 0x000000020200780c */ /* 0x000fe20003f45270 */
[----:B------:R-:W-:Y:S01]  /*0da0*/  UISETP.NE.AND UP0, UPT, UR51, URZ, UPT ;  /* 0x000000ff3300728c */ /* 0x000fe2000bf05270 */
[----:B------:R-:W-:Y:S01]  /*0db0*/  NOP ;  /* 0x0000000000007918 */ /* 0x000fe20000000000 */
[----:B------:R-:W-:Y:S02]  /*0dc0*/  USEL UR43, URZ, 0x2, !UP4 ;  /* 0x00000002ff2b7887 */ /* 0x000fe4000e000000 */
[----:B------:R-:W-:Y:S02]  /*0dd0*/  USEL UR44, URZ, 0x2, !UP0 ;  /* 0x00000002ff2c7887 */ /* 0x000fe4000c000000 */
[----:B------:R-:W-:Y:S02]  /*0de0*/  UISETP.NE.AND UP0, UPT, UR4, URZ, UPT ;  /* 0x000000ff0400728c */ /* 0x000fe4000bf05270 */
[----:B------:R-:W-:-:S02]  /*0df0*/  USEL UR44, UR44, 0x1, !UP5 ;  /* 0x000000012c2c7887 */ /* 0x000fc4000e800000 */
[----:B------:R-:W-:Y:S01]  /*0e00*/  USEL UR43, UR43, 0x1, !UP5 ;  /* 0x000000012b2b7887 */ /* 0x000fe2000e800000 */
[----:B-----5:R-:W-:-:S13]  /*0e10*/  ISETP.NE.AND P1, PT, R0, RZ, PT ;  /* 0x000000ff0000720c */ /* 0x020fda0003f25270 */
[----:B------:R-:W-:Y:S05]  /*0e20*/  @P1 BRA `(.L_x_16) ;  /* 0x0000000000401947 */ /* 0x000fea0003800000 */
[----:B------:R-:W1:Y:S01]  /*0e30*/  S2UR UR6, SR_CgaCtaId ;  /* 0x00000000000679c3 */ /* 0x000e620000008800 */
        /* <DEDUP_REMOVED lines=15> */
.L_x_16:
[----:B------:R-:W-:Y:S01]  /*0f30*/  NOP ;  /* 0x0000000000007918 */ /* 0x000fe20000000000 */
[----:B------:R-:W-:Y:S05]  /*0f40*/  @!P2 BRA `(.L_x_17) ;  /* 0x000000000024a947 */ /* 0x000fea0003800000 */
[----:B------:R-:W-:Y:S01]  /*0f50*/  ISETP.NE.AND P1, PT, R2, RZ, PT ;  /* 0x000000ff0200720c */ /* 0x000fe20003f25270 */
[----:B-1----:R-:W-:Y:S02]  /*0f60*/  UP2UR UR4, UPR, URZ, 0x1 ;  /* 0x00000001ff047883 */ /* 0x002fe40008000000 */
[----:B------:R-:W-:Y:S01]  /*0f70*/  UPLOP3.LUT UP0, UPT, UPT, UPT, UPT, 0x80, 0x8 ;  /* 0x000000000008789c */ /* 0x000fe20003f0f070 */
[----:B------:R-:W-:-:S03]  /*0f80*/  UMOV UR7, URZ ;  /* 0x000000ff00077c82 */ /* 0x000fc60008000000 */
[----:B------:R-:W-:Y:S02]  /*0f90*/  UP2UR UR37, UPR, URZ, 0x1 ;  /* 0x00000001ff257883 */ /* 0x000fe40008000000 */
[----:B------:R-:W-:-:S04]  /*0fa0*/  UISETP.NE.AND UP0, UPT, UR4, URZ, UPT ;  /* 0x000000ff0400728c */ /* 0x000fc8000bf05270 */
[----:B------:R-:W-:Y:S07]  /*0fb0*/  @P1 BRA `(.L_x_18) ;  /* 0x00000000001c1947 */ /* 0x000fee0003800000 */
[----:B------:R-:W-:Y:S01]  /*0fc0*/  UMOV UR7, 0x1 ;  /* 0x0000000100077882 */ /* 0x000fe20000000000 */
[----:B------:R-:W-:Y:S05]  /*0fd0*/  BRA `(.L_x_18) ;  /* 0x0000000000147947 */ /* 0x000fea0003800000 */
.L_x_17:
[----:B-1----:R-:W-:Y:S02]  /*0fe0*/  UP2UR UR4, UPR, URZ, 0x1 ;  /* 0x00000001ff047883 */ /* 0x002fe40008000000 */
[----:B------:R-:W-:Y:S01]  /*0ff0*/  UPLOP3.LUT UP0, UPT, UPT, UPT, UPT, 0x40, 0x4 ;  /* 0x000000000004789c */ /* 0x000fe20003f0e870 */
[----:B------:R-:W-:-:S03]  /*1000*/  UMOV UR7, 0x2 ;  /* 0x0000000200077882 */ /* 0x000fc60000000000 */
[----:B------:R-:W-:Y:S02]  /*1010*/  UP2UR UR37, UPR, URZ, 0x1 ;  /* 0x00000001ff257883 */ /* 0x000fe40008000000 */
[----:B------:R-:W-:Y:S02]  /*1020*/  UISETP.NE.AND UP0, UPT, UR4, URZ, UPT ;  /* 0x000000ff0400728c */ /* 0x000fe4000bf05270 */
.L_x_18:
[----:B------:R-:W1:Y:S02]  /*1030*/  SHFL.IDX PT, R0, R17, RZ, 0x1f ;  /* 0x00001fff11007589 */ /* 0x000e6400000e0000 */
[----:B-1----:R-:W-:-:S13]  /*1040*/  ISETP.NE.AND P1, PT, R0, RZ, PT ;  /* 0x000000ff0000720c */ /* 0x002fda0003f25270 */
[----:B------:R-:W-:Y:S05]  /*1050*/  @P1 BRA `(.L_x_19) ;  /* 0x0000000000301947 */ /* 0x000fea0003800000 */
[----:B------:R-:W1:Y:S01]  /*1060*/  S2UR UR5, SR_CgaCtaId ;  /* 0x00000000000579c3 */ /* 0x000e620000008800 */
[----:B------:R-:W-:Y:S01]  /*1070*/  UMOV UR6, 0x400 ;  /* 0x0000040000067882 */ /* 0x000fe20000000000 */
[----:B------:R-:W-:Y:S01]  /*1080*/  UMOV UR4, 0x80 ;  /* 0x0000008000047882 */ /* 0x000fe20000000000 */
[----:B------:R-:W-:Y:S01]  /*1090*/  ELECT P1, URZ, PT ;  /* 0x0000000000ff782f */ /* 0x000fe20003820000 */
[----:B------:R-:W-:-:S04]  /*10a0*/  UIADD3 UR8, UPT, UPT, -UR4, 0x100000, URZ ;  /* 0x0010000004087890 */ /* 0x000fc8000fffe1ff */
[----:B------:R-:W-:Y:S02]  /*10b0*/  USHF.L.U32 UR9, UR8, 0xb, URZ ;  /* 0x0000000b08097899 */ /* 0x000fe400080006ff */
[----:B------:R-:W-:Y:S02]  /*10c0*/  USHF.L.U32 UR8, UR8, 0x1, URZ ;  /* 0x0000000108087899 */ /* 0x000fe400080006ff */
[----:B-1----:R-:W-:Y:S01]  /*10d0*/  ULEA UR5, UR5, UR6, 0x18 ;  /* 0x0000000605057291 */ /* 0x002fe2000f8ec0ff */
[----:B------:R-:W1:Y:S11]  /*10e0*/  FENCE.VIEW.ASYNC.S ;  /* 0x00000000000073c6 */ /* 0x000e760000000000 */
[----:B-1----:R1:W1:Y:S01]  /*10f0*/  SYNCS.EXCH.64 URZ, [UR5+0xa070], UR8 ;  /* 0x00a0700805ff75b2 */ /* 0x0022620008000100 */
[----:B------:R1:W1:Y:S01]  /*1100*/  SYNCS.EXCH.64 URZ, [UR5+0xa078], UR8 ;  /* 0x00a0780805ff75b2 */ /* 0x0002620008000100 */
[----:B------:R-:W-:Y:S01]  /*1110*/  NOP ;  /* 0x0000000000007918 */ /* 0x000fe20000000000 */
.L_x_19:
[----:B------:R-:W-:Y:S01]  /*1120*/  NOP ;  /* 0x0000000000007918 */ /* 0x000fe20000000000 */
[----:B------:R-:W-:Y:S05]  /*1130*/  @!P2 BRA `(.L_x_20) ;  /* 0x000000000024a947 */ /* 0x000fea0003800000 */
[----:B------:R-:W-:Y:S01]  /*1140*/  ISETP.NE.AND P1, PT, R2, 0x1, PT ;  /* 0x000000010200780c */ /* 0x000fe20003f25270 */
[----:B------:R-:W-:Y:S02]  /*1150*/  UP2UR UR4, UPR, URZ, 0x1 ;  /* 0x00000001ff047883 */ /* 0x000fe40008000000 */
[----:B------:R-:W-:Y:S01]  /*1160*/  UPLOP3.LUT UP0, UPT, UPT, UPT, UPT, 0x80, 0x8 ;  /* 0x000000000008789c */ /* 0x000fe20003f0f070 */
[----:B------:R-:W-:-:S03]  /*1170*/  UMOV UR6, URZ ;  /* 0x000000ff00067c82 */ /* 0x000fc60008000000 */
[----:B------:R-:W-:Y:S02]  /*1180*/  UP2UR UR36, UPR, URZ, 0x1 ;  /* 0x00000001ff247883 */ /* 0x000fe40008000000 */
[----:B------:R-:W-:-:S04]  /*1190*/  UISETP.NE.AND UP0, UPT, UR4, URZ, UPT ;  /* 0x000000ff0400728c */ /* 0x000fc8000bf05270 */
[----:B------:R-:W-:Y:S07]  /*11a0*/  @P1 BRA `(.L_x_21) ;  /* 0x00000000001c1947 */ /* 0x000fee0003800000 */
[----:B------:R-:W-:Y:S01]  /*11b0*/  UMOV UR6, 0x1 ;  /* 0x0000000100067882 */ /* 0x000fe20000000000 */
[----:B------:R-:W-:Y:S05]  /*11c0*/  BRA `(.L_x_21) ;  /* 0x0000000000147947 */ /* 0x000fea0003800000 */
.L_x_20:
[----:B------:R-:W-:Y:S02]  /*11d0*/  UP2UR UR4, UPR, URZ, 0x1 ;  /* 0x00000001ff047883 */ /* 0x000fe40008000000 */
[----:B------:R-:W-:Y:S01]  /*11e0*/  UPLOP3.LUT UP0, UPT, UPT, UPT, UPT, 0x40, 0x4 ;  /* 0x000000000004789c */ /* 0x000fe20003f0e870 */
[----:B------:R-:W-:-:S03]  /*11f0*/  UMOV UR6, 0x2 ;  /* 0x0000000200067882 */ /* 0x000fc60000000000 */
[----:B------:R-:W-:Y:S02]  /*1200*/  UP2UR UR36, UPR, URZ, 0x1 ;  /* 0x00000001ff247883 */ /* 0x000fe40008000000 */
[----:B------:R-:W-:Y:S02]  /*1210*/  UISETP.NE.AND UP0, UPT, UR4, URZ, UPT ;  /* 0x000000ff0400728c */ /* 0x000fe4000bf05270 */
.L_x_21:
[----:B------:R-:W5:Y:S01]  /*1220*/  SHFL.IDX PT, R0, R17, RZ, 0x1f ;  /* 0x00001fff11007589 */ /* 0x000f6200000e0000 */
[----:B------:R-:W-:Y:S02]  /*1230*/  USEL UR42, URZ, 0x1, !UP4 ;  /* 0x00000001ff2a7887 */ /* 0x000fe4000e000000 */
[----:B------:R-:W-:Y:S01]  /*1240*/  USEL UR50, URZ, 0x1, UP4 ;  /* 0x00000001ff327887 */ /* 0x000fe2000a000000 */
        /* <DEDUP_REMOVED lines=13> */
[----:B------:R-:W-:Y:S01]  /*1320*/  NOP ;  /* 0x0000000000007918 */ /* 0x000fe20000000000 */
.L_x_22:
        /* <DEDUP_REMOVED lines=19> */
[----:B------:R1:W1:Y:S01]  /*1460*/  SYNCS.EXCH.64 URZ, [UR8+0xa098], UR10 ;  /* 0x00a0980a08ff75b2 */ /* 0x0002620008000100 */
[----:B------:R1:W1:Y:S01]  /*1470*/  SYNCS.EXCH.64 URZ, [UR8+0xa0a8], UR4 ;  /* 0x00a0a80408ff75b2 */ /* 0x0002620008000100 */
[----:B------:R-:W-:Y:S01]  /*1480*/  NOP ;  /* 0x0000000000007918 */ /* 0x000fe20000000000 */
.L_x_23:
        /* <DEDUP_REMOVED lines=22> */
.L_x_24:
[----:B------:R-:W5:Y:S01]  /*15f0*/  SHFL.IDX PT, R0, R17, RZ, 0x1f ;  /* 0x00001fff11007589 */ /* 0x000f6200000e0000 */
[----:B------:R-:W-:Y:S01]  /*1600*/  NOP ;  /* 0x0000000000007918 */ /* 0x000fe20000000000 */
        /* <DEDUP_REMOVED lines=14> */
.L_x_25:
[----:B------:R-:W-:Y:S01]  /*16f0*/  ISETP.GT.AND P1, PT, R2, 0x3, PT ;  /* 0x000000030200780c */ /* 0x000fe20003f24270 */
[----:B------:R-:W-:Y:S01]  /*1700*/  NOP ;  /* 0x0000000000007918 */ /* 0x000fe20000000000 */
[----:B-1234-:R-:W-:Y:S11]  /*1710*/  BAR.SYNC.DEFER_BLOCKING 0x0 ;  /* 0x0000000000007b1d */ /* 0x01eff60000010000 */
[----:B------:R-:W-:Y:S05]  /*1720*/  @P1 BRA `(.L_x_26) ;  /* 0x0000013800a01947 */ /* 0x000fea0003800000 */
[----:B------:R-:W-:-:S13]  /*1730*/  ISETP.GE.U32.AND P0, PT, R2, 0x2, PT ;  /* 0x000000020200780c */ /* 0x000fda0003f06070 */
[----:B------:R-:W-:Y:S05]  /*1740*/  @!P0 BRA `(.L_x_27) ;  /* 0x0000009000548947 */ /* 0x000fea0003800000 */
[----:B------:R-:W-:Y:S05]  /*1750*/  @!P2 BRA `(.L_x_28) ;  /* 0x000000240050a947 */ /* 0x000fea0003800000 */
[----:B------:R-:W-:-:S08]  /*1760*/  NOP ;  /* 0x0000000000007918 */ /* 0x000fd00000000000 */
[----:B------:R-:W1:-:S00]  /*1770*/  USETMAXREG.DEALLOC.CTAPOOL 0x20 ;  /* 0x00000020000079c8 */ /* 0x000e4000080e0500 */
[----:B------:R-:W2:Y:S08]  /*1780*/  S2UR UR4, SR_CTAID.X ;  /* 0x00000000000479c3 */ /* 0x000eb00000002500 */
[----:B-1----:R-:W1:Y:S01]  /*1790*/  LDC R0, c[0x0][0x380] ;  /* 0x0000e000ff007b82 */ /* 0x002e620000000800 */
[----:B--2---:R-:W-:-:S06]  /*17a0*/  USHF.L.U32 UR4, UR4, 0x8, URZ ;  /* 0x0000000804047899 */ /* 0x004fcc00080006ff */
[----:B-1----:R-:W-:-:S13]  /*17b0*/  ISETP.LE.U32.AND P0, PT, R0, UR4, PT ;  /* 0x0000000400007c0c */ /* 0x002fda000bf03070 */
[----:B------:R-:W-:Y:S05]  /*17c0*/  @P0 EXIT ;  /* 0x000000000000094d */ /* 0x000fea0003800000 */
[----:B------:R-:W1:Y:S01]  /*17d0*/  S2UR UR4, SR_CgaCtaId ;  /* 0x00000000000479c3 */ /* 0x000e620000008800 */
[----:B------:R-:W-:Y:S01]  /*17e0*/  UMOV UR6, 0x40 ;  /* 0x0000004000067882 */ /* 0x000fe20000000000 */
[----:B------:R-:W-:Y:S01]  /*17f0*/  NOP ;  /* 0x0000000000007918 */ /* 0x000fe20000000000 */
[----:B------:R-:W-:Y:S01]  /*1800*/  UMOV UR5, 0x400 ;  /* 0x0000040000057882 */ /* 0x000fe20000000000 */
[----:B-1----:R-:W-:Y:S02]  /*1810*/  ULEA UR6, UR4, UR6, 0x18 ;  /* 0x0000000604067291 */ /* 0x002fe4000f8ec0ff */
[----:B------:R-:W-:-:S07]  /*1820*/  ULEA UR4, UR4, UR5, 0x18 ;  /* 0x0000000504047291 */ /* 0x000fce000f8ec0ff */
[----:B------:R-:W1:Y:S02]  /*1830*/  LDS.U8 R0, [UR6+0x1c] ;  /* 0x00001c06ff007984 */ /* 0x000e640008000000 */
[----:B-1----:R-:W-:-:S13]  /*1840*/  ISETP.NE.AND P0, PT, R0, RZ, PT ;  /* 0x000000ff0000720c */ /* 0x002fda0003f05270 */
[----:B------:R-:W-:Y:S05]  /*1850*/  @P0 BRA `(.L_x_29) ;  /* 0x0000000000580947 */ /* 0x000fea0003800000 */
[----:B------:R-:W-:-:S13]  /*1860*/  ELECT P0, URZ, PT ;  /* 0x0000000000ff782f */ /* 0x000fda0003800000 */
[----:B------:R-:W-:Y:S05]  /*1870*/  @!P0 BRA `(.L_x_30) ;  /* 0x0000000000608947 */ /* 0x000fea0003800000 */
[----:B------:R-:W-:Y:S01]  /*1880*/  UMOV UR5, 0x10 ;  /* 0x0000001000057882 */ /* 0x000fe20000000000 */
[----:B------:R-:W-:Y:S01]  /*1890*/  HFMA2 R0, -RZ, RZ, 0, 5.9604644775390625e-08 ;  /* 0x00000001ff007431 */ /* 0x000fe200000001ff */
[----:B------:R-:W-:-:S03]  /*18a0*/  MOV R2, 0xffff ;  /* 0x0000ffff00027802 */ /* 0x000fc60000000f00 */
[----:B------:R-:W-:Y:S04]  /*18b0*/  DEPBAR.LE SB1, 0x36 ;  /* 0x00009d800000791a */ /* 0x000fe80000000000 */
[----:B------:R-:W1:Y:S02]  /*18c0*/  UTCATOMSWS.FIND_AND_SET.ALIGN UP0, UR5, UR5 ;  /* 0x00000005000575e3 */ /* 0x000e640008000800 */
[----:B-1----:R-:W-:Y:S01]  /*18d0*/  MOV R3, UR5 ;  /* 0x0000000500037c02 */ /* 0x002fe20008000f00 */
[----:B------:R-:W-:Y:S06]  /*18e0*/  BRA.U UP0, `(.L_x_31) ;  /* 0x0000000100187547 */ /* 0x000fec000b800000 */
.L_x_32:
[----:B------:R-:W-:Y:S05]  /*18f0*/  NANOSLEEP 0x64 ;  /* 0x000000640000795d */ /* 0x000fea0003800000 */
[----:B------:R-:W-:-:S05]  /*1900*/  UMOV UR5, 0x10 ;  /* 0x0000001000057882 */ /* 0x000fca0000000000 */
[----:B------:R-:W-:Y:S04]  /*1910*/  DEPBAR.LE SB1, 0x36 ;  /* 0x00009d800000791a */ /* 0x000fe80000000000 */
[----:B------:R-:W1:Y:S02]  /*1920*/  UTCATOMSWS.FIND_AND_SET.ALIGN UP0, UR5, UR5 ;  /* 0x00000005000575e3 */ /* 0x000e640008000800 */
[----:B-1----:R-:W-:Y:S01]  /*1930*/  MOV R3, UR5 ;  /* 0x0000000500037c02 */ /* 0x002fe20008000f00 */
[----:B------:R-:W-:Y:S05]  /*1940*/  BRA.U !UP0, `(.L_x_32) ;  /* 0xfffffffd08e87547 */ /* 0x000fea000b83ffff */
.L_x_31:
[-C--:B------:R-:W-:Y:S02]  /*1950*/  SHF.L.U32 R2, R2, R3.reuse, RZ ;  /* 0x0000000302027219 */ /* 0x080fe400000006ff */
[----:B------:R-:W-:Y:S01]  /*1960*/  SHF.L.U32 R0, R0, R3, RZ ;  /* 0x0000000300007219 */ /* 0x000fe200000006ff */
[----:B------:R-:W-:Y:S02]  /*1970*/  IMAD.SHL.U32 R3, R3, 0x20, RZ ;  /* 0x0000002003037824 */ /* 0x000fe400078e00ff */
[----:B------:R1:W-:Y:S04]  /*1980*/  ATOMS.OR RZ, [UR6+0x14], R2 ;  /* 0x00001402ffff798c */ /* 0x0003e8000b000006 */
[----:B------:R1:W-:Y:S04]  /*1990*/  ATOMS.OR RZ, [UR6+0x18], R0 ;  /* 0x00001800ffff798c */ /* 0x0003e8000b000006 */
[----:B------:R1:W-:Y:S01]  /*19a0*/  STS [UR4+0xa0e0], R3 ;  /* 0x00a0e003ff007988 */ /* 0x0003e20008000804 */
[----:B------:R-:W-:Y:S05]  /*19b0*/  BRA `(.L_x_30) ;  /* 0x0000000000107947 */ /* 0x000fea0003800000 */
.L_x_29:
[----:B------:R-:W-:Y:S02]  /*19c0*/  MOV R0, 0xffffffff ;  /* 0xffffffff00007802 */ /* 0x000fe40000000f00 */
[----:B------:R-:W-:-:S03]  /*19d0*/  MOV R2, 0x1a00 ;  /* 0x00001a0000027802 */ /* 0x000fc60000000f00 */
[----:B------:R1:W-:Y:S04]  /*19e0*/  STS [UR4+0xa0e0], R0 ;  /* 0x00a0e000ff007988 */ /* 0x0003e80008000804 */
[----:B-1----:R-:W-:Y:S05]  /*19f0*/  CALL.REL.NOINC `($__internal_1_$__cuda_sm10x_tcgen05_guardrail_trap_phase_invalid_during_alloc) ;  /* 0x0000017000c07944 */ /* 0x002fea0003c00000 */
.L_x_30:
[----:B------:R-:W-:Y:S05]  /*1a00*/  WARPSYNC.ALL ;  /* 0x0000000000007948 */ /* 0x000fea0003800000 */
[----:B------:R-:W2:Y:S02]  /*1a10*/  LDCU UR8, c[0x0][0x384] ;  /* 0x00007080ff0877ac */ /* 0x000ea40008000800 */
[----:B--2---:R-:W-:Y:S01]  /*1a20*/  ISETP.NE.AND P0, PT, RZ, UR8, PT ;  /* 0x00000008ff007c0c */ /* 0x004fe2000bf05270 */
[----:B------:R-:W-:-:S12]  /*1a30*/  NOP ;  /* 0x0000000000007918 */ /* 0x000fd80000000000 */
[----:B------:R-:W-:Y:S05]  /*1a40*/  @!P0 EXIT ;  /* 0x000000000000894d */ /* 0x000fea0003800000 */
[----:B------:R-:W-:Y:S01]  /*1a50*/  UIADD3 UR5, UPT, UPT, UR4, 0x4000, URZ ;  /* 0x0000400004057890 */ /* 0x000fe2000fffe0ff */
[----:B------:R-:W-:Y:S01]  /*1a60*/  BSSY.RECONVERGENT B0, `(.L_x_33) ;  /* 0x000000b000007945 */ /* 0x000fe20003800200 */
[----:B------:R-:W-:Y:S02]  /*1a70*/  USHF.R.U32.HI UR28, URZ, 0x4, UR4 ;  /* 0x00000004ff1c7899 */ /* 0x000fe40008011604 */
[----:B------:R-:W-:Y:S02]  /*1a80*/  USHF.R.U32.HI UR5, URZ, 0x4, UR5 ;  /* 0x00000004ff057899 */ /* 0x000fe40008011605 */
[----:B------:R-:W-:Y:S02]  /*1a90*/  ULOP3.LUT UR28, UR28, 0x3fff, URZ, 0xc0, !UPT ;  /* 0x00003fff1c1c7892 */ /* 0x000fe4000f8ec0ff */
[----:B------:R-:W-:Y:S02]  /*1aa0*/  ULOP3.LUT UR5, UR5, 0x3fff, URZ, 0xc0, !UPT ;  /* 0x00003fff05057892 */ /* 0x000fe4000f8ec0ff */
[----:B------:R-:W-:-:S02]  /*1ab0*/  ULOP3.LUT UR28, UR28, 0x10000, URZ, 0xfc, !UPT ;  /* 0x000100001c1c7892 */ /* 0x000fc4000f8efcff */
[----:B------:R-:W-:Y:S01]  /*1ac0*/  ULOP3.LUT UR6, UR5, 0x10000, URZ, 0xfc, !UPT ;  /* 0x0001000005067892 */ /* 0x000fe2000f8efcff */
[----:B------:R-:W-:Y:S01]  /*1ad0*/  UMOV UR29, 0x80004020 ;  /* 0x80004020001d7882 */ /* 0x000fe20000000000 */
[----:B------:R-:W-:Y:S01]  /*1ae0*/  UMOV UR7, 0x80004020 ;  /* 0x8000402000077882 */ /* 0x000fe20000000000 */
[----:B------:R-:W-:Y:S06]  /*1af0*/  @!P4 BRA `(.L_x_34) ;  /* 0x000000000004c947 */ /* 0x000fec0003800000 */
[----:B------:R-:W-:Y:S05]  /*1b00*/  BPT.TRAP 0x1 ;  /* 0x000000040000795c */ /* 0x000fea0000300000 */
.L_x_34:
[----:B------:R-:W-:Y:S05]  /*1b10*/  BSYNC.RECONVERGENT B0 ;  /* 0x0000000000007941 */ /* 0x000fea0003800200 */
.L_x_33:
[----:B------:R-:W-:-:S04]  /*1b20*/  SHF.L.U32 R5, RZ, 0x1f, RZ ;  /* 0x0000001fff057819 */ /* 0x000fc800000006ff */
[----:B------:R-:W2:Y:S02]  /*1b30*/  SYNCS.PHASECHK.TRANS64.TRYWAIT P0, [UR4+0xa000], R5 ;  /* 0x00a00005ff0075a7 */ /* 0x000ea40008001104 */
[----:B--2---:R-:W-:Y:S05]  /*1b40*/  @!P0 BRA `(.L_x_35) ;  /* 0x0000015c00408947 */ /* 0x004fea0003800000 */
.L_x_356:
[----:B------:R-:W-:Y:S05]  /*1b50*/  BRA.U !UP1, `(.L_x_36) ;  /* 0x0000000109047547 */ /* 0x000fea000b800000 */
[----:B------:R-:W-:Y:S05]  /*1b60*/  BPT.TRAP 0x1 ;  /* 0x000000040000795c */ /* 0x000fea0000300000 */
.L_x_36:
[----:B------:R-:W2:Y:S01]  /*1b70*/  SYNCS.PHASECHK.TRANS64.TRYWAIT P0, [UR4+0xa020], R5 ;  /* 0x00a02005ff0075a7 */ /* 0x000ea20008001104 */
[----:B------:R-:W-:Y:S01]  /*1b80*/  ULOP3.LUT UR44, UR44, 0x1, URZ, 0xc0, !UPT ;  /* 0x000000012c2c7892 */ /* 0x000fe2000f8ec0ff */
[----:B--2---:R-:W-:Y:S11]  /*1b90*/  @!P0 BRA `(.L_x_37) ;  /* 0x0000015c00448947 */ /* 0x004ff60003800000 */
.L_x_358:
[----:B------:R-:W-:-:S09]  /*1ba0*/  UISETP.NE.U32.AND UP0, UPT, UR44, 0x1, UPT ;  /* 0x000000012c00788c */ /* 0x000fd2000bf05070 */
[----:B------:R-:W-:Y:S05]  /*1bb0*/  BRA.U !UP0, `(.L_x_38) ;  /* 0x0000000108047547 */ /* 0x000fea000b800000 */
[----:B------:R-:W-:Y:S05]  /*1bc0*/  BPT.TRAP 0x1 ;  /* 0x000000040000795c */ /* 0x000fea0000300000 */
.L_x_38:
[----:B------:R-:W-:Y:S02]  /*1bd0*/  IMAD.MOV.U32 R4, RZ, RZ, 0x1 ;  /* 0x00000001ff047424 */ /* 0x000fe400078e00ff */
[----:B-1----:R-:W-:Y:S02]  /*1be0*/  HFMA2 R2, -RZ, RZ, 0, 0 ;  /* 0x00000000ff027431 */ /* 0x002fe400000001ff */
[----:B------:R-:W-:Y:S01]  /*1bf0*/  IMAD.MOV.U32 R0, RZ, RZ, RZ ;  /* 0x000000ffff007224 */ /* 0x000fe200078e00ff */
[----:B------:R-:W-:-:S04]  /*1c00*/  SHF.L.U32 R4, R4, 0x1f, RZ ;  /* 0x0000001f04047819 */ /* 0x000fc800000006ff */
[----:B------:R-:W1:Y:S02]  /*1c10*/  SYNCS.PHASECHK.TRANS64.TRYWAIT P0, [UR4+0xa058], R4 ;  /* 0x00a05804ff0075a7 */ /* 0x000e640008001104 */
[----:B-1----:R-:W-:Y:S05]  /*1c20*/  @!P0 BRA `(.L_x_39) ;  /* 0x0000015c00388947 */ /* 0x002fea0003800000 */
.L_x_360:
[----:B------:R-:W-:Y:S01]  /*1c30*/  R2UR UR10, R2 ;  /* 0x00000000020a72ca */ /* 0x000fe200000e0000 */
[----:B------:R-:W-:Y:S01]  /*1c40*/  UIADD3 UR12, UPT, UPT, UR6, 0x2, URZ ;  /* 0x00000002060c7890 */ /* 0x000fe2000fffe0ff */
[----:B------:R-:W-:Y:S01]  /*1c50*/  R2UR UR9, R0 ;  /* 0x00000000000972ca */ /* 0x000fe200000e0000 */
[----:B------:R-:W-:Y:S01]  /*1c60*/  UIADD3 UR30, UPT, UPT, UR28, 0x2, URZ ;  /* 0x000000021c1e7890 */ /* 0x000fe2000fffe0ff */
[----:B------:R-:W-:Y:S01]  /*1c70*/  UMOV UR16, 0x0 ;  /* 0x0000000000107882 */ /* 0x000fe20000000000 */
[----:B------:R-:W-:Y:S01]  /*1c80*/  UMOV UR17, 0x8200010 ;  /* 0x0820001000117882 */ /* 0x000fe20000000000 */
[----:B------:R-:W-:Y:S01]  /*1c90*/  UMOV UR13, 0x80004020 ;  /* 0x80004020000d7882 */ /* 0x000fe20000000000 */
[----:B------:R-:W-:Y:S01]  /*1ca0*/  UMOV UR31, 0x80004020 ;  /* 0x80004020001f7882 */ /* 0x000fe20000000000 */
[----:B------:R-:W-:Y:S01]  /*1cb0*/  UMOV UR14, 0x0 ;  /* 0x00000000000e7882 */ /* 0x000fe20000000000 */
[----:B------:R-:W-:Y:S01]  /*1cc0*/  UMOV UR15, 0x8200010 ;  /* 0x08200010000f7882 */ /* 0x000fe20000000000 */
[----:B------:R-:W-:-:S03]  /*1cd0*/  UISETP.NE.AND UP4, UPT, UR44, URZ, UPT ;  /* 0x000000ff2c00728c */ /* 0x000fc6000bf85270 */
[----:B------:R2:W-:Y:S02]  /*1ce0*/  UTCHMMA gdesc[UR28], gdesc[UR6], tmem[UR10], tmem[UR16], idesc[UR17], !UPT ;  /* 0x00ff10061c0075ea */ /* 0x0005e4000f80000a */
[----:B------:R2:W-:Y:S04]  /*1cf0*/  UTCHMMA gdesc[UR30], gdesc[UR12], tmem[UR9], tmem[UR14], idesc[UR15], UPT ;  /* 0x00ff0e0c1e0075ea */ /* 0x0005e8000b800009 */
[----:B------:R-:W-:Y:S05]  /*1d00*/  BRA.U UP4, `(.L_x_40) ;  /* 0x0000000104047547 */ /* 0x000fea000b800000 */
[----:B--2---:R-:W-:Y:S05]  /*1d10*/  BPT.TRAP 0x1 ;  /* 0x000000040000795c */ /* 0x004fea0000300000 */
.L_x_40:
[----:B--2---:R-:W-:Y:S01]  /*1d20*/  UIADD3 UR9, UPT, UPT, UR4, 0xa050, URZ ;  /* 0x0000a05004097890 */ /* 0x004fe2000fffe0ff */
[----:B------:R-:W-:Y:S08]  /*1d30*/  BSSY.RECONVERGENT B0, `(.L_x_41) ;  /* 0x0000004000007945 */ /* 0x000ff00003800200 */
[----:B------:R2:W-:Y:S01]  /*1d40*/  UTCBAR [UR9], URZ ;  /* 0x000000ff090073e9 */ /* 0x0005e200080000ff */
[----:B------:R-:W-:Y:S05]  /*1d50*/  @!P4 BRA `(.L_x_42) ;  /* 0x000000000004c947 */ /* 0x000fea0003800000 */
[----:B--2---:R-:W-:Y:S05]  /*1d60*/  BPT.TRAP 0x1 ;  /* 0x000000040000795c */ /* 0x004fea0000300000 */
.L_x_42:
[----:B--2---:R-:W-:Y:S05]  /*1d70*/  BSYNC.RECONVERGENT B0 ;  /* 0x0000000000007941 */ /* 0x004fea0003800200 */
.L_x_41:
[----:B------:R-:W2:Y:S01]  /*1d80*/  SYNCS.PHASECHK.TRANS64.TRYWAIT P0, [UR4+0xa008], R5 ;  /* 0x00a00805ff0075a7 */ /* 0x000ea20008001104 */
[----:B------:R-:W-:Y:S01]  /*1d90*/  ULOP3.LUT UR43, UR43, 0x1, URZ, 0xc0, !UPT ;  /* 0x000000012b2b7892 */ /* 0x000fe2000f8ec0ff */
[----:B--2---:R-:W-:Y:S11]  /*1da0*/  @!P0 BRA `(.L_x_43) ;  /* 0x0000015800f08947 */ /* 0x004ff60003800000 */
.L_x_362:
[----:B------:R-:W-:-:S09]  /*1db0*/  UISETP.NE.U32.AND UP0, UPT, UR43, 0x1, UPT ;  /* 0x000000012b00788c */ /* 0x000fd2000bf05070 */
[----:B------:R-:W-:Y:S05]  /*1dc0*/  BRA.U !UP0, `(.L_x_44) ;  /* 0x0000000108047547 */ /* 0x000fea000b800000 */
[----:B------:R-:W-:Y:S05]  /*1dd0*/  BPT.TRAP 0x1 ;  /* 0x000000040000795c */ /* 0x000fea0000300000 */
.L_x_44:
[----:B------:R-:W3:Y:S01]  /*1de0*/  SYNCS.PHASECHK.TRANS64.TRYWAIT P0, [UR4+0xa068], R4 ;  /* 0x00a06804ff0075a7 */ /* 0x000ee20008001104 */
[----:B--2---:R-:W-:Y:S01]  /*1df0*/  HFMA2 R0, -RZ, RZ, 0, 7.62939453125e-06 ;  /* 0x00000080ff007431 */ /* 0x004fe200000001ff */
[----:B------:R-:W-:Y:S01]  /*1e00*/  MOV R2, 0x80 ;  /* 0x0000008000027802 */ /* 0x000fe20000000f00 */
[----:B---3--:R-:W-:Y:S06]  /*1e10*/  @!P0 BRA `(.L_x_45) ;  /* 0x0000015800ec8947 */ /* 0x008fec0003800000 */
.L_x_364:
[----:B------:R-:W-:Y:S01]  /*1e20*/  R2UR UR10, R2 ;  /* 0x00000000020a72ca */ /* 0x000fe200000e0000 */
[----:B------:R-:W-:Y:S01]  /*1e30*/  UIADD3 UR18, UPT, UPT, UR28, 0x200, URZ ;  /* 0x000002001c127890 */ /* 0x000fe2000fffe0ff */
[----:B------:R-:W-:Y:S01]  /*1e40*/  R2UR UR9, R0 ;  /* 0x00000000000972ca */ /* 0x000fe200000e0000 */
[----:B------:R-:W-:Y:S01]  /*1e50*/  UIADD3 UR16, UPT, UPT, UR28, 0x202, URZ ;  /* 0x000002021c107890 */ /* 0x000fe2000fffe0ff */
[----:B------:R-:W-:Y:S01]  /*1e60*/  UMOV UR14, 0x0 ;  /* 0x00000000000e7882 */ /* 0x000fe20000000000 */
[----:B------:R-:W-:Y:S01]  /*1e70*/  UMOV UR15, 0x8200010 ;  /* 0x08200010000f7882 */ /* 0x000fe20000000000 */
[----:B------:R-:W-:Y:S01]  /*1e80*/  UMOV UR20, UR12 ;  /* 0x0000000c00147c82 */ /* 0x000fe20008000000 */
[----:B------:R-:W-:Y:S01]  /*1e90*/  UMOV UR19, 0x80004020 ;  /* 0x8000402000137882 */ /* 0x000fe20000000000 */
[----:B------:R-:W-:Y:S01]  /*1ea0*/  UMOV UR21, 0x80004020 ;  /* 0x8000402000157882 */ /* 0x000fe20000000000 */
[----:B------:R-:W-:Y:S01]  /*1eb0*/  UMOV UR12, 0x0 ;  /* 0x00000000000c7882 */ /* 0x000fe20000000000 */
[----:B------:R-:W-:Y:S01]  /*1ec0*/  UMOV UR13, 0x8200010 ;  /* 0x08200010000d7882 */ /* 0x000fe20000000000 */
[----:B------:R-:W-:-:S02]  /*1ed0*/  UMOV UR17, 0x80004020 ;  /* 0x8000402000117882 */ /* 0x000fc40000000000 */
[----:B------:R2:W-:Y:S01]  /*1ee0*/  UTCHMMA gdesc[UR18], gdesc[UR6], tmem[UR10], tmem[UR14], idesc[UR15], !UPT ;  /* 0x00ff0e06120075ea */ /* 0x0005e2000f80000a */
[----:B------:R-:W-:Y:S01]  /*1ef0*/  UISETP.NE.AND UP3, UPT, UR43, URZ, UPT ;  /* 0x000000ff2b00728c */ /* 0x000fe2000bf65270 */
[----:B------:R2:W-:Y:S08]  /*1f00*/  UTCHMMA gdesc[UR16], gdesc[UR20], tmem[UR9], tmem[UR12], idesc[UR13], UPT ;  /* 0x00ff0c14100075ea */ /* 0x0005f0000b800009 */
[----:B------:R-:W-:Y:S05]  /*1f10*/  BRA.U UP3, `(.L_x_46) ;  /* 0x0000000103047547 */ /* 0x000fea000b800000 */
[----:B--2---:R-:W-:Y:S05]  /*1f20*/  BPT.TRAP 0x1 ;  /* 0x000000040000795c */ /* 0x004fea0000300000 */
.L_x_46:
[----:B--2---:R-:W-:-:S09]  /*1f30*/  UIADD3 UR9, UPT, UPT, UR4, 0xa060, URZ ;  /* 0x0000a06004097890 */ /* 0x004fd2000fffe0ff */
[----:B------:R2:W-:Y:S01]  /*1f40*/  UTCBAR [UR9], URZ ;  /* 0x000000ff090073e9 */ /* 0x0005e200080000ff */
[----:B------:R-:W-:Y:S05]  /*1f50*/  BRA.U !UP1, `(.L_x_47) ;  /* 0x0000000109047547 */ /* 0x000fea000b800000 */
[----:B--2---:R-:W-:Y:S05]  /*1f60*/  BPT.TRAP 0x1 ;  /* 0x000000040000795c */ /* 0x004fea0000300000 */
.L_x_47:
[----:B--2---:R-:W-:-:S09]  /*1f70*/  UIADD3 UR9, UPT, UPT, UR4, 0xa038, URZ ;  /* 0x0000a03804097890 */ /* 0x004fd2000fffe0ff */
[----:B------:R2:W-:Y:S01]  /*1f80*/  UTCBAR [UR9], URZ ;  /* 0x000000ff090073e9 */ /* 0x0005e200080000ff */
[----:B------:R-:W-:Y:S05]  /*1f90*/  BRA.U !UP1, `(.L_x_48) ;  /* 0x0000000109047547 */ /* 0x000fea000b800000 */
[----:B--2---:R-:W-:Y:S05]  /*1fa0*/  BPT.TRAP 0x1 ;  /* 0x000000040000795c */ /* 0x004fea0000300000 */
.L_x_48:
[----:B------:R-:W3:Y:S02]  /*1fb0*/  SYNCS.PHASECHK.TRANS64.TRYWAIT P0, [UR4+0xa028], R5 ;  /* 0x00a02805ff0075a7 */ /* 0x000ee40008001104 */
[----:B---3--:R-:W-:Y:S05]  /*1fc0*/  @!P0 BRA `(.L_x_49) ;  /* 0x0000015800988947 */ /* 0x008fea0003800000 */
.L_x_366:
[----:B------:R-:W-:Y:S05]  /*1fd0*/  BRA.U UP5, `(.L_x_50) ;  /* 0x0000000105047547 */ /* 0x000fea000b800000 */
[----:B--2---:R-:W-:Y:S05]  /*1fe0*/  BPT.TRAP 0x1 ;  /* 0x000000040000795c */ /* 0x004fea0000300000 */
.L_x_50:
[----:B------:R-:W4:Y:S02]  /*1ff0*/  SYNCS.PHASECHK.TRANS64.TRYWAIT P0, [UR4+0xa0a0], R4 ;  /* 0x00a0a004ff0075a7 */ /* 0x000f240008001104 */
[----:B----4-:R-:W-:Y:S05]  /*2000*/  @!P0 BRA `(.L_x_51) ;  /* 0x0000015800a08947 */ /* 0x010fea0003800000 */
.L_x_368:
[----:B------:R-:W-:Y:S05]  /*2010*/  BRA.U UP4, `(.L_x_52) ;  /* 0x0000000104047547 */ /* 0x000fea000b800000 */
[----:B--2---:R-:W-:Y:S05]  /*2020*/  BPT.TRAP 0x1 ;  /* 0x000000040000795c */ /* 0x004fea0000300000 */
.L_x_52:
[----:B------:R-:W4:Y:S01]  /*2030*/  SYNCS.PHASECHK.TRANS64.TRYWAIT P0, [UR4+0xa058], R5 ;  /* 0x00a05805ff0075a7 */ /* 0x000f220008001104 */
[----:B---3--:R-:W-:Y:S01]  /*2040*/  HFMA2 R0, -RZ, RZ, 0, 1.52587890625e-05 ;  /* 0x00000100ff007431 */ /* 0x008fe200000001ff */
[----:B------:R-:W-:Y:S01]  /*2050*/  MOV R2, 0x20 ;  /* 0x0000002000027802 */ /* 0x000fe20000000f00 */
[----:B----4-:R-:W-:Y:S06]  /*2060*/  @!P0 BRA `(.L_x_53) ;  /* 0x0000015800a08947 */ /* 0x010fec0003800000 */
.L_x_370:
[----:B------:R-:W-:Y:S01]  /*2070*/  R2UR UR23, R2 ;  /* 0x00000000021772ca */ /* 0x000fe200000e0000 */
[----:B------:R-:W-:Y:S01]  /*2080*/  IMAD.MOV.U32 R2, RZ, RZ, 0x38 ;  /* 0x00000038ff027424 */ /* 0x000fe200078e00ff */
[----:B------:R-:W-:Y:S01]  /*2090*/  R2UR UR24, R0 ;  /* 0x00000000001872ca */ /* 0x000fe200000e0000 */
[----:B-1----:R-:W-:Y:S01]  /*20a0*/  IMAD.MOV.U32 R4, RZ, RZ, 0x28 ;  /* 0x00000028ff047424 */ /* 0x002fe200078e00ff */
[----:B------:R-:W-:Y:S01]  /*20b0*/  UIADD3 UR64, UPT, UPT, UR5, 0x200, URZ ;  /* 0x0000020005407890 */ /* 0x000fe2000fffe0ff */
[----:B------:R-:W-:Y:S01]  /*20c0*/  IMAD.MOV.U32 R3, RZ, RZ, 0x100 ;  /* 0x00000100ff037424 */ /* 0x000fe200078e00ff */
[----:B------:R-:W-:Y:S01]  /*20d0*/  R2UR UR17, R2 ;  /* 0x00000000021172ca */ /* 0x000fe200000e0000 */
[----:B------:R-:W-:Y:S01]  /*20e0*/  IMAD.MOV.U32 R2, RZ, RZ, 0x48 ;  /* 0x00000048ff027424 */ /* 0x000fe200078e00ff */
[----:B------:R-:W-:Y:S01]  /*20f0*/  R2UR UR21, R4 ;  /* 0x00000000041572ca */ /* 0x000fe200000e0000 */
[----:B------:R-:W-:Y:S01]  /*2100*/  IMAD.MOV.U32 R4, RZ, RZ, 0x30 ;  /* 0x00000030ff047424 */ /* 0x000fe200078e00ff */
[C---:B------:R-:W-:Y:S01]  /*2110*/  R2UR UR22, R3.reuse ;  /* 0x00000000031672ca */ /* 0x040fe200000e0000 */
[----:B------:R-:W-:Y:S01]  /*2120*/  IMAD.MOV.U32 R0, RZ, RZ, 0x100 ;  /* 0x00000100ff007424 */ /* 0x000fe200078e00ff */
[----:B------:R-:W-:Y:S01]  /*2130*/  R2UR UR13, R2 ;  /* 0x00000000020d72ca */ /* 0x000fe200000e0000 */
[----:B------:R-:W-:Y:S01]  /*2140*/  IMAD.MOV.U32 R2, RZ, RZ, 0x50 ;  /* 0x00000050ff027424 */ /* 0x000fe200078e00ff */
[----:B------:R-:W-:Y:S01]  /*2150*/  R2UR UR19, R4 ;  /* 0x00000000041372ca */ /* 0x000fe200000e0000 */
[----:B------:R-:W-:Y:S01]  /*2160*/  IMAD.MOV.U32 R4, RZ, RZ, 0x40 ;  /* 0x00000040ff047424 */ /* 0x000fe200078e00ff */
[C---:B------:R-:W-:Y:S01]  /*2170*/  R2UR UR20, R3.reuse ;  /* 0x00000000031472ca */ /* 0x040fe200000e0000 */
[----:B------:R-:W-:Y:S01]  /*2180*/  UIADD3 UR62, UPT, UPT, UR5, 0x240, URZ ;  /* 0x00000240053e7890 */ /* 0x000fe2000fffe0ff */
[----:B------:R-:W-:Y:S01]  /*2190*/  R2UR UR11, R2 ;  /* 0x00000000020b72ca */ /* 0x000fe200000e0000 */
[----:B------:R-:W-:Y:S01]  /*21a0*/  IMAD.MOV.U32 R2, RZ, RZ, 0x58 ;  /* 0x00000058ff027424 */ /* 0x000fe200078e00ff */
[----:B------:R-:W-:Y:S01]  /*21b0*/  R2UR UR18, R0 ;  /* 0x00000000001272ca */ /* 0x000fe200000e0000 */
[----:B------:R-:W-:Y:S01]  /*21c0*/  UIADD3 UR60, UPT, UPT, UR5, 0x280, URZ ;  /* 0x00000280053c7890 */ /* 0x000fe2000fffe0ff */
[----:B------:R-:W-:Y:S01]  /*21d0*/  R2UR UR15, R4 ;  /* 0x00000000040f72ca */ /* 0x000fe200000e0000 */
[----:B------:R-:W-:Y:S01]  /*21e0*/  UIADD3 UR58, UPT, UPT, UR5, 0x2c0, URZ ;  /* 0x000002c0053a7890 */ /* 0x000fe2000fffe0ff */
[----:B------:R-:W-:Y:S01]  /*21f0*/  R2UR UR16, R3 ;  /* 0x00000000031072ca */ /* 0x000fe200000e0000 */
[----:B------:R-:W-:Y:S01]  /*2200*/  UIADD3 UR56, UPT, UPT, UR5, 0x300, URZ ;  /* 0x0000030005387890 */ /* 0x000fe2000fffe0ff */
[C---:B------:R-:W-:Y:S01]  /*2210*/  R2UR UR14, R0.reuse ;  /* 0x00000000000e72ca */ /* 0x040fe200000e0000 */
[----:B------:R-:W-:Y:S01]  /*2220*/  UIADD3 UR54, UPT, UPT, UR5, 0x340, URZ ;  /* 0x0000034005367890 */ /* 0x000fe2000fffe0ff */
[----:B------:R-:W-:Y:S01]  /*2230*/  R2UR UR12, R0 ;  /* 0x00000000000c72ca */ /* 0x000fe200000e0000 */
[----:B------:R-:W-:Y:S01]  /*2240*/  UIADD3 UR52, UPT, UPT, UR5, 0x380, URZ ;  /* 0x0000038005347890 */ /* 0x000fe2000fffe0ff */
[----:B--2---:R-:W-:Y:S01]  /*2250*/  R2UR UR9, R2 ;  /* 0x00000000020972ca */ /* 0x004fe200000e0000 */
[----:B------:R-:W-:Y:S01]  /*2260*/  UMOV UR48, 0x0 ;  /* 0x0000000000307882 */ /* 0x000fe20000000000 */
[----:B------:R-:W-:Y:S01]  /*2270*/  R2UR UR10, R0 ;  /* 0x00000000000a72ca */ /* 0x000fe200000e0000 */
[----:B------:R-:W-:Y:S01]  /*2280*/  UMOV UR49, 0x8090010 ;  /* 0x0809001000317882 */ /* 0x000fe20000000000 */
[----:B------:R-:W-:Y:S01]  /*2290*/  UIADD3 UR50, UPT, UPT, UR5, 0x3c0, URZ ;  /* 0x000003c005327890 */ /* 0x000fe2000fffe0ff */
[----:B------:R-:W-:Y:S01]  /*22a0*/  UMOV UR65, 0x80004020 ;  /* 0x8000402000417882 */ /* 0x000fe20000000000 */
[----:B------:R-:W-:Y:S01]  /*22b0*/  UMOV UR46, 0x0 ;  /* 0x00000000002e7882 */ /* 0x000fe20000000000 */
[----:B------:R-:W-:Y:S01]  /*22c0*/  UMOV UR47, 0x8090010 ;  /* 0x08090010002f7882 */ /* 0x000fe20000000000 */
[----:B------:R-:W-:Y:S01]  /*22d0*/  UMOV UR63, 0x80004020 ;  /* 0x80004020003f7882 */ /* 0x000fe20000000000 */
[----:B------:R-:W-:Y:S01]  /*22e0*/  UMOV UR40, 0x0 ;  /* 0x0000000000287882 */ /* 0x000fe20000000000 */
[----:B------:R-:W-:Y:S01]  /*22f0*/  UMOV UR41, 0x8090010 ;  /* 0x0809001000297882 */ /* 0x000fe20000000000 */
[----:B------:R-:W-:Y:S01]  /*2300*/  UMOV UR61, 0x80004020 ;  /* 0x80004020003d7882 */ /* 0x000fe20000000000 */
[----:B------:R1:W-:Y:S01]  /*2310*/  UTCHMMA tmem[UR23], gdesc[UR64], tmem[UR24], tmem[UR48], idesc[UR49], !UPT ;  /* 0x00ff3040170079ea */ /* 0x0003e2000f800018 */
[----:B------:R-:W-:Y:S01]  /*2320*/  UMOV UR38, 0x0 ;  /* 0x0000000000267882 */ /* 0x000fe20000000000 */
[----:B------:R-:W-:Y:S01]  /*2330*/  UMOV UR39, 0x8090010 ;  /* 0x0809001000277882 */ /* 0x000fe20000000000 */
[----:B------:R-:W-:Y:S01]  /*2340*/  UMOV UR59, 0x80004020 ;  /* 0x80004020003b7882 */ /* 0x000fe20000000000 */
[----:B------:R1:W-:Y:S01]  /*2350*/  UTCHMMA tmem[UR21], gdesc[UR62], tmem[UR22], tmem[UR46], idesc[UR47], UPT ;  /* 0x00ff2e3e150079ea */ /* 0x0003e2000b800016 */
        /* <DEDUP_REMOVED lines=16> */
[----:B------:R1:W-:Y:S01]  /*2460*/  UTCHMMA tmem[UR11], gdesc[UR52], tmem[UR12], tmem[UR32], idesc[UR33], UPT ;  /* 0x00ff20340b0079ea */ /* 0x0003e2000b80000c */
[----:B------:R1:W-:Y:S01]  /*2470*/  UTCHMMA tmem[UR9], gdesc[UR50], tmem[UR10], tmem[UR26], idesc[UR27], UPT ;  /* 0x00ff1a32090079ea */ /* 0x0003e2000b80000a */
[----:B------:R-:W-:Y:S05]  /*2480*/  BRA.U UP5, `(.L_x_54) ;  /* 0x0000000105047547 */ /* 0x000fea000b800000 */
[----:B-1----:R-:W-:Y:S05]  /*2490*/  BPT.TRAP 0x1 ;  /* 0x000000040000795c */ /* 0x002fea0000300000 */
.L_x_54:
[----:B-1----:R-:W-:Y:S01]  /*24a0*/  UIADD3 UR10, UPT, UPT, UR4, 0xa090, URZ ;  /* 0x0000a090040a7890 */ /* 0x002fe2000fffe0ff */
[----:B------:R-:W-:Y:S01]  /*24b0*/  HFMA2 R8, -RZ, RZ, 0, 5.9604644775390625e-08 ;  /* 0x00000001ff087431 */ /* 0x000fe200000001ff */
[----:B------:R-:W-:Y:S01]  /*24c0*/  UISETP.GE.AND UP0, UPT, UR8, 0x81, UPT ;  /* 0x000000810800788c */ /* 0x000fe2000bf06270 */
[----:B------:R-:W-:Y:S01]  /*24d0*/  MOV R7, RZ ;  /* 0x000000ff00077202 */ /* 0x000fe20000000f00 */
[----:B------:R-:W-:Y:S01]  /*24e0*/  UMOV UR9, URZ ;  /* 0x000000ff00097c82 */ /* 0x000fe20008000000 */
[----:B------:R-:W-:Y:S01]  /*24f0*/  UMOV UR27, 0x200 ;  /* 0x00000200001b7882 */ /* 0x000fe20000000000 */
[----:B------:R-:W-:-:S03]  /*2500*/  UMOV UR26, 0x1 ;  /* 0x00000001001a7882 */ /* 0x000fc60000000000 */
[----:B------:R1:W-:Y:S02]  /*2510*/  UTCBAR [UR10], URZ ;  /* 0x000000ff0a0073e9 */ /* 0x0003e400080000ff */
[----:B------:R-:W-:Y:S05]  /*2520*/  BRA.U !UP0, `(.L_x_55) ;  /* 0x0000001108207547 */ /* 0x000fea000b800000 */
[----:B------:R-:W-:Y:S01]  /*2530*/  UIADD3 UR8, UPT, UPT, UR8, 0x7f, URZ ;  /* 0x0000007f08087890 */ /* 0x000fe2000fffe0ff */
[----:B------:R-:W-:Y:S01]  /*2540*/  CS2R R6, SRZ ;  /* 0x0000000000067805 */ /* 0x000fe2000001ff00 */
[----:B------:R-:W-:Y:S01]  /*2550*/  IMAD.MOV.U32 R8, RZ, RZ, 0x1 ;  /* 0x00000001ff087424 */ /* 0x000fe200078e00ff */
[----:B------:R-:W-:Y:S01]  /*2560*/  MOV R5, RZ ;  /* 0x000000ff00057202 */ /* 0x000fe20000000f00 */
[----:B------:R-:W-:Y:S01]  /*2570*/  USHF.R.S32.HI UR25, URZ, 0x1f, UR8 ;  /* 0x0000001fff197899 */ /* 0x000fe20008011408 */
[----:B-1----:R-:W-:Y:S01]  /*2580*/  UMOV UR10, 0x2 ;  /* 0x00000002000a7882 */ /* 0x002fe20000000000 */
[----:B------:R-:W-:Y:S02]  /*2590*/  UMOV UR26, 0x1 ;  /* 0x00000001001a7882 */ /* 0x000fe40000000000 */
[----:B------:R-:W-:Y:S01]  /*25a0*/  ULEA.HI UR25, UR25, UR8, URZ, 0x7 ;  /* 0x0000000819197291 */ /* 0x000fe2000f8f38ff */
[----:B------:R-:W-:Y:S02]  /*25b0*/  UMOV UR9, URZ ;  /* 0x000000ff00097c82 */ /* 0x000fe40008000000 */
[----:B------:R-:W-:Y:S01]  /*25c0*/  UMOV UR8, 0x1 ;  /* 0x0000000100087882 */ /* 0x000fe20000000000 */
[----:B------:R-:W-:-:S12]  /*25d0*/  USHF.R.S32.HI UR25, URZ, 0x7, UR25 ;  /* 0x00000007ff197899 */ /* 0x000fd80008011419 */
.L_x_74:
[----:B--2---:R-:W-:Y:S05]  /*25e0*/  BRA.U !UP1, `(.L_x_56) ;  /* 0x0000000109047547 */ /* 0x004fea000b800000 */
[----:B------:R-:W-:Y:S05]  /*25f0*/  BPT.TRAP 0x1 ;  /* 0x000000040000795c */ /* 0x000fea0000300000 */
.L_x_56:
[----:B------:R-:W-:Y:S01]  /*2600*/  ULEA UR11, UR10, UR4, 0x3 ;  /* 0x000000040a0b7291 */ /* 0x000fe2000f8e18ff */
[----:B------:R-:W-:Y:S01]  /*2610*/  SHF.L.U32 R4, R5, 0x1f, RZ ;  /* 0x0000001f05047819 */ /* 0x000fe200000006ff */
[----:B------:R-:W-:Y:S02]  /*2620*/  HFMA2 R0, -RZ, RZ, 0, 0 ;  /* 0x00000000ff007431 */ /* 0x000fe400000001ff */
[----:B------:R-:W-:Y:S05]  /*2630*/  IMAD.MOV.U32 R2, RZ, RZ, RZ ;  /* 0x000000ffff027224 */ /* 0x000fea00078e00ff */
[----:B------:R-:W1:Y:S02]  /*2640*/  SYNCS.PHASECHK.TRANS64.TRYWAIT P0, [UR11+0xa020], R4 ;  /* 0x00a02004ff0075a7 */ /* 0x000e64000800110b */
[----:B-1----:R-:W-:Y:S05]  /*2650*/  @!P0 BRA `(.L_x_57) ;  /* 0x00000154003c8947 */ /* 0x002fea0003800000 */
.L_x_372:
[----:B------:R-:W-:Y:S01]  /*2660*/  ULEA UR70, UR10, UR6, 0x9 ;  /* 0x000000060a467291 */ /* 0x000fe2000f8e48ff */
[----:B------:R-:W-:Y:S01]  /*2670*/  R2UR UR12, R2 ;  /* 0x00000000020c72ca */ /* 0x000fe200000e0000 */
[----:B------:R-:W-:Y:S01]  /*2680*/  UIADD3 UR24, UPT, UPT, UR10, 0x1, URZ ;  /* 0x000000010a187890 */ /* 0x000fe2000fffe0ff */
[----:B------:R-:W-:Y:S01]  /*2690*/  R2UR UR11, R0 ;  /* 0x00000000000b72ca */ /* 0x000fe200000e0000 */
[----:B------:R-:W-:Y:S02]  /*26a0*/  UIADD3 UR68, UPT, UPT, UR70, 0x2, URZ ;  /* 0x0000000246447890 */ /* 0x000fe4000fffe0ff */
[----:B------:R-:W-:Y:S02]  /*26b0*/  UISETP.NE.AND UP4, UPT, UR44, URZ, UPT ;  /* 0x000000ff2c00728c */ /* 0x000fe4000bf85270 */
[----:B------:R-:W-:Y:S01]  /*26c0*/  UISETP.NE.AND UP0, UPT, UR24, 0x3, UPT ;  /* 0x000000031800788c */ /* 0x000fe2000bf05270 */
[----:B------:R-:W-:Y:S01]  /*26d0*/  UMOV UR18, 0x0 ;  /* 0x0000000000127882 */ /* 0x000fe20000000000 */
[----:B------:R-:W-:Y:S02]  /*26e0*/  UMOV UR19, 0x8200010 ;  /* 0x0820001000137882 */ /* 0x000fe40000000000 */
[----:B------:R-:W-:Y:S02]  /*26f0*/  USEL UR10, URZ, 0x1, UP0 ;  /* 0x00000001ff0a7887 */ /* 0x000fe40008000000 */
[----:B------:R-:W-:Y:S01]  /*2700*/  USEL UR24, UR24, URZ, UP0 ;  /* 0x000000ff18187287 */ /* 0x000fe20008000000 */
[----:B------:R-:W-:Y:S01]  /*2710*/  UMOV UR71, 0x80004020 ;  /* 0x8000402000477882 */ /* 0x000fe20000000000 */
[----:B------:R-:W-:Y:S01]  /*2720*/  UMOV UR16, UR30 ;  /* 0x0000001e00107c82 */ /* 0x000fe20008000000 */
[----:B------:R2:W-:Y:S01]  /*2730*/  UTCHMMA gdesc[UR28], gdesc[UR70], tmem[UR12], tmem[UR18], idesc[UR19], !UPT ;  /* 0x00ff12461c0075ea */ /* 0x0005e2000f80000c */
[----:B------:R-:W-:Y:S01]  /*2740*/  UMOV UR17, 0x80004020 ;  /* 0x8000402000117882 */ /* 0x000fe20000000000 */
[----:B------:R-:W-:Y:S01]  /*2750*/  UMOV UR14, 0x0 ;  /* 0x00000000000e7882 */ /* 0x000fe20000000000 */
[----:B------:R-:W-:Y:S01]  /*2760*/  UMOV UR15, 0x8200010 ;  /* 0x08200010000f7882 */ /* 0x000fe20000000000 */
[----:B------:R-:W-:Y:S01]  /*2770*/  LOP3.LUT R5, R5, UR10, RZ, 0x3c, !PT ;  /* 0x0000000a05057c12 */ /* 0x000fe2000f8e3cff */
[----:B------:R-:W-:Y:S02]  /*2780*/  UMOV UR69, 0x80004020 ;  /* 0x8000402000457882 */ /* 0x000fe40000000000 */
[----:B------:R2:W-:Y:S01]  /*2790*/  UTCHMMA gdesc[UR16], gdesc[UR68], tmem[UR11], tmem[UR14], idesc[UR15], UPT ;  /* 0x00ff0e44100075ea */ /* 0x0005e2000b80000b */
[----:B------:R-:W-:Y:S05]  /*27a0*/  BRA.U UP4, `(.L_x_58) ;  /* 0x0000000104047547 */ /* 0x000fea000b800000 */
[----:B--2---:R-:W-:Y:S05]  /*27b0*/  BPT.TRAP 0x1 ;  /* 0x000000040000795c */ /* 0x004fea0000300000 */
.L_x_58:
[----:B------:R-:W-:Y:S01]  /*27c0*/  LOP3.LUT R6, R6, 0x1, RZ, 0x3c, !PT ;  /* 0x0000000106067812 */ /* 0x000fe200078e3cff */
[----:B------:R-:W-:Y:S09]  /*27d0*/  UIADD3 UR10, UPT, UPT, UR4, 0xa050, URZ ;  /* 0x0000a050040a7890 */ /* 0x000ff2000fffe0ff */
[----:B------:R3:W-:Y:S01]  /*27e0*/  UTCBAR [UR10], URZ ;  /* 0x000000ff0a0073e9 */ /* 0x0007e200080000ff */
[----:B------:R-:W-:Y:S05]  /*27f0*/  BRA.U UP5, `(.L_x_59) ;  /* 0x0000000105047547 */ /* 0x000fea000b800000 */
[----:B--23--:R-:W-:Y:S05]  /*2800*/  BPT.TRAP 0x1 ;  /* 0x000000040000795c */ /* 0x00cfea0000300000 */
.L_x_59:
[----:B-1----:R-:W-:Y:S01]  /*2810*/  SHF.L.U32 R3, R8, 0x1f, RZ ;  /* 0x0000001f08037819 */ /* 0x002fe200000006ff */
[----:B------:R-:W-:Y:S03]  /*2820*/  UISETP.NE.AND UP3, UPT, UR43, URZ, UPT ;  /* 0x000000ff2b00728c */ /* 0x000fe6000bf65270 */
[----:B------:R-:W1:Y:S02]  /*2830*/  SYNCS.PHASECHK.TRANS64.TRYWAIT P0, [UR4+0xa0a8], R3 ;  /* 0x00a0a803ff0075a7 */ /* 0x000e640008001104 */
[----:B-1----:R-:W-:Y:S06]  /*2840*/  @!P0 BRA `(.L_x_60) ;  /* 0x0000015000d88947 */ /* 0x002fec0003800000 */
.L_x_374:
[----:B------:R-:W-:Y:S05]  /*2850*/  BRA.U UP3, `(.L_x_61) ;  /* 0x0000000103047547 */ /* 0x000fea000b800000 */
[----:B--23--:R-:W-:Y:S05]  /*2860*/  BPT.TRAP 0x1 ;  /* 0x000000040000795c */ /* 0x00cfea0000300000 */
.L_x_61:
[----:B------:R-:W-:Y:S01]  /*2870*/  SHF.L.U32 R9, R7, 0x1f, RZ ;  /* 0x0000001f07097819 */ /* 0x000fe200000006ff */
[----:B------:R-:W-:Y:S01]  /*2880*/  IMAD.MOV.U32 R4, RZ, RZ, 0xa0 ;  /* 0x000000a0ff047424 */ /* 0x000fe200078e00ff */
[----:B-1----:R-:W-:Y:S02]  /*2890*/  MOV R3, 0x180 ;  /* 0x0000018000037802 */ /* 0x002fe40000000f00 */
[----:B------:R-:W1:Y:S02]  /*28a0*/  SYNCS.PHASECHK.TRANS64.TRYWAIT P0, [UR4+0xa068], R9 ;  /* 0x00a06809ff0075a7 */ /* 0x000e640008001104 */
[----:B-1----:R-:W-:Y:S05]  /*28b0*/  @!P0 BRA `(.L_x_62) ;  /* 0x0000015000d48947 */ /* 0x002fea0003800000 */
.L_x_376:
[----:B------:R-:W-:Y:S01]  /*28c0*/  ULEA UR66, UR8, UR5, 0x9 ;  /* 0x0000000508427291 */ /* 0x000fe2000f8e48ff */
[----:B------:R-:W-:Y:S01]  /*28d0*/  IMAD.MOV.U32 R2, RZ, RZ, 0xa8 ;  /* 0x000000a8ff027424 */ /* 0x000fe200078e00ff */
[----:B------:R-:W-:Y:S01]  /*28e0*/  UISETP.NE.U32.AND UP0, UPT, UR9, URZ, UPT ;  /* 0x000000ff0900728c */ /* 0x000fe2000bf05070 */
[----:B------:R-:W-:Y:S01]  /*28f0*/  R2UR UR22, R4 ;  /* 0x00000000041672ca */ /* 0x000fe200000e0000 */
[----:B------:R-:W-:Y:S01]  /*2900*/  UIADD3 UR64, UPT, UPT, UR66, 0x40, URZ ;  /* 0x0000004042407890 */ /* 0x000fe2000fffe0ff */
[----:B------:R-:W-:Y:S01]  /*2910*/  IMAD.MOV.U32 R4, RZ, RZ, 0xb0 ;  /* 0x000000b0ff047424 */ /* 0x000fe200078e00ff */
[----:B------:R-:W-:Y:S01]  /*2920*/  UIADD3 UR62, UPT, UPT, UR66, 0x80, URZ ;  /* 0x00000080423e7890 */ /* 0x000fe2000fffe0ff */
[----:B------:R-:W-:Y:S01]  /*2930*/  R2UR UR20, R2 ;  /* 0x00000000021472ca */ /* 0x000fe200000e0000 */
[----:B------:R-:W-:Y:S01]  /*2940*/  UIADD3 UR60, UPT, UPT, UR66, 0xc0, URZ ;  /* 0x000000c0423c7890 */ /* 0x000fe2000fffe0ff */
[----:B------:R-:W-:Y:S01]  /*2950*/  IMAD.MOV.U32 R2, RZ, RZ, 0xb8 ;  /* 0x000000b8ff027424 */ /* 0x000fe200078e00ff */
[----:B------:R-:W-:Y:S01]  /*2960*/  UIADD3 UR58, UPT, UPT, UR66, 0x100, URZ ;  /* 0x00000100423a7890 */ /* 0x000fe2000fffe0ff */
[----:B------:R-:W-:Y:S01]  /*2970*/  R2UR UR23, R3 ;  /* 0x00000000031772ca */ /* 0x000fe200000e0000 */
[----:B------:R-:W-:Y:S01]  /*2980*/  UIADD3 UR56, UPT, UPT, UR66, 0x140, URZ ;  /* 0x0000014042387890 */ /* 0x000fe2000fffe0ff */
[----:B-1----:R-:W-:Y:S01]  /*2990*/  IMAD.MOV.U32 R0, RZ, RZ, 0x180 ;  /* 0x00000180ff007424 */ /* 0x002fe200078e00ff */
[----:B------:R-:W-:Y:S01]  /*29a0*/  UIADD3 UR54, UPT, UPT, UR66, 0x180, URZ ;  /* 0x0000018042367890 */ /* 0x000fe2000fffe0ff */
[----:B--2---:R-:W-:Y:S01]  /*29b0*/  R2UR UR16, R2 ;  /* 0x00000000021072ca */ /* 0x004fe200000e0000 */
[----:B------:R-:W-:Y:S01]  /*29c0*/  UIADD3 UR52, UPT, UPT, UR66, 0x1c0, URZ ;  /* 0x000001c042347890 */ /* 0x000fe2000fffe0ff */
[----:B------:R-:W-:Y:S01]  /*29d0*/  IMAD.MOV.U32 R2, RZ, RZ, 0xc8 ;  /* 0x000000c8ff027424 */ /* 0x000fe200078e00ff */
[----:B------:R-:W-:Y:S01]  /*29e0*/  R2UR UR18, R4 ;  /* 0x00000000041272ca */ /* 0x000fe200000e0000 */
[----:B------:R-:W-:Y:S01]  /*29f0*/  IMAD.MOV.U32 R3, RZ, RZ, 0x180 ;  /* 0x00000180ff037424 */ /* 0x000fe200078e00ff */
[----:B------:R-:W-:Y:S01]  /*2a00*/  R2UR UR21, R0 ;  /* 0x00000000001572ca */ /* 0x000fe200000e0000 */
[----:B------:R-:W-:Y:S01]  /*2a10*/  IMAD.MOV.U32 R4, RZ, RZ, 0xc0 ;  /* 0x000000c0ff047424 */ /* 0x000fe200078e00ff */
[----:B------:R-:W-:Y:S01]  /*2a20*/  R2UR UR12, R2 ;  /* 0x00000000020c72ca */ /* 0x000fe200000e0000 */
[----:B------:R-:W-:Y:S01]  /*2a30*/  IMAD.MOV.U32 R2, RZ, RZ, 0xd0 ;  /* 0x000000d0ff027424 */ /* 0x000fe200078e00ff */
[C---:B------:R-:W-:Y:S01]  /*2a40*/  R2UR UR19, R3.reuse ;  /* 0x00000000031372ca */ /* 0x040fe200000e0000 */
[----:B------:R-:W-:Y:S01]  /*2a50*/  UMOV UR50, 0x0 ;  /* 0x0000000000327882 */ /* 0x000fe20000000000 */
[----:B------:R-:W-:Y:S01]  /*2a60*/  R2UR UR17, R0 ;  /* 0x00000000001172ca */ /* 0x000fe200000e0000 */
[----:B------:R-:W-:Y:S01]  /*2a70*/  UMOV UR51, 0x8090010 ;  /* 0x0809001000337882 */ /* 0x000fe20000000000 */
[----:B---3--:R-:W-:Y:S01]  /*2a80*/  R2UR UR10, R2 ;  /* 0x00000000020a72ca */ /* 0x008fe200000e0000 */
[----:B------:R-:W-:Y:S01]  /*2a90*/  IMAD.MOV.U32 R2, RZ, RZ, 0xd8 ;  /* 0x000000d8ff027424 */ /* 0x000fe200078e00ff */
[----:B------:R-:W-:Y:S01]  /*2aa0*/  R2UR UR14, R4 ;  /* 0x00000000040e72ca */ /* 0x000fe200000e0000 */
[----:B------:R-:W-:Y:S01]  /*2ab0*/  UMOV UR67, 0x80004020 ;  /* 0x8000402000437882 */ /* 0x000fe20000000000 */
[----:B------:R-:W-:Y:S01]  /*2ac0*/  R2UR UR15, R3 ;  /* 0x00000000030f72ca */ /* 0x000fe200000e0000 */
[----:B------:R1:W-:Y:S01]  /*2ad0*/  UTCHMMA tmem[UR22], gdesc[UR66], tmem[UR23], tmem[UR50], idesc[UR51], UP0 ;  /* 0x00ff3242160079ea */ /* 0x0003e20008000017 */
[C---:B------:R-:W-:Y:S01]  /*2ae0*/  R2UR UR13, R0.reuse ;  /* 0x00000000000d72ca */ /* 0x040fe200000e0000 */
[----:B------:R-:W-:Y:S01]  /*2af0*/  UMOV UR48, 0x0 ;  /* 0x0000000000307882 */ /* 0x000fe20000000000 */
[----:B------:R-:W-:Y:S01]  /*2b00*/  R2UR UR11, R0 ;  /* 0x00000000000b72ca */ /* 0x000fe200000e0000 */
[----:B------:R-:W-:Y:S01]  /*2b10*/  UMOV UR49, 0x8090010 ;  /* 0x0809001000317882 */ /* 0x000fe20000000000 */
[----:B------:R-:W-:Y:S01]  /*2b20*/  R2UR UR8, R2 ;  /* 0x00000000020872ca */ /* 0x000fe200000e0000 */
[----:B------:R-:W-:Y:S01]  /*2b30*/  UMOV UR65, 0x80004020 ;  /* 0x8000402000417882 */ /* 0x000fe20000000000 */
[----:B------:R-:W-:Y:S01]  /*2b40*/  R2UR UR9, R0 ;  /* 0x00000000000972ca */ /* 0x000fe200000e0000 */
[----:B------:R1:W-:Y:S01]  /*2b50*/  UTCHMMA tmem[UR20], gdesc[UR64], tmem[UR21], tmem[UR48], idesc[UR49], UPT ;  /* 0x00ff3040140079ea */ /* 0x0003e2000b800015 */
[----:B------:R-:W-:Y:S01]  /*2b60*/  UMOV UR46, 0x0 ;  /* 0x00000000002e7882 */ /* 0x000fe20000000000 */
        /* <DEDUP_REMOVED lines=21> */
[----:B------:R-:W-:Y:S02]  /*2cc0*/  UMOV UR53, 0x80004020 ;  /* 0x8000402000357882 */ /* 0x000fe40000000000 */
[----:B------:R1:W-:Y:S01]  /*2cd0*/  UTCHMMA tmem[UR8], gdesc[UR52], tmem[UR9], tmem[UR32], idesc[UR33], UPT ;  /* 0x00ff2034080079ea */ /* 0x0003e2000b800009 */
[----:B------:R-:W-:Y:S05]  /*2ce0*/  BRA.U UP5, `(.L_x_63) ;  /* 0x0000000105047547 */ /* 0x000fea000b800000 */
[----:B-1----:R-:W-:Y:S05]  /*2cf0*/  BPT.TRAP 0x1 ;  /* 0x000000040000795c */ /* 0x002fea0000300000 */
.L_x_63:
[----:B------:R-:W-:Y:S01]  /*2d00*/  LOP3.LUT R8, R8, 0x1, RZ, 0x3c, !PT ;  /* 0x0000000108087812 */ /* 0x000fe200078e3cff */
[----:B-1----:R-:W-:Y:S09]  /*2d10*/  UIADD3 UR8, UPT, UPT, UR4, 0xa098, URZ ;  /* 0x0000a09804087890 */ /* 0x002ff2000fffe0ff */
[----:B------:R1:W-:Y:S01]  /*2d20*/  UTCBAR [UR8], URZ ;  /* 0x000000ff080073e9 */ /* 0x0003e200080000ff */
[----:B------:R-:W-:Y:S05]  /*2d30*/  BRA.U !UP1, `(.L_x_64) ;  /* 0x0000000109047547 */ /* 0x000fea000b800000 */
[----:B-1----:R-:W-:Y:S05]  /*2d40*/  BPT.TRAP 0x1 ;  /* 0x000000040000795c */ /* 0x002fea0000300000 */
.L_x_64:
[----:B------:R-:W-:Y:S01]  /*2d50*/  ULEA UR10, UR26, UR4, 0x3 ;  /* 0x000000041a0a7291 */ /* 0x000fe2000f8e18ff */
[----:B------:R-:W-:Y:S01]  /*2d60*/  IMAD.MOV.U32 R2, RZ, RZ, 0x80 ;  /* 0x00000080ff027424 */ /* 0x000fe200078e00ff */
[----:B------:R-:W-:Y:S01]  /*2d70*/  UIADD3 UR12, UPT, UPT, UR28, 0x200, URZ ;  /* 0x000002001c0c7890 */ /* 0x000fe2000fffe0ff */
[----:B------:R-:W-:Y:S01]  /*2d80*/  IMAD.MOV.U32 R0, RZ, RZ, 0x80 ;  /* 0x00000080ff007424 */ /* 0x000fe200078e00ff */
[----:B------:R-:W-:Y:S02]  /*2d90*/  UIADD3 UR10, UPT, UPT, UR10, 0xa038, URZ ;  /* 0x0000a0380a0a7890 */ /* 0x000fe4000fffe0ff */
[----:B------:R-:W-:Y:S01]  /*2da0*/  UIADD3 UR14, UPT, UPT, UR28, 0x202, URZ ;  /* 0x000002021c0e7890 */ /* 0x000fe2000fffe0ff */
[----:B------:R-:W-:Y:S01]  /*2db0*/  R2UR UR9, R2 ;  /* 0x00000000020972ca */ /* 0x000fe200000e0000 */
[----:B------:R-:W-:Y:S01]  /*2dc0*/  UIADD3 UR11, UPT, UPT, UR26, 0x1, URZ ;  /* 0x000000011a0b7890 */ /* 0x000fe2000fffe0ff */
[----:B-1----:R-:W-:Y:S01]  /*2dd0*/  R2UR UR8, R0 ;  /* 0x00000000000872ca */ /* 0x002fe200000e0000 */
[----:B------:R-:W-:Y:S01]  /*2de0*/  UMOV UR71, 0x80004020 ;  /* 0x8000402000477882 */ /* 0x000fe20000000000 */
[----:B------:R-:W-:Y:S01]  /*2df0*/  UMOV UR16, 0x0 ;  /* 0x0000000000107882 */ /* 0x000fe20000000000 */
[----:B------:R-:W-:Y:S01]  /*2e00*/  UISETP.NE.AND UP0, UPT, UR11, 0x3, UPT ;  /* 0x000000030b00788c */ /* 0x000fe2000bf05270 */
[----:B------:R1:W-:Y:S01]  /*2e10*/  UTCBAR [UR10], URZ ;  /* 0x000000ff0a0073e9 */ /* 0x0003e200080000ff */
[----:B------:R-:W-:Y:S01]  /*2e20*/  UMOV UR17, 0x8200010 ;  /* 0x0820001000117882 */ /* 0x000fe20000000000 */
[----:B------:R-:W-:Y:S01]  /*2e30*/  UMOV UR13, 0x80004020 ;  /* 0x80004020000d7882 */ /* 0x000fe20000000000 */
[----:B------:R-:W-:Y:S01]  /*2e40*/  USEL UR11, UR11, URZ, UP0 ;  /* 0x000000ff0b0b7287 */ /* 0x000fe20008000000 */
[----:B------:R-:W-:Y:S01]  /*2e50*/  UMOV UR69, 0x80004020 ;  /* 0x8000402000457882 */ /* 0x000fe20000000000 */
[----:B------:R-:W-:Y:S02]  /*2e60*/  UMOV UR18, 0x0 ;  /* 0x0000000000127882 */ /* 0x000fe40000000000 */
[----:B------:R1:W-:Y:S01]  /*2e70*/  UTCHMMA gdesc[UR12], gdesc[UR70], tmem[UR9], tmem[UR16], idesc[UR17], !UPT ;  /* 0x00ff10460c0075ea */ /* 0x0003e2000f800009 */
[----:B------:R-:W-:Y:S01]  /*2e80*/  UMOV UR19, 0x8200010 ;  /* 0x0820001000137882 */ /* 0x000fe20000000000 */
[----:B------:R-:W-:Y:S02]  /*2e90*/  UMOV UR15, 0x80004020 ;  /* 0x80004020000f7882 */ /* 0x000fe40000000000 */
[----:B------:R1:W-:Y:S01]  /*2ea0*/  UTCHMMA gdesc[UR14], gdesc[UR68], tmem[UR8], tmem[UR18], idesc[UR19], UPT ;  /* 0x00ff12440e0075ea */ /* 0x0003e2000b800008 */
[----:B------:R-:W-:Y:S05]  /*2eb0*/  BRA.U UP3, `(.L_x_65) ;  /* 0x0000000103047547 */ /* 0x000fea000b800000 */
[----:B-1----:R-:W-:Y:S05]  /*2ec0*/  BPT.TRAP 0x1 ;  /* 0x000000040000795c */ /* 0x002fea0000300000 */
.L_x_65:
[----:B-1----:R-:W-:Y:S09]  /*2ed0*/  UIADD3 UR8, UPT, UPT, UR4, 0xa060, URZ ;  /* 0x0000a06004087890 */ /* 0x002ff2000fffe0ff */
[----:B------:R1:W-:Y:S01]  /*2ee0*/  UTCBAR [UR8], URZ ;  /* 0x000000ff080073e9 */ /* 0x0003e200080000ff */
[----:B------:R-:W-:Y:S05]  /*2ef0*/  BRA.U !UP1, `(.L_x_66) ;  /* 0x0000000109047547 */ /* 0x000fea000b800000 */
[----:B-1----:R-:W-:Y:S05]  /*2f00*/  BPT.TRAP 0x1 ;  /* 0x000000040000795c */ /* 0x002fea0000300000 */
.L_x_66:
[----:B------:R-:W-:Y:S02]  /*2f10*/  ULEA UR9, UR11, UR4, 0x3 ;  /* 0x000000040b097291 */ /* 0x000fe4000f8e18ff */
[----:B------:R-:W-:Y:S02]  /*2f20*/  UIADD3 UR11, UPT, UPT, UR11, 0x1, URZ ;  /* 0x000000010b0b7890 */ /* 0x000fe4000fffe0ff */
[----:B-1----:R-:W-:Y:S02]  /*2f30*/  UIADD3 UR8, UPT, UPT, UR9, 0xa038, URZ ;  /* 0x0000a03809087890 */ /* 0x002fe4000fffe0ff */
[----:B------:R-:W-:Y:S04]  /*2f40*/  UISETP.NE.AND UP0, UPT, UR11, 0x3, UPT ;  /* 0x000000030b00788c */ /* 0x000fe8000bf05270 */
[----:B------:R-:W-:Y:S03]  /*2f50*/  USEL UR26, UR11, URZ, UP0 ;  /* 0x000000ff0b1a7287 */ /* 0x000fe60008000000 */
[----:B------:R1:W-:Y:S01]  /*2f60*/  UTCBAR [UR8], URZ ;  /* 0x000000ff080073e9 */ /* 0x0003e200080000ff */
[----:B------:R-:W-:Y:S08]  /*2f70*/  BRA.U !UP1, `(.L_x_67) ;  /* 0x0000000109047547 */ /* 0x000ff0000b800000 */
[----:B-1----:R-:W-:Y:S05]  /*2f80*/  BPT.TRAP 0x1 ;  /* 0x000000040000795c */ /* 0x002fea0000300000 */
.L_x_67:
[----:B-1----:R-:W-:Y:S01]  /*2f90*/  ULEA UR8, UR24, UR4, 0x3 ;  /* 0x0000000418087291 */ /* 0x002fe2000f8e18ff */
[----:B------:R-:W-:Y:S08]  /*2fa0*/  SHF.L.U32 R3, R5, 0x1f, RZ ;  /* 0x0000001f05037819 */ /* 0x000ff000000006ff */
[----:B------:R-:W1:Y:S02]  /*2fb0*/  SYNCS.PHASECHK.TRANS64.TRYWAIT P0, [UR8+0xa020], R3 ;  /* 0x00a02003ff0075a7 */ /* 0x000e640008001108 */
[----:B-1----:R-:W-:Y:S05]  /*2fc0*/  @!P0 BRA `(.L_x_68) ;  /* 0x0000014c00288947 */ /* 0x002fea0003800000 */
.L_x_378:
[----:B------:R-:W-:Y:S05]  /*2fd0*/  BRA.U UP5, `(.L_x_69) ;  /* 0x0000000105047547 */ /* 0x000fea000b800000 */
[----:B------:R-:W-:Y:S05]  /*2fe0*/  BPT.TRAP 0x1 ;  /* 0x000000040000795c */ /* 0x000fea0000300000 */
.L_x_69:
[----:B-1----:R-:W-:Y:S04]  /*2ff0*/  SHF.L.U32 R3, R8, 0x1f, RZ ;  /* 0x0000001f08037819 */ /* 0x002fe800000006ff */
[----:B------:R-:W1:Y:S02]  /*3000*/  SYNCS.PHASECHK.TRANS64.TRYWAIT P0, [UR4+0xa0a0], R3 ;  /* 0x00a0a003ff0075a7 */ /* 0x000e640008001104 */
[----:B-1----:R-:W-:Y:S05]  /*3010*/  @!P0 BRA `(.L_x_70) ;  /* 0x0000014c002c8947 */ /* 0x002fea0003800000 */
.L_x_380:
[----:B------:R-:W-:Y:S05]  /*3020*/  BRA.U UP4, `(.L_x_71) ;  /* 0x0000000104047547 */ /* 0x000fea000b800000 */
[----:B------:R-:W-:Y:S05]  /*3030*/  BPT.TRAP 0x1 ;  /* 0x000000040000795c */ /* 0x000fea0000300000 */
.L_x_71:
[----:B------:R-:W-:Y:S01]  /*3040*/  SHF.L.U32 R4, R6, 0x1f, RZ ;  /* 0x0000001f06047819 */ /* 0x000fe200000006ff */
[----:B-1----:R-:W-:Y:S02]  /*3050*/  HFMA2 R0, -RZ, RZ, 0, 1.52587890625e-05 ;  /* 0x00000100ff007431 */ /* 0x002fe400000001ff */
[----:B------:R-:W-:Y:S01]  /*3060*/  IMAD.MOV.U32 R2, RZ, RZ, 0x20 ;  /* 0x00000020ff027424 */ /* 0x000fe200078e00ff */
[----:B------:R-:W1:Y:S02]  /*3070*/  SYNCS.PHASECHK.TRANS64.TRYWAIT P0, [UR4+0xa058], R4 ;  /* 0x00a05804ff0075a7 */ /* 0x000e640008001104 */
[----:B-1----:R-:W-:Y:S05]  /*3080*/  @!P0 BRA `(.L_x_72) ;  /* 0x0000014c00288947 */ /* 0x002fea0003800000 */
.L_x_382:
[----:B------:R-:W-:Y:S01]  /*3090*/  USHF.L.U32 UR27, UR24, 0x9, URZ ;  /* 0x00000009181b7899 */ /* 0x000fe200080006ff */
[----:B------:R-:W-:Y:S01]  /*30a0*/  R2UR UR22, R2 ;  /* 0x00000000021672ca */ /* 0x000fe200000e0000 */
[----:B------:R-:W-:Y:S01]  /*30b0*/  IMAD.MOV.U32 R2, RZ, RZ, 0x100 ;  /* 0x00000100ff027424 */ /* 0x000fe200078e00ff */
[----:B------:R-:W-:Y:S01]  /*30c0*/  R2UR UR23, R0 ;  /* 0x00000000001772ca */ /* 0x000fe200000e0000 */
[----:B------:R-:W-:Y:S01]  /*30d0*/  UIADD3 UR66, UPT, UPT, UR5, UR27, URZ ;  /* 0x0000001b05427290 */ /* 0x000fe2000fffe0ff */
[----:B-1----:R-:W-:Y:S01]  /*30e0*/  IMAD.MOV.U32 R3, RZ, RZ, 0x28 ;  /* 0x00000028ff037424 */ /* 0x002fe200078e00ff */
[----:B------:R-:W-:Y:S01]  /*30f0*/  UMOV UR50, 0x0 ;  /* 0x0000000000327882 */ /* 0x000fe20000000000 */
[C---:B------:R-:W-:Y:S01]  /*3100*/  R2UR UR21, R2.reuse ;  /* 0x00000000021572ca */ /* 0x040fe200000e0000 */
[----:B------:R-:W-:Y:S01]  /*3110*/  UIADD3 UR64, UPT, UPT, UR66, 0x40, URZ ;  /* 0x0000004042407890 */ /* 0x000fe2000fffe0ff */
[----:B------:R-:W-:Y:S01]  /*3120*/  R2UR UR19, R2 ;  /* 0x00000000021372ca */ /* 0x000fe200000e0000 */
[----:B------:R-:W-:Y:S01]  /*3130*/  UIADD3 UR62, UPT, UPT, UR66, 0x80, URZ ;  /* 0x00000080423e7890 */ /* 0x000fe2000fffe0ff */
[----:B------:R-:W-:Y:S01]  /*3140*/  IMAD.MOV.U32 R2, RZ, RZ, 0x40 ;  /* 0x00000040ff027424 */ /* 0x000fe200078e00ff */
[----:B------:R-:W-:Y:S01]  /*3150*/  UIADD3 UR60, UPT, UPT, UR66, 0xc0, URZ ;  /* 0x000000c0423c7890 */ /* 0x000fe2000fffe0ff */
[----:B------:R-:W-:Y:S01]  /*3160*/  IMAD.MOV.U32 R0, RZ, RZ, 0x30 ;  /* 0x00000030ff007424 */ /* 0x000fe200078e00ff */
[----:B------:R-:W-:Y:S01]  /*3170*/  UIADD3 UR58, UPT, UPT, UR66, 0x100, URZ ;  /* 0x00000100423a7890 */ /* 0x000fe2000fffe0ff */
[----:B------:R-:W-:Y:S01]  /*3180*/  R2UR UR20, R3 ;  /* 0x00000000031472ca */ /* 0x000fe200000e0000 */
[----:B------:R-:W-:Y:S01]  /*3190*/  UIADD3 UR56, UPT, UPT, UR66, 0x140, URZ ;  /* 0x0000014042387890 */ /* 0x000fe2000fffe0ff */
[----:B------:R-:W-:Y:S01]  /*31a0*/  R2UR UR14, R2 ;  /* 0x00000000020e72ca */ /* 0x000fe200000e0000 */
[----:B------:R-:W-:Y:S01]  /*31b0*/  UIADD3 UR54, UPT, UPT, UR66, 0x180, URZ ;  /* 0x0000018042367890 */ /* 0x000fe2000fffe0ff */
[----:B------:R-:W-:Y:S01]  /*31c0*/  IMAD.MOV.U32 R2, RZ, RZ, 0x100 ;  /* 0x00000100ff027424 */ /* 0x000fe200078e00ff */
        /* <DEDUP_REMOVED lines=8> */
[----:B------:R-:W-:Y:S01]  /*3250*/  R2UR UR17, R0 ;  /* 0x00000000001172ca */ /* 0x000fe200000e0000 */
[----:B------:R-:W-:Y:S01]  /*3260*/  UMOV UR51, 0x8090010 ;  /* 0x0809001000337882 */ /* 0x000fe20000000000 */
[----:B------:R-:W-:Y:S01]  /*3270*/  R2UR UR10, R2 ;  /* 0x00000000020a72ca */ /* 0x000fe200000e0000 */
[----:B------:R-:W-:Y:S01]  /*3280*/  IMAD.MOV.U32 R2, RZ, RZ, 0x58 ;  /* 0x00000058ff027424 */ /* 0x000fe200078e00ff */
[C---:B------:R-:W-:Y:S01]  /*3290*/  R2UR UR15, R0.reuse ;  /* 0x00000000000f72ca */ /* 0x040fe200000e0000 */
[----:B------:R-:W-:Y:S01]  /*32a0*/  UMOV UR67, 0x80004020 ;  /* 0x8000402000437882 */ /* 0x000fe20000000000 */
[----:B------:R-:W-:Y:S01]  /*32b0*/  R2UR UR12, R3 ;  /* 0x00000000030c72ca */ /* 0x000fe200000e0000 */
[----:B------:R1:W-:Y:S01]  /*32c0*/  UTCHMMA tmem[UR22], gdesc[UR66], tmem[UR23], tmem[UR50], idesc[UR51], UPT ;  /* 0x00ff3242160079ea */ /* 0x0003e2000b800017 */
[----:B------:R-:W-:Y:S01]  /*32d0*/  R2UR UR11, R0 ;  /* 0x00000000000b72ca */ /* 0x000fe200000e0000 */
[----:B------:R-:W-:Y:S01]  /*32e0*/  UMOV UR48, 0x0 ;  /* 0x0000000000307882 */ /* 0x000fe20000000000 */
[----:B------:R-:W-:Y:S01]  /*32f0*/  R2UR UR8, R2 ;  /* 0x00000000020872ca */ /* 0x000fe200000e0000 */
[----:B------:R-:W-:Y:S01]  /*3300*/  UMOV UR49, 0x8090010 ;  /* 0x0809001000317882 */ /* 0x000fe20000000000 */
[----:B------:R-:W-:Y:S01]  /*3310*/  R2UR UR9, R0 ;  /* 0x00000000000972ca */ /* 0x000fe200000e0000 */
        /* <DEDUP_REMOVED lines=28> */
.L_x_73:
[----:B-1----:R-:W-:Y:S01]  /*34e0*/  UIADD3 UR11, UPT, UPT, UR4, 0xa090, URZ ;  /* 0x0000a090040b7890 */ /* 0x002fe2000fffe0ff */
[----:B------:R-:W-:Y:S01]  /*34f0*/  LOP3.LUT R7, R7, 0x1, RZ, 0x3c, !PT ;  /* 0x0000000107077812 */ /* 0x000fe200078e3cff */
[----:B------:R-:W-:Y:S02]  /*3500*/  UIADD3 UR10, UPT, UPT, UR24, 0x1, URZ ;  /* 0x00000001180a7890 */ /* 0x000fe4000fffe0ff */
[----:B------:R-:W-:Y:S02]  /*3510*/  UISETP.GT.AND UP0, UPT, UR25, 0x2, UPT ;  /* 0x000000021900788c */ /* 0x000fe4000bf04270 */
[----:B------:R-:W-:Y:S02]  /*3520*/  UISETP.NE.AND UP2, UPT, UR10, 0x3, UPT ;  /* 0x000000030a00788c */ /* 0x000fe4000bf45270 */
[----:B------:R-:W-:Y:S01]  /*3530*/  UIADD3 UR25, UPT, UPT, UR25, -0x1, URZ ;  /* 0xffffffff19197890 */ /* 0x000fe2000fffe0ff */
[----:B------:R2:W-:Y:S01]  /*3540*/  UTCBAR [UR11], URZ ;  /* 0x000000ff0b0073e9 */ /* 0x0005e200080000ff */
[----:B------:R-:W-:Y:S02]  /*3550*/  USEL UR8, URZ, 0x1, UP2 ;  /* 0x00000001ff087887 */ /* 0x000fe40009000000 */
[----:B------:R-:W-:Y:S01]  /*3560*/  USEL UR10, UR10, URZ, UP2 ;  /* 0x000000ff0a0a7287 */ /* 0x000fe20009000000 */
[----:B------:R-:W-:Y:S03]  /*3570*/  UMOV UR9, 0x1 ;  /* 0x0000000100097882 */ /* 0x000fe60000000000 */
[----:B------:R-:W-:Y:S01]  /*3580*/  LOP3.LUT R5, R5, UR8, RZ, 0x3c, !PT ;  /* 0x0000000805057c12 */ /* 0x000fe2000f8e3cff */
[----:B------:R-:W-:Y:S01]  /*3590*/  UMOV UR8, UR24 ;  /* 0x0000001800087c82 */ /* 0x000fe20008000000 */
[----:B------:R-:W-:Y:S05]  /*35a0*/  BRA.U UP0, `(.L_x_74) ;  /* 0xfffffff1000c7547 */ /* 0x000fea000b83ffff */
.L_x_55:
[----:B------:R-:W-:Y:S04]  /*35b0*/  BSSY.RECONVERGENT B0, `(.L_x_75) ;  /* 0x0000003000007945 */ /* 0x000fe80003800200 */
[----:B------:R-:W-:Y:S05]  /*35c0*/  @!P4 BRA `(.L_x_76) ;  /* 0x000000000004c947 */ /* 0x000fea0003800000 */
[----:B-12---:R-:W-:Y:S05]  /*35d0*/  BPT.TRAP 0x1 ;  /* 0x000000040000795c */ /* 0x006fea0000300000 */
.L_x_76:
[----:B-12---:R-:W-:Y:S05]  /*35e0*/  BSYNC.RECONVERGENT B0 ;  /* 0x0000000000007941 */ /* 0x006fea0003800200 */
.L_x_75:
[----:B------:R-:W-:Y:S01]  /*35f0*/  UIADD3 UR6, UPT, UPT, UR4, 0xa010, URZ ;  /* 0x0000a01004067890 */ /* 0x000fe2000fffe0ff */
[----:B------:R-:W-:Y:S08]  /*3600*/  BSSY.RECONVERGENT B0, `(.L_x_77) ;  /* 0x0000004000007945 */ /* 0x000ff00003800200 */
[----:B------:R1:W-:Y:S01]  /*3610*/  UTCBAR [UR6], URZ ;  /* 0x000000ff060073e9 */ /* 0x0003e200080000ff */
[----:B------:R-:W-:Y:S05]  /*3620*/  @!P4 BRA `(.L_x_78) ;  /* 0x000000000004c947 */ /* 0x000fea0003800000 */
[----:B-1----:R-:W-:Y:S05]  /*3630*/  BPT.TRAP 0x1 ;  /* 0x000000040000795c */ /* 0x002fea0000300000 */
.L_x_78:
[----:B-1----:R-:W-:Y:S05]  /*3640*/  BSYNC.RECONVERGENT B0 ;  /* 0x0000000000007941 */ /* 0x002fea0003800200 */
.L_x_77:
[----:B------:R-:W-:-:S09]  /*3650*/  UIADD3 UR6, UPT, UPT, UR4, 0xa018, URZ ;  /* 0x0000a01804067890 */ /* 0x000fd2000fffe0ff */
[----:B------:R1:W-:Y:S01]  /*3660*/  UTCBAR [UR6], URZ ;  /* 0x000000ff060073e9 */ /* 0x0003e200080000ff */
[----:B------:R-:W-:Y:S05]  /*3670*/  BRA.U UP5, `(.L_x_79) ;  /* 0x0000000105047547 */ /* 0x000fea000b800000 */
[----:B-1----:R-:W-:Y:S05]  /*3680*/  BPT.TRAP 0x1 ;  /* 0x000000040000795c */ /* 0x002fea0000300000 */
.L_x_79:
[----:B------:R-:W-:-:S04]  /*3690*/  SHF.L.U32 R3, R8, 0x1f, RZ ;  /* 0x0000001f08037819 */ /* 0x000fc800000006ff */
[----:B------:R-:W2:Y:S02]  /*36a0*/  SYNCS.PHASECHK.TRANS64.TRYWAIT P0, [UR4+0xa0a8], R3 ;  /* 0x00a0a803ff0075a7 */ /* 0x000ea40008001104 */
[----:B--2---:R-:W-:Y:S05]  /*36b0*/  @!P0 BRA `(.L_x_80) ;  /* 0x0000014400b48947 */ /* 0x004fea0003800000 */
.L_x_384:
[----:B------:R-:W-:Y:S05]  /*36c0*/  BRA.U UP3, `(.L_x_81) ;  /* 0x0000000103047547 */ /* 0x000fea000b800000 */
[----:B-1----:R-:W-:Y:S05]  /*36d0*/  BPT.TRAP 0x1 ;  /* 0x000000040000795c */ /* 0x002fea0000300000 */
.L_x_81:
[----:B------:R-:W-:Y:S01]  /*36e0*/  SHF.L.U32 R7, R7, 0x1f, RZ ;  /* 0x0000001f07077819 */ /* 0x000fe200000006ff */
[----:B--2---:R-:W-:Y:S02]  /*36f0*/  HFMA2 R3, -RZ, RZ, 0, 2.288818359375e-05 ;  /* 0x00000180ff037431 */ /* 0x004fe400000001ff */
[----:B------:R-:W-:Y:S01]  /*3700*/  IMAD.MOV.U32 R4, RZ, RZ, 0xa0 ;  /* 0x000000a0ff047424 */ /* 0x000fe200078e00ff */
[----:B------:R-:W2:Y:S02]  /*3710*/  SYNCS.PHASECHK.TRANS64.TRYWAIT P0, [UR4+0xa068], R7 ;  /* 0x00a06807ff0075a7 */ /* 0x000ea40008001104 */
[----:B--2---:R-:W-:Y:S05]  /*3720*/  @!P0 BRA `(.L_x_82) ;  /* 0x0000014400b08947 */ /* 0x004fea0003800000 */
.L_x_386:
[----:B------:R-:W-:Y:S01]  /*3730*/  IMAD.MOV.U32 R2, RZ, RZ, 0xa8 ;  /* 0x000000a8ff027424 */ /* 0x000fe200078e00ff */
[----:B------:R-:W-:Y:S01]  /*3740*/  R2UR UR17, R4 ;  /* 0x00000000041172ca */ /* 0x000fe200000e0000 */
[----:B------:R-:W-:Y:S01]  /*3750*/  IMAD.MOV.U32 R4, RZ, RZ, 0xb0 ;  /* 0x000000b0ff047424 */ /* 0x000fe200078e00ff */
[----:B------:R-:W-:Y:S01]  /*3760*/  R2UR UR18, R3 ;  /* 0x00000000031272ca */ /* 0x000fe200000e0000 */
[----:B--2---:R-:W-:Y:S01]  /*3770*/  IMAD.MOV.U32 R0, RZ, RZ, 0x180 ;  /* 0x00000180ff007424 */ /* 0x004fe200078e00ff */
[----:B------:R-:W-:Y:S01]  /*3780*/  R2UR UR15, R2 ;  /* 0x00000000020f72ca */ /* 0x000fe200000e0000 */
[----:B------:R-:W-:Y:S01]  /*3790*/  IMAD.MOV.U32 R2, RZ, RZ, 0xb8 ;  /* 0x000000b8ff027424 */ /* 0x000fe200078e00ff */
[----:B------:R-:W-:Y:S01]  /*37a0*/  R2UR UR13, R4 ;  /* 0x00000000040d72ca */ /* 0x000fe200000e0000 */
[----:B------:R-:W-:Y:S01]  /*37b0*/  IMAD.MOV.U32 R3, RZ, RZ, 0x180 ;  /* 0x00000180ff037424 */ /* 0x000fe200078e00ff */
[----:B------:R-:W-:Y:S01]  /*37c0*/  R2UR UR16, R0 ;  /* 0x00000000001072ca */ /* 0x000fe200000e0000 */
[----:B------:R-:W-:Y:S01]  /*37d0*/  IMAD.MOV.U32 R4, RZ, RZ, 0xc0 ;  /* 0x000000c0ff047424 */ /* 0x000fe200078e00ff */
[----:B------:R-:W-:Y:S01]  /*37e0*/  R2UR UR11, R2 ;  /* 0x00000000020b72ca */ /* 0x000fe200000e0000 */
[----:B------:R-:W-:Y:S01]  /*37f0*/  IMAD.MOV.U32 R2, RZ, RZ, 0xc8 ;  /* 0x000000c8ff027424 */ /* 0x000fe200078e00ff */
[----:B------:R-:W-:Y:S01]  /*3800*/  UIADD3 UR22, UPT, UPT, UR5, UR27, URZ ;  /* 0x0000001b05167290 */ /* 0x000fe2000fffe0ff */
[C---:B------:R-:W-:Y:S01]  /*3810*/  R2UR UR14, R3.reuse ;  /* 0x00000000030e72ca */ /* 0x040fe200000e0000 */
[----:B------:R-:W-:Y:S01]  /*3820*/  UISETP.NE.U32.AND UP0, UPT, UR9, URZ, UPT ;  /* 0x000000ff0900728c */ /* 0x000fe2000bf05070 */
[----:B------:R-:W-:Y:S01]  /*3830*/  R2UR UR12, R0 ;  /* 0x00000000000c72ca */ /* 0x000fe200000e0000 */
[----:B------:R-:W-:Y:S01]  /*3840*/  UIADD3 UR54, UPT, UPT, UR22, 0x40, URZ ;  /* 0x0000004016367890 */ /* 0x000fe2000fffe0ff */
[----:B-1----:R-:W-:Y:S01]  /*3850*/  R2UR UR6, R2 ;  /* 0x00000000020672ca */ /* 0x002fe200000e0000 */
[----:B------:R-:W-:Y:S01]  /*3860*/  IMAD.MOV.U32 R2, RZ, RZ, 0xd0 ;  /* 0x000000d0ff027424 */ /* 0x000fe200078e00ff */
[----:B------:R-:W-:Y:S01]  /*3870*/  R2UR UR8, R4 ;  /* 0x00000000040872ca */ /* 0x000fe200000e0000 */
[----:B------:R-:W-:Y:S01]  /*3880*/  UIADD3 UR52, UPT, UPT, UR22, 0x80, URZ ;  /* 0x0000008016347890 */ /* 0x000fe2000fffe0ff */
[----:B------:R-:W-:Y:S01]  /*3890*/  R2UR UR10, R3 ;  /* 0x00000000030a72ca */ /* 0x000fe200000e0000 */
[----:B------:R-:W-:Y:S01]  /*38a0*/  UIADD3 UR50, UPT, UPT, UR22, 0xc0, URZ ;  /* 0x000000c016327890 */ /* 0x000fe2000fffe0ff */
[----:B------:R-:W-:Y:S01]  /*38b0*/  R2UR UR19, R2 ;  /* 0x00000000021372ca */ /* 0x000fe200000e0000 */
[----:B------:R-:W-:Y:S01]  /*38c0*/  IMAD.MOV.U32 R2, RZ, RZ, 0xd8 ;  /* 0x000000d8ff027424 */ /* 0x000fe200078e00ff */
[C---:B------:R-:W-:Y:S01]  /*38d0*/  R2UR UR7, R0.reuse ;  /* 0x00000000000772ca */ /* 0x040fe200000e0000 */
[----:B------:R-:W-:Y:S01]  /*38e0*/  UIADD3 UR48, UPT, UPT, UR22, 0x100, URZ ;  /* 0x0000010016307890 */ /* 0x000fe2000fffe0ff */
[----:B------:R-:W-:Y:S01]  /*38f0*/  R2UR UR20, R0 ;  /* 0x00000000001472ca */ /* 0x000fe200000e0000 */
[----:B------:R-:W-:Y:S01]  /*3900*/  UIADD3 UR46, UPT, UPT, UR22, 0x140, URZ ;  /* 0x00000140162e7890 */ /* 0x000fe2000fffe0ff */
[----:B------:R-:W-:Y:S01]  /*3910*/  R2UR UR5, R2 ;  /* 0x00000000020572ca */ /* 0x000fe200000e0000 */
[----:B------:R-:W-:Y:S01]  /*3920*/  UIADD3 UR44, UPT, UPT, UR22, 0x180, URZ ;  /* 0x00000180162c7890 */ /* 0x000fe2000fffe0ff */
[----:B------:R-:W-:Y:S01]  /*3930*/  R2UR UR9, R0 ;  /* 0x00000000000972ca */ /* 0x000fe200000e0000 */
[----:B------:R-:W-:Y:S01]  /*3940*/  UMOV UR40, 0x0 ;  /* 0x0000000000287882 */ /* 0x000fe20000000000 */
[----:B------:R-:W-:Y:S01]  /*3950*/  UMOV UR41, 0x8090010 ;  /* 0x0809001000297882 */ /* 0x000fe20000000000 */
[----:B------:R-:W-:Y:S01]  /*3960*/  UMOV UR23, 0x80004020 ;  /* 0x8000402000177882 */ /* 0x000fe20000000000 */
[----:B------:R-:W-:Y:S01]  /*3970*/  UIADD3 UR42, UPT, UPT, UR22, 0x1c0, URZ ;  /* 0x000001c0162a7890 */ /* 0x000fe2000fffe0ff */
[----:B------:R1:W-:Y:S01]  /*3980*/  UTCHMMA tmem[UR17], gdesc[UR22], tmem[UR18], tmem[UR40], idesc[UR41], UP0 ;  /* 0x00ff2816110079ea */ /* 0x0003e20008000012 */
[----:B------:R-:W-:Y:S01]  /*3990*/  UMOV UR38, 0x0 ;  /* 0x0000000000267882 */ /* 0x000fe20000000000 */
        /* <DEDUP_REMOVED lines=29> */
.L_x_83:
[----:B-1----:R-:W-:-:S09]  /*3b70*/  UIADD3 UR5, UPT, UPT, UR4, 0xa098, URZ ;  /* 0x0000a09804057890 */ /* 0x002fd2000fffe0ff */
[----:B------:R1:W-:Y:S01]  /*3b80*/  UTCBAR [UR5], URZ ;  /* 0x000000ff050073e9 */ /* 0x0003e200080000ff */
[----:B------:R-:W-:Y:S05]  /*3b90*/  BRA.U !UP1, `(.L_x_84) ;  /* 0x0000000109047547 */ /* 0x000fea000b800000 */
[----:B-1----:R-:W-:Y:S05]  /*3ba0*/  BPT.TRAP 0x1 ;  /* 0x000000040000795c */ /* 0x002fea0000300000 */
.L_x_84:
[----:B-1----:R-:W-:-:S04]  /*3bb0*/  ULEA UR5, UR26, UR4, 0x3 ;  /* 0x000000041a057291 */ /* 0x002fc8000f8e18ff */
[----:B------:R-:W-:-:S09]  /*3bc0*/  UIADD3 UR5, UPT, UPT, UR5, 0xa038, URZ ;  /* 0x0000a03805057890 */ /* 0x000fd2000fffe0ff */
[----:B------:R1:W-:Y:S01]  /*3bd0*/  UTCBAR [UR5], URZ ;  /* 0x000000ff050073e9 */ /* 0x0003e200080000ff */
[----:B------:R-:W-:Y:S05]  /*3be0*/  BRA.U UP4, `(.L_x_85) ;  /* 0x0000000104047547 */ /* 0x000fea000b800000 */
[----:B-1----:R-:W-:Y:S05]  /*3bf0*/  BPT.TRAP 0x1 ;  /* 0x000000040000795c */ /* 0x002fea0000300000 */
.L_x_85:
[----:B-1----:R-:W-:-:S09]  /*3c00*/  UIADD3 UR5, UPT, UPT, UR4, 0xa050, URZ ;  /* 0x0000a05004057890 */ /* 0x002fd2000fffe0ff */
[----:B------:R1:W-:Y:S01]  /*3c10*/  UTCBAR [UR5], URZ ;  /* 0x000000ff050073e9 */ /* 0x0003e200080000ff */
[----:B------:R-:W-:Y:S05]  /*3c20*/  BRA.U UP3, `(.L_x_86) ;  /* 0x0000000103047547 */ /* 0x000fea000b800000 */
[----:B-1----:R-:W-:Y:S05]  /*3c30*/  BPT.TRAP 0x1 ;  /* 0x000000040000795c */ /* 0x002fea0000300000 */
.L_x_86:
[----:B------:R-:W-:-:S13]  /*3c40*/  ELECT P0, URZ, PT ;  /* 0x0000000000ff782f */ /* 0x000fda0003800000 */
[----:B-1----:R-:W-:Y:S05]  /*3c50*/  @!P0 EXIT ;  /* 0x000000000000894d */ /* 0x002fea0003800000 */
[----:B------:R-:W-:-:S09]  /*3c60*/  UIADD3 UR4, UPT, UPT, UR4, 0xa060, URZ ;  /* 0x0000a06004047890 */ /* 0x000fd2000fffe0ff */
[----:B------:R1:W-:Y:S01]  /*3c70*/  UTCBAR [UR4], URZ ;  /* 0x000000ff040073e9 */ /* 0x0003e200080000ff */
[----:B------:R-:W-:Y:S01]  /*3c80*/  NOP ;  /* 0x0000000000007918 */ /* 0x000fe20000000000 */
[----:B-1----:R-:W-:Y:S05]  /*3c90*/  EXIT ;  /* 0x000000000000794d */ /* 0x002fea0003800000 */
.L_x_28:
[----:B------:R-:W-:-:S08]  /*3ca0*/  NOP ;  /* 0x0000000000007918 */ /* 0x000fd00000000000 */
[----:B------:R-:W1:-:S00]  /*3cb0*/  USETMAXREG.DEALLOC.CTAPOOL 0x60 ;  /* 0x00000060000079c8 */ /* 0x000e4000080e0500 */
[----:B-1----:R-:W1:Y:S01]  /*3cc0*/  S2R R0, SR_CTAID.X ;  /* 0x0000000000007919 */ /* 0x002e620000002500 */
[----:B------:R-:W2:Y:S01]  /*3cd0*/  LDCU UR4, c[0x0][0x380] ;  /* 0x00007000ff0477ac */ /* 0x000ea20008000800 */
[----:B-1----:R-:W-:-:S04]  /*3ce0*/  SHF.L.U32 R16, R0, 0x8, RZ ;  /* 0x0000000800107819 */ /* 0x002fc800000006ff */
[----:B--2---:R-:W-:-:S13]  /*3cf0*/  ISETP.GE.U32.AND P0, PT, R16, UR4, PT ;  /* 0x0000000410007c0c */ /* 0x004fda000bf06070 */
[----:B------:R-:W-:Y:S05]  /*3d00*/  @P0 EXIT ;  /* 0x000000000000094d */ /* 0x000fea0003800000 */
[----:B------:R-:W1:Y:S01]  /*3d10*/  LDCU UR5, c[0x0][0x384] ;  /* 0x00007080ff0577ac */ /* 0x000e620008000800 */
[----:B------:R-:W2:Y:S01]  /*3d20*/  LDCU.64 UR48, c[0x0][0x358] ;  /* 0x00006b00ff3077ac */ /* 0x000ea20008000a00 */
[----:B-1----:R-:W-:-:S09]  /*3d30*/  UISETP.NE.AND UP0, UPT, UR5, URZ, UPT ;  /* 0x000000ff0500728c */ /* 0x002fd2000bf05270 */
[----:B--2---:R-:W-:Y:S05]  /*3d40*/  BRA.U UP0, `(.L_x_87) ;  /* 0x0000003500647547 */ /* 0x004fea000b800000 */
[----:B------:R-:W-:-:S09]  /*3d50*/  UISETP.NE.AND UP0, UPT, UR38, URZ, UPT ;  /* 0x000000ff2600728c */ /* 0x000fd2000bf05270 */
[----:B------:R-:W-:Y:S05]  /*3d60*/  BRA.U UP0, `(.L_x_88) ;  /* 0x0000000100047547 */ /* 0x000fea000b800000 */
[----:B------:R-:W-:Y:S05]  /*3d70*/  BPT.TRAP 0x1 ;  /* 0x000000040000795c */ /* 0x000fea0000300000 */
.L_x_88:
[----:B------:R-:W1:Y:S01]  /*3d80*/  S2R R17, SR_CgaCtaId ;  /* 0x0000000000117919 */ /* 0x000e620000008800 */
[----:B------:R-:W-:Y:S01]  /*3d90*/  IMAD.MOV.U32 R2, RZ, RZ, 0x1 ;  /* 0x00000001ff027424 */ /* 0x000fe200078e00ff */
[----:B------:R-:W-:Y:S02]  /*3da0*/  MOV R4, 0x400 ;  /* 0x0000040000047802 */ /* 0x000fe40000000f00 */
[----:B------:R-:W-:Y:S02]  /*3db0*/  LOP3.LUT P1, R19, R18, 0x7f, RZ, 0xc0, !PT ;  /* 0x0000007f12137812 */ /* 0x000fe4000782c0ff */
[----:B------:R-:W-:Y:S02]  /*3dc0*/  SHF.L.U32 R2, R2, 0x1f, RZ ;  /* 0x0000001f02027819 */ /* 0x000fe400000006ff */
[----:B-1----:R-:W-:-:S04]  /*3dd0*/  LEA R17, R17, R4, 0x18 ;  /* 0x0000000411117211 */ /* 0x002fc800078ec0ff */
[----:B------:R-:W1:Y:S02]  /*3de0*/  SYNCS.PHASECHK.TRANS64.TRYWAIT P0, [R17+URZ+0xa0c0], R2 ;  /* 0x00a0c002110075a7 */ /* 0x000e6400080011ff */
[----:B-1----:R-:W-:Y:S05]  /*3df0*/  @!P0 BRA `(.L_x_89) ;  /* 0x0000014000148947 */ /* 0x002fea0003800000 */
.L_x_387:
[----:B------:R-:W-:Y:S04]  /*3e00*/  BSSY.RECONVERGENT B6, `(.L_x_90) ;  /* 0x000023d000067945 */ /* 0x000fe80003800200 */
[----:B------:R-:W-:Y:S05]  /*3e10*/  @P1 BRA `(.L_x_91) ;  /* 0x0000002000ec1947 */ /* 0x000fea0003800000 */
[----:B------:R-:W2:Y:S01]  /*3e20*/  S2UR UR4, SR_CTAID.Z ;  /* 0x00000000000479c3 */ /* 0x000ea20000002700 */
[----:B------:R-:W3:Y:S01]  /*3e30*/  S2R R3, SR_CTAID.Y ;  /* 0x0000000000037919 */ /* 0x000ee20000002600 */
[----:B------:R-:W2:Y:S01]  /*3e40*/  LDCU UR6, c[0x0][0x370] ;  /* 0x00006e00ff0677ac */ /* 0x000ea20008000800 */
[----:B------:R-:W4:Y:S01]  /*3e50*/  LDCU UR5, c[0x0][0x374] ;  /* 0x00006e80ff0577ac */ /* 0x000f220008000800 */
[----:B--2---:R-:W-:-:S04]  /*3e60*/  UIMAD UR4, UR6, UR4, URZ ;  /* 0x00000004060472a4 */ /* 0x004fc8000f8e02ff */
[----:B------:R-:W-:-:S04]  /*3e70*/  UIADD3 UR4, UPT, UPT, URZ, -UR4, URZ ;  /* 0x80000004ff047290 */ /* 0x000fc8000fffe0ff */
[----:B----4-:R-:W-:Y:S01]  /*3e80*/  UIMAD UR4, UR4, UR5, URZ ;  /* 0x00000005040472a4 */ /* 0x010fe2000f8e02ff */
[----:B---3--:R-:W-:-:S05]  /*3e90*/  IMAD R3, R3, UR6, R0 ;  /* 0x0000000603037c24 */ /* 0x008fca000f8e0200 */
[----:B------:R-:W-:-:S13]  /*3ea0*/  ISETP.NE.AND P0, PT, R3, UR4, PT ;  /* 0x0000000403007c0c */ /* 0x000fda000bf05270 */
[----:B------:R-:W-:Y:S05]  /*3eb0*/  @P0 BRA `(.L_x_91) ;  /* 0x0000002000c40947 */ /* 0x000fea0003800000 */
[----:B------:R-:W2:Y:S01]  /*3ec0*/  LDC.64 R8, c[0x4][0xa0] ;  /* 0x01002800ff087b82 */ /* 0x000ea20000000a00 */
[----:B------:R-:W-:Y:S01]  /*3ed0*/  MOV R26, 0x0 ;  /* 0x00000000001a7802 */ /* 0x000fe20000000f00 */
[----:B------:R-:W3:Y:S01]  /*3ee0*/  LDCU.64 UR4, c[0x4][0xd0] ;  /* 0x01001a00ff0477ac */ /* 0x000ee20008000a00 */
[----:B------:R-:W-:Y:S01]  /*3ef0*/  IADD3 R25, P0, PT, R23, 0x8, RZ ;  /* 0x0000000817197810 */ /* 0x000fe20007f1e0ff */
[----:B------:R-:W-:Y:S01]  /*3f00*/  IMAD.MOV.U32 R6, RZ, RZ, R23 ;  /* 0x000000ffff067224 */ /* 0x000fe200078e0017 */
[----:B------:R-:W-:-:S03]  /*3f10*/  MOV R7, R22 ;  /* 0x0000001600077202 */ /* 0x000fc60000000f00 */
[----:B-1----:R1:W4:Y:S01]  /*3f20*/  LDC.64 R2, c[0x4][R26] ;  /* 0x010000001a027b82 */ /* 0x0023220000000a00 */
[----:B------:R-:W-:Y:S02]  /*3f30*/  IMAD.X R24, RZ, RZ, R22, P0 ;  /* 0x000000ffff187224 */ /* 0x000fe400000e0616 */
[----:B---3--:R-:W-:Y:S01]  /*3f40*/  IMAD.U32 R4, RZ, RZ, UR4 ;  /* 0x00000004ff047e24 */ /* 0x008fe2000f8e00ff */
[----:B------:R-:W-:Y:S01]  /*3f50*/  MOV R5, UR5 ;  /* 0x0000000500057c02 */ /* 0x000fe20008000f00 */
[----:B--2---:R1:W-:Y:S04]  /*3f60*/  STL.64 [R1], R8 ;  /* 0x0000000801007387 */ /* 0x0043e80000100a00 */
[----:B------:R-:W-:-:S07]  /*3f70*/  LEPC R20, `(.L_x_92) ;  /* 0x000000001014794e */ /* 0x000fce0000000000 */
[----:B-1--4-:R-:W-:Y:S05]  /*3f80*/  CALL.ABS.NOINC R2 ;  /* 0x0000000002007343 */ /* 0x012fea0003c00000 */
.L_x_92:
[----:B------:R-:W-:Y:S01]  /*3f90*/  HFMA2 R2, -RZ, RZ, 0, 1.1920928955078125e-07 ;  /* 0x00000002ff027431 */ /* 0x000fe200000001ff */
[----:B------:R-:W-:Y:S01]  /*3fa0*/  MOV R3, 0x4 ;  /* 0x0000000400037802 */ /* 0x000fe20000000f00 */
[----:B------:R-:W-:Y:S01]  /*3fb0*/  IMAD.MOV.U32 R0, RZ, RZ, 0x3 ;  /* 0x00000003ff007424 */ /* 0x000fe200078e00ff */
[----:B------:R1:W2:Y:S01]  /*3fc0*/  LDC.64 R8, c[0x4][R26] ;  /* 0x010000001a087b82 */ /* 0x0002a20000000a00 */
[----:B------:R-:W3:Y:S01]  /*3fd0*/  LDCU.64 UR4, c[0x4][0xe8] ;  /* 0x01001d00ff0477ac */ /* 0x000ee20008000a00 */
[----:B------:R-:W-:Y:S01]  /*3fe0*/  MOV R6, R25 ;  /* 0x0000001900067202 */ /* 0x000fe20000000f00 */
[----:B------:R-:W-:Y:S01]  /*3ff0*/  IMAD.MOV.U32 R7, RZ, RZ, R24 ;  /* 0x000000ffff077224 */ /* 0x000fe200078e0018 */
[----:B------:R1:W-:Y:S04]  /*4000*/  STL.64 [R1+0x8], R2 ;  /* 0x0000080201007387 */ /* 0x0003e80000100a00 */
[----:B------:R1:W-:Y:S01]  /*4010*/  STL [R1+0x10], R0 ;  /* 0x0000100001007387 */ /* 0x0003e20000100800 */
[----:B---3--:R-:W-:Y:S01]  /*4020*/  MOV R4, UR4 ;  /* 0x0000000400047c02 */ /* 0x008fe20008000f00 */
[----:B------:R-:W-:-:S02]  /*4030*/  IMAD.U32 R5, RZ, RZ, UR5 ;  /* 0x00000005ff057e24 */ /* 0x000fc4000f8e00ff */
[----:B------:R-:W-:-:S07]  /*4040*/  LEPC R20, `(.L_x_93) ;  /* 0x000000001014794e */ /* 0x000fce0000000000 */
[----:B-12---:R-:W-:Y:S05]  /*4050*/  CALL.ABS.NOINC R8 ;  /* 0x0000000008007343 */ /* 0x006fea0003c00000 */
.L_x_93:
[----:B------:R1:W2:Y:S01]  /*4060*/  LDC.64 R2, c[0x4][R26] ;  /* 0x010000001a027b82 */ /* 0x0002a20000000a00 */
[----:B------:R-:W3:Y:S01]  /*4070*/  LDCU.64 UR4, c[0x4][0xe0] ;  /* 0x01001c00ff0477ac */ /* 0x000ee20008000a00 */
[----:B------:R-:W-:Y:S01]  /*4080*/  CS2R R6, SRZ ;  /* 0x0000000000067805 */ /* 0x000fe2000001ff00 */
[----:B---3--:R-:W-:Y:S01]  /*4090*/  IMAD.U32 R4, RZ, RZ, UR4 ;  /* 0x00000004ff047e24 */ /* 0x008fe2000f8e00ff */
[----:B------:R-:W-:-:S04]  /*40a0*/  MOV R5, UR5 ;  /* 0x0000000500057c02 */ /* 0x000fc80008000f00 */
[----:B------:R-:W-:-:S07]  /*40b0*/  LEPC R20, `(.L_x_94) ;  /* 0x000000001014794e */ /* 0x000fce0000000000 */
[----:B-12---:R-:W-:Y:S05]  /*40c0*/  CALL.ABS.NOINC R2 ;  /* 0x0000000002007343 */ /* 0x006fea0003c00000 */
.L_x_94:
[----:B------:R1:W2:Y:S01]  /*40d0*/  LDC.64 R2, c[0x4][R26] ;  /* 0x010000001a027b82 */ /* 0x0002a20000000a00 */
[----:B------:R-:W3:Y:S01]  /*40e0*/  LDCU.64 UR4, c[0x4][0xf0] ;  /* 0x01001e00ff0477ac */ /* 0x000ee20008000a00 */
[----:B------:R-:W-:Y:S01]  /*40f0*/  CS2R R6, SRZ ;  /* 0x0000000000067805 */ /* 0x000fe2000001ff00 */
[----:B---3--:R-:W-:Y:S01]  /*4100*/  IMAD.U32 R4, RZ, RZ, UR4 ;  /* 0x00000004ff047e24 */ /* 0x008fe2000f8e00ff */
[----:B------:R-:W-:-:S04]  /*4110*/  MOV R5, UR5 ;  /* 0x0000000500057c02 */ /* 0x000fc80008000f00 */
[----:B------:R-:W-:-:S07]  /*4120*/  LEPC R20, `(.L_x_95) ;  /* 0x000000001014794e */ /* 0x000fce0000000000 */
[----:B-12---:R-:W-:Y:S05]  /*4130*/  CALL.ABS.NOINC R2 ;  /* 0x0000000002007343 */ /* 0x006fea0003c00000 */
.L_x_95:
[----:B------:R1:W2:Y:S01]  /*4140*/  LDC.64 R2, c[0x4][R26] ;  /* 0x010000001a027b82 */ /* 0x0002a20000000a00 */
[----:B------:R-:W3:Y:S01]  /*4150*/  LDCU.64 UR4, c[0x4][0xf8] ;  /* 0x01001f00ff0477ac */ /* 0x000ee20008000a00 */
[----:B------:R-:W-:Y:S01]  /*4160*/  CS2R R6, SRZ ;  /* 0x0000000000067805 */ /* 0x000fe2000001ff00 */
[----:B---3--:R-:W-:Y:S01]  /*4170*/  IMAD.U32 R4, RZ, RZ, UR4 ;  /* 0x00000004ff047e24 */ /* 0x008fe2000f8e00ff */
[----:B------:R-:W-:-:S04]  /*4180*/  MOV R5, UR5 ;  /* 0x0000000500057c02 */ /* 0x000fc80008000f00 */
[----:B------:R-:W-:-:S07]  /*4190*/  LEPC R20, `(.L_x_96) ;  /* 0x000000001014794e */ /* 0x000fce0000000000 */
[----:B-12---:R-:W-:Y:S05]  /*41a0*/  CALL.ABS.NOINC R2 ;  /* 0x0000000002007343 */ /* 0x006fea0003c00000 */
.L_x_96:
[----:B------:R-:W-:Y:S01]  /*41b0*/  HFMA2 R0, -RZ, RZ, 0, 9.5367431640625e-07 ;  /* 0x00000010ff007431 */ /* 0x000fe200000001ff */
[----:B------:R1:W2:Y:S01]  /*41c0*/  LDC.64 R2, c[0x4][R26] ;  /* 0x010000001a027b82 */ /* 0x0002a20000000a00 */
[----:B------:R-:W3:Y:S01]  /*41d0*/  LDCU.64 UR4, c[0x4][0xc8] ;  /* 0x01001900ff0477ac */ /* 0x000ee20008000a00 */
[----:B------:R-:W-:Y:S01]  /*41e0*/  MOV R6, R23 ;  /* 0x0000001700067202 */ /* 0x000fe20000000f00 */
[----:B------:R-:W-:Y:S01]  /*41f0*/  IMAD.MOV.U32 R7, RZ, RZ, R22 ;  /* 0x000000ffff077224 */ /* 0x000fe200078e0016 */
[----:B------:R1:W-:Y:S01]  /*4200*/  STL [R1], R0 ;  /* 0x0000000001007387 */ /* 0x0003e20000100800 */
[----:B---3--:R-:W-:Y:S01]  /*4210*/  MOV R4, UR4 ;  /* 0x0000000400047c02 */ /* 0x008fe20008000f00 */
[----:B------:R-:W-:-:S04]  /*4220*/  IMAD.U32 R5, RZ, RZ, UR5 ;  /* 0x00000005ff057e24 */ /* 0x000fc8000f8e00ff */
[----:B------:R-:W-:-:S07]  /*4230*/  LEPC R20, `(.L_x_97) ;  /* 0x000000001014794e */ /* 0x000fce0000000000 */
[----:B-12---:R-:W-:Y:S05]  /*4240*/  CALL.ABS.NOINC R2 ;  /* 0x0000000002007343 */ /* 0x006fea0003c00000 */
.L_x_97:
[----:B------:R-:W1:Y:S01]  /*4250*/  S2R R0, SR_SWINHI ;  /* 0x0000000000007919 */ /* 0x000e620000002f00 */
[----:B------:R2:W3:Y:S01]  /*4260*/  LDC.64 R2, c[0x4][R26] ;  /* 0x010000001a027b82 */ /* 0x0004e20000000a00 */
[----:B------:R-:W4:Y:S01]  /*4270*/  LDCU.64 UR4, c[0x4][0x100] ;  /* 0x01002000ff0477ac */ /* 0x000f220008000a00 */
[----:B------:R-:W-:Y:S02]  /*4280*/  MOV R6, R23 ;  /* 0x0000001700067202 */ /* 0x000fe40000000f00 */
[----:B------:R-:W-:Y:S01]  /*4290*/  MOV R7, R22 ;  /* 0x0000001600077202 */ /* 0x000fe20000000f00 */
[----:B----4-:R-:W-:Y:S02]  /*42a0*/  IMAD.U32 R4, RZ, RZ, UR4 ;  /* 0x00000004ff047e24 */ /* 0x010fe4000f8e00ff */
[----:B------:R-:W-:Y:S01]  /*42b0*/  IMAD.U32 R5, RZ, RZ, UR5 ;  /* 0x00000005ff057e24 */ /* 0x000fe2000f8e00ff */
[----:B------:R-:W-:Y:S02]  /*42c0*/  MOV R8, R17 ;  /* 0x0000001100087202 */ /* 0x000fe40000000f00 */
[----:B-1----:R-:W-:-:S05]  /*42d0*/  MOV R9, R0 ;  /* 0x0000000000097202 */ /* 0x002fca0000000f00 */
[----:B------:R2:W-:Y:S02]  /*42e0*/  STL.64 [R1], R8 ;  /* 0x0000000801007387 */ /* 0x0005e40000100a00 */
[----:B------:R-:W-:-:S07]  /*42f0*/  LEPC R20, `(.L_x_98) ;  /* 0x000000001014794e */ /* 0x000fce0000000000 */
[----:B--23--:R-:W-:Y:S05]  /*4300*/  CALL.ABS.NOINC R2 ;  /* 0x0000000002007343 */ /* 0x00cfea0003c00000 */
.L_x_98:
[----:B------:R-:W1:Y:S01]  /*4310*/  LDC.64 R8, c[0x4][0xd8] ;  /* 0x01003600ff087b82 */ /* 0x000e620000000a00 */
[----:B------:R-:W2:Y:S01]  /*4320*/  LDCU.64 UR4, c[0x4][0xd0] ;  /* 0x01001a00ff0477ac */ /* 0x000ea20008000a00 */
[----:B------:R-:W-:Y:S02]  /*4330*/  MOV R6, R23 ;  /* 0x0000001700067202 */ /* 0x000fe40000000f00 */
[----:B------:R-:W-:-:S04]  /*4340*/  MOV R7, R22 ;  /* 0x0000001600077202 */ /* 0x000fc80000000f00 */
[----:B------:R3:W4:Y:S01]  /*4350*/  LDC.64 R2, c[0x4][R26] ;  /* 0x010000001a027b82 */ /* 0x0007220000000a00 */
[----:B--2---:R-:W-:Y:S02]  /*4360*/  IMAD.U32 R4, RZ, RZ, UR4 ;  /* 0x00000004ff047e24 */ /* 0x004fe4000f8e00ff */
[----:B------:R-:W-:Y:S01]  /*4370*/  IMAD.U32 R5, RZ, RZ, UR5 ;  /* 0x00000005ff057e24 */ /* 0x000fe2000f8e00ff */
[----:B-1----:R3:W-:Y:S04]  /*4380*/  STL.64 [R1], R8 ;  /* 0x0000000801007387 */ /* 0x0027e80000100a00 */
[----:B------:R-:W-:-:S07]  /*4390*/  LEPC R20, `(.L_x_99) ;  /* 0x000000001014794e */ /* 0x000fce0000000000 */
[----:B---34-:R-:W-:Y:S05]  /*43a0*/  CALL.ABS.NOINC R2 ;  /* 0x0000000002007343 */ /* 0x018fea0003c00000 */
.L_x_99:
[----:B------:R-:W-:Y:S01]  /*43b0*/  HFMA2 R0, -RZ, RZ, 0, 2.384185791015625e-06 ;  /* 0x00000028ff007431 */ /* 0x000fe200000001ff */
        /* <DEDUP_REMOVED lines=9> */
.L_x_100:
        /* <DEDUP_REMOVED lines=10> */
.L_x_101:
[----:B------:R1:W2:Y:S01]  /*44f0*/  LDC.64 R2, c[0x4][R26] ;  /* 0x010000001a027b82 */ /* 0x0002a20000000a00 */
[----:B------:R-:W3:Y:S01]  /*4500*/  LDCU.64 UR4, c[0x4][0xe0] ;  /* 0x01001c00ff0477ac */ /* 0x000ee20008000a00 */
[----:B------:R-:W-:Y:S01]  /*4510*/  CS2R R6, SRZ ;  /* 0x0000000000067805 */ /* 0x000fe2000001ff00 */
[----:B---3--:R-:W-:Y:S01]  /*4520*/  IMAD.U32 R4, RZ, RZ, UR4 ;  /* 0x00000004ff047e24 */ /* 0x008fe2000f8e00ff */
[----:B------:R-:W-:-:S04]  /*4530*/  MOV R5, UR5 ;  /* 0x0000000500057c02 */ /* 0x000fc80008000f00 */
[----:B------:R-:W-:-:S07]  /*4540*/  LEPC R20, `(.L_x_102) ;  /* 0x000000001014794e */ /* 0x000fce0000000000 */
[----:B-12---:R-:W-:Y:S05]  /*4550*/  CALL.ABS.NOINC R2 ;  /* 0x0000000002007343 */ /* 0x006fea0003c00000 */
.L_x_102:
[----:B------:R-:W-:Y:S01]  /*4560*/  HFMA2 R0, -RZ, RZ, 0, 4.76837158203125e-07 ;  /* 0x00000008ff007431 */ /* 0x000fe200000001ff */
        /* <DEDUP_REMOVED lines=9> */
.L_x_103:
[----:B------:R-:W-:Y:S01]  /*4600*/  HFMA2 R0, -RZ, RZ, 0, 2.6226043701171875e-06 ;  /* 0x0000002cff007431 */ /* 0x000fe200000001ff */
        /* <DEDUP_REMOVED lines=9> */
.L_x_104:
[----:B------:R1:W2:Y:S01]  /*46a0*/  LDC.64 R2, c[0x4][R26] ;  /* 0x010000001a027b82 */ /* 0x0002a20000000a00 */
[----:B------:R-:W3:Y:S01]  /*46b0*/  LDCU.64 UR4, c[0x4][0xe0] ;  /* 0x01001c00ff0477ac */ /* 0x000ee20008000a00 */
[----:B------:R-:W-:Y:S01]  /*46c0*/  CS2R R6, SRZ ;  /* 0x0000000000067805 */ /* 0x000fe2000001ff00 */
[----:B---3--:R-:W-:Y:S01]  /*46d0*/  IMAD.U32 R4, RZ, RZ, UR4 ;  /* 0x00000004ff047e24 */ /* 0x008fe2000f8e00ff */
[----:B------:R-:W-:-:S04]  /*46e0*/  MOV R5, UR5 ;  /* 0x0000000500057c02 */ /* 0x000fc80008000f00 */
[----:B------:R-:W-:-:S07]  /*46f0*/  LEPC R20, `(.L_x_105) ;  /* 0x000000001014794e */ /* 0x000fce0000000000 */
[----:B-12---:R-:W-:Y:S05]  /*4700*/  CALL.ABS.NOINC R2 ;  /* 0x0000000002007343 */ /* 0x006fea0003c00000 */
.L_x_105:
        /* <DEDUP_REMOVED lines=10> */
.L_x_106:
[----:B------:R-:W-:Y:S01]  /*47b0*/  HFMA2 R0, -RZ, RZ, 0, 2.443790435791015625e-06 ;  /* 0x00000029ff007431 */ /* 0x000fe200000001ff */
        /* <DEDUP_REMOVED lines=9> */
.L_x_107:
        /* <DEDUP_REMOVED lines=10> */
.L_x_108:
        /* <DEDUP_REMOVED lines=10> */
.L_x_109:
[----:B------:R1:W2:Y:S01]  /*4990*/  LDC.64 R2, c[0x4][R26] ;  /* 0x010000001a027b82 */ /* 0x0002a20000000a00 */
[----:B------:R-:W3:Y:S01]  /*49a0*/  LDCU.64 UR4, c[0x4][0xe0] ;  /* 0x01001c00ff0477ac */ /* 0x000ee20008000a00 */
[----:B------:R-:W-:Y:S01]  /*49b0*/  CS2R R6, SRZ ;  /* 0x0000000000067805 */ /* 0x000fe2000001ff00 */
[----:B---3--:R-:W-:Y:S01]  /*49c0*/  IMAD.U32 R4, RZ, RZ, UR4 ;  /* 0x00000004ff047e24 */ /* 0x008fe2000f8e00ff */
[----:B------:R-:W-:-:S04]  /*49d0*/  MOV R5, UR5 ;  /* 0x0000000500057c02 */ /* 0x000fc80008000f00 */
[----:B------:R-:W-:-:S07]  /*49e0*/  LEPC R20, `(.L_x_110) ;  /* 0x000000001014794e */ /* 0x000fce0000000000 */
[----:B-12---:R-:W-:Y:S05]  /*49f0*/  CALL.ABS.NOINC R2 ;  /* 0x0000000002007343 */ /* 0x006fea0003c00000 */
.L_x_110:
[----:B------:R-:W-:Y:S01]  /*4a00*/  HFMA2 R0, -RZ, RZ, 0, 1.9073486328125e-06 ;  /* 0x00000020ff007431 */ /* 0x000fe200000001ff */
        /* <DEDUP_REMOVED lines=9> */
.L_x_111:
        /* <DEDUP_REMOVED lines=10> */
.L_x_112:
[----:B------:R1:W2:Y:S01]  /*4b40*/  LDC.64 R2, c[0x4][R26] ;  /* 0x010000001a027b82 */ /* 0x0002a20000000a00 */
[----:B------:R-:W3:Y:S01]  /*4b50*/  LDCU.64 UR4, c[0x4][0xe0] ;  /* 0x01001c00ff0477ac */ /* 0x000ee20008000a00 */
[----:B------:R-:W-:Y:S01]  /*4b60*/  CS2R R6, SRZ ;  /* 0x0000000000067805 */ /* 0x000fe2000001ff00 */
[----:B---3--:R-:W-:Y:S01]  /*4b70*/  IMAD.U32 R4, RZ, RZ, UR4 ;  /* 0x00000004ff047e24 */ /* 0x008fe2000f8e00ff */
[----:B------:R-:W-:-:S04]  /*4b80*/  MOV R5, UR5 ;  /* 0x0000000500057c02 */ /* 0x000fc80008000f00 */
[----:B------:R-:W-:-:S07]  /*4b90*/  LEPC R20, `(.L_x_113) ;  /* 0x000000001014794e */ /* 0x000fce0000000000 */
[----:B-12---:R-:W-:Y:S05]  /*4ba0*/  CALL.ABS.NOINC R2 ;  /* 0x0000000002007343 */ /* 0x006fea0003c00000 */
.L_x_113:
[----:B------:R-:W-:Y:S01]  /*4bb0*/  HFMA2 R0, -RZ, RZ, 0, 5.9604644775390625e-08 ;  /* 0x00000001ff007431 */ /* 0x000fe200000001ff */
        /* <DEDUP_REMOVED lines=9> */
.L_x_114:
        /* <DEDUP_REMOVED lines=10> */
.L_x_115:
        /* <DEDUP_REMOVED lines=10> */
.L_x_116:
        /* <DEDUP_REMOVED lines=10> */
.L_x_117:
[----:B------:R1:W2:Y:S01]  /*4e30*/  LDC.64 R2, c[0x4][R26] ;  /* 0x010000001a027b82 */ /* 0x0002a20000000a00 */
[----:B------:R-:W3:Y:S01]  /*4e40*/  LDCU.64 UR4, c[0x4][0xe0] ;  /* 0x01001c00ff0477ac */ /* 0x000ee20008000a00 */
[----:B------:R-:W-:Y:S01]  /*4e50*/  CS2R R6, SRZ ;  /* 0x0000000000067805 */ /* 0x000fe2000001ff00 */
[----:B---3--:R-:W-:Y:S01]  /*4e60*/  IMAD.U32 R4, RZ, RZ, UR4 ;  /* 0x00000004ff047e24 */ /* 0x008fe2000f8e00ff */
[----:B------:R-:W-:-:S04]  /*4e70*/  MOV R5, UR5 ;  /* 0x0000000500057c02 */ /* 0x000fc80008000f00 */
[----:B------:R-:W-:-:S07]  /*4e80*/  LEPC R20, `(.L_x_118) ;  /* 0x000000001014794e */ /* 0x000fce0000000000 */
[----:B-12---:R-:W-:Y:S05]  /*4e90*/  CALL.ABS.NOINC R2 ;  /* 0x0000000002007343 */ /* 0x006fea0003c00000 */
.L_x_118:
        /* <DEDUP_REMOVED lines=10> */
.L_x_119:
        /* <DEDUP_REMOVED lines=10> */
.L_x_120:
[----:B------:R1:W2:Y:S01]  /*4fe0*/  LDC.64 R2, c[0x4][R26] ;  /* 0x010000001a027b82 */ /* 0x0002a20000000a00 */
[----:B------:R-:W3:Y:S01]  /*4ff0*/  LDCU.64 UR4, c[0x4][0xe0] ;  /* 0x01001c00ff0477ac */ /* 0x000ee20008000a00 */
[----:B------:R-:W-:Y:S01]  /*5000*/  CS2R R6, SRZ ;  /* 0x0000000000067805 */ /* 0x000fe2000001ff00 */
[----:B---3--:R-:W-:Y:S01]  /*5010*/  IMAD.U32 R4, RZ, RZ, UR4 ;  /* 0x00000004ff047e24 */ /* 0x008fe2000f8e00ff */
[----:B------:R-:W-:-:S04]  /*5020*/  MOV R5, UR5 ;  /* 0x0000000500057c02 */ /* 0x000fc80008000f00 */
[----:B------:R-:W-:-:S07]  /*5030*/  LEPC R20, `(.L_x_121) ;  /* 0x000000001014794e */ /* 0x000fce0000000000 */
[----:B-12---:R-:W-:Y:S05]  /*5040*/  CALL.ABS.NOINC R2 ;  /* 0x0000000002007343 */ /* 0x006fea0003c00000 */
.L_x_121:
[----:B------:R-:W-:Y:S01]  /*5050*/  HFMA2 R0, -RZ, RZ, 0, 1.1920928955078125e-07 ;  /* 0x00000002ff007431 */ /* 0x000fe200000001ff */
        /* <DEDUP_REMOVED lines=9> */
.L_x_122:
        /* <DEDUP_REMOVED lines=10> */
.L_x_123:
        /* <DEDUP_REMOVED lines=10> */
.L_x_124:
        /* <DEDUP_REMOVED lines=10> */
.L_x_125:
        /* <DEDUP_REMOVED lines=10> */
.L_x_126:
        /* <DEDUP_REMOVED lines=10> */
.L_x_127:
[----:B------:R1:W2:Y:S01]  /*5410*/  LDC.64 R2, c[0x4][R26] ;  /* 0x010000001a027b82 */ /* 0x0002a20000000a00 */
[----:B------:R-:W3:Y:S01]  /*5420*/  LDCU.64 UR4, c[0x4][0xe0] ;  /* 0x01001c00ff0477ac */ /* 0x000ee20008000a00 */
[----:B------:R-:W-:Y:S01]  /*5430*/  CS2R R6, SRZ ;  /* 0x0000000000067805 */ /* 0x000fe2000001ff00 */
[----:B---3--:R-:W-:Y:S01]  /*5440*/  IMAD.U32 R4, RZ, RZ, UR4 ;  /* 0x00000004ff047e24 */ /* 0x008fe2000f8e00ff */
[----:B------:R-:W-:-:S04]  /*5450*/  MOV R5, UR5 ;  /* 0x0000000500057c02 */ /* 0x000fc80008000f00 */
[----:B------:R-:W-:-:S07]  /*5460*/  LEPC R20, `(.L_x_128) ;  /* 0x000000001014794e */ /* 0x000fce0000000000 */
[----:B-12---:R-:W-:Y:S05]  /*5470*/  CALL.ABS.NOINC R2 ;  /* 0x0000000002007343 */ /* 0x006fea0003c00000 */
.L_x_128:
        /* <DEDUP_REMOVED lines=10> */
.L_x_129:
        /* <DEDUP_REMOVED lines=10> */
.L_x_130:
[----:B------:R1:W2:Y:S01]  /*55c0*/  LDC.64 R2, c[0x4][R26] ;  /* 0x010000001a027b82 */ /* 0x0002a20000000a00 */
[----:B------:R-:W3:Y:S01]  /*55d0*/  LDCU.64 UR4, c[0x4][0xe0] ;  /* 0x01001c00ff0477ac */ /* 0x000ee20008000a00 */
[----:B------:R-:W-:Y:S01]  /*55e0*/  CS2R R6, SRZ ;  /* 0x0000000000067805 */ /* 0x000fe2000001ff00 */
[----:B---3--:R-:W-:Y:S01]  /*55f0*/  IMAD.U32 R4, RZ, RZ, UR4 ;  /* 0x00000004ff047e24 */ /* 0x008fe2000f8e00ff */
[----:B------:R-:W-:-:S04]  /*5600*/  MOV R5, UR5 ;  /* 0x0000000500057c02 */ /* 0x000fc80008000f00 */
[----:B------:R-:W-:-:S07]  /*5610*/  LEPC R20, `(.L_x_131) ;  /* 0x000000001014794e */ /* 0x000fce0000000000 */
[----:B-12---:R-:W-:Y:S05]  /*5620*/  CALL.ABS.NOINC R2 ;  /* 0x0000000002007343 */ /* 0x006fea0003c00000 */
.L_x_131:
[----:B------:R-:W-:Y:S01]  /*5630*/  HFMA2 R0, -RZ, RZ, 0, 1.52587890625e-05 ;  /* 0x00000100ff007431 */ /* 0x000fe200000001ff */
        /* <DEDUP_REMOVED lines=9> */
.L_x_132:
        /* <DEDUP_REMOVED lines=10> */
.L_x_133:
        /* <DEDUP_REMOVED lines=10> */
.L_x_134:
        /* <DEDUP_REMOVED lines=10> */
.L_x_135:
[----:B------:R1:W2:Y:S01]  /*58b0*/  LDC.64 R2, c[0x4][R26] ;  /* 0x010000001a027b82 */ /* 0x0002a20000000a00 */
[----:B------:R-:W3:Y:S01]  /*58c0*/  LDCU.64 UR4, c[0x4][0xe0] ;  /* 0x01001c00ff0477ac */ /* 0x000ee20008000a00 */
[----:B------:R-:W-:Y:S01]  /*58d0*/  CS2R R6, SRZ ;  /* 0x0000000000067805 */ /* 0x000fe2000001ff00 */
[----:B---3--:R-:W-:Y:S01]  /*58e0*/  IMAD.U32 R4, RZ, RZ, UR4 ;  /* 0x00000004ff047e24 */ /* 0x008fe2000f8e00ff */
[----:B------:R-:W-:-:S04]  /*58f0*/  MOV R5, UR5 ;  /* 0x0000000500057c02 */ /* 0x000fc80008000f00 */
[----:B------:R-:W-:-:S07]  /*5900*/  LEPC R20, `(.L_x_136) ;  /* 0x000000001014794e */ /* 0x000fce0000000000 */
[----:B-12---:R-:W-:Y:S05]  /*5910*/  CALL.ABS.NOINC R2 ;  /* 0x0000000002007343 */ /* 0x006fea0003c00000 */
.L_x_136:
        /* <DEDUP_REMOVED lines=10> */
.L_x_137:
        /* <DEDUP_REMOVED lines=10> */
.L_x_138:
[----:B------:R1:W2:Y:S01]  /*5a60*/  LDC.64 R2, c[0x4][R26] ;  /* 0x010000001a027b82 */ /* 0x0002a20000000a00 */
[----:B------:R-:W3:Y:S01]  /*5a70*/  LDCU.64 UR4, c[0x4][0xe0] ;  /* 0x01001c00ff0477ac */ /* 0x000ee20008000a00 */
[----:B------:R-:W-:Y:S01]  /*5a80*/  CS2R R6, SRZ ;  /* 0x0000000000067805 */ /* 0x000fe2000001ff00 */
[----:B---3--:R-:W-:Y:S01]  /*5a90*/  IMAD.U32 R4, RZ, RZ, UR4 ;  /* 0x00000004ff047e24 */ /* 0x008fe2000f8e00ff */
[----:B------:R-:W-:-:S04]  /*5aa0*/  MOV R5, UR5 ;  /* 0x0000000500057c02 */ /* 0x000fc80008000f00 */
[----:B------:R-:W-:-:S07]  /*5ab0*/  LEPC R20, `(.L_x_139) ;  /* 0x000000001014794e */ /* 0x000fce0000000000 */
[----:B-12---:R-:W-:Y:S05]  /*5ac0*/  CALL.ABS.NOINC R2 ;  /* 0x0000000002007343 */ /* 0x006fea0003c00000 */
.L_x_139:
[----:B------:R1:W-:Y:S01]  /*5ad0*/  STL [R1], RZ ;  /* 0x000000ff01007387 */ /* 0x0003e20000100800 */
[----:B------:R1:W2:Y:S01]  /*5ae0*/  LDC.64 R2, c[0x4][R26] ;  /* 0x010000001a027b82 */ /* 0x0002a20000000a00 */
[----:B------:R-:W3:Y:S01]  /*5af0*/  LDCU.64 UR4, c[0x4][0xc8] ;  /* 0x01001900ff0477ac */ /* 0x000ee20008000a00 */
[----:B------:R-:W-:Y:S02]  /*5b00*/  MOV R6, R23 ;  /* 0x0000001700067202 */ /* 0x000fe40000000f00 */
[----:B------:R-:W-:Y:S01]  /*5b10*/  MOV R7, R22 ;  /* 0x0000001600077202 */ /* 0x000fe20000000f00 */
[----:B---3--:R-:W-:Y:S02]  /*5b20*/  IMAD.U32 R4, RZ, RZ, UR4 ;  /* 0x00000004ff047e24 */ /* 0x008fe4000f8e00ff */
[----:B------:R-:W-:Y:S02]  /*5b30*/  IMAD.U32 R5, RZ, RZ, UR5 ;  /* 0x00000005ff057e24 */ /* 0x000fe4000f8e00ff */
[----:B------:R-:W-:-:S07]  /*5b40*/  LEPC R20, `(.L_x_140) ;  /* 0x000000001014794e */ /* 0x000fce0000000000 */
[----:B-12---:R-:W-:Y:S05]  /*5b50*/  CALL.ABS.NOINC R2 ;  /* 0x0000000002007343 */ /* 0x006fea0003c00000 */
.L_x_140:
        /* <DEDUP_REMOVED lines=10> */
.L_x_141:
        /* <DEDUP_REMOVED lines=10> */
.L_x_142:
        /* <DEDUP_REMOVED lines=10> */
.L_x_143:
[----:B------:R1:W2:Y:S01]  /*5d40*/  LDC.64 R2, c[0x4][R26] ;  /* 0x010000001a027b82 */ /* 0x0002a20000000a00 */
[----:B------:R-:W3:Y:S01]  /*5d50*/  LDCU.64 UR4, c[0x4][0xe0] ;  /* 0x01001c00ff0477ac */ /* 0x000ee20008000a00 */
[----:B------:R-:W-:Y:S01]  /*5d60*/  CS2R R6, SRZ ;  /* 0x0000000000067805 */ /* 0x000fe2000001ff00 */
[----:B---3--:R-:W-:Y:S01]  /*5d70*/  IMAD.U32 R4, RZ, RZ, UR4 ;  /* 0x00000004ff047e24 */ /* 0x008fe2000f8e00ff */
[----:B------:R-:W-:-:S04]  /*5d80*/  MOV R5, UR5 ;  /* 0x0000000500057c02 */ /* 0x000fc80008000f00 */
[----:B------:R-:W-:-:S07]  /*5d90*/  LEPC R20, `(.L_x_144) ;  /* 0x000000001014794e */ /* 0x000fce0000000000 */
[----:B-12---:R-:W-:Y:S05]  /*5da0*/  CALL.ABS.NOINC R2 ;  /* 0x0000000002007343 */ /* 0x006fea0003c00000 */
.L_x_144:
        /* <DEDUP_REMOVED lines=9> */
.L_x_145:
        /* <DEDUP_REMOVED lines=10> */
.L_x_146:
[----:B------:R1:W2:Y:S01]  /*5ee0*/  LDC.64 R2, c[0x4][R26] ;  /* 0x010000001a027b82 */ /* 0x0002a20000000a00 */
[----:B------:R-:W3:Y:S01]  /*5ef0*/  LDCU.64 UR4, c[0x4][0xe0] ;  /* 0x01001c00ff0477ac */ /* 0x000ee20008000a00 */
[----:B------:R-:W-:Y:S01]  /*5f00*/  CS2R R6, SRZ ;  /* 0x0000000000067805 */ /* 0x000fe2000001ff00 */
[----:B---3--:R-:W-:Y:S01]  /*5f10*/  IMAD.U32 R4, RZ, RZ, UR4 ;  /* 0x00000004ff047e24 */ /* 0x008fe2000f8e00ff */
[----:B------:R-:W-:-:S04]  /*5f20*/  MOV R5, UR5 ;  /* 0x0000000500057c02 */ /* 0x000fc80008000f00 */
[----:B------:R-:W-:-:S07]  /*5f30*/  LEPC R20, `(.L_x_147) ;  /* 0x000000001014794e */ /* 0x000fce0000000000 */
[----:B-12---:R-:W-:Y:S05]  /*5f40*/  CALL.ABS.NOINC R2 ;  /* 0x0000000002007343 */ /* 0x006fea0003c00000 */
.L_x_147:
[----:B------:R-:W-:Y:S01]  /*5f50*/  HFMA2 R0, -RZ, RZ, 0, 0.00048828125 ;  /* 0x00001000ff007431 */ /* 0x000fe200000001ff */
        /* <DEDUP_REMOVED lines=9> */
.L_x_148:
        /* <DEDUP_REMOVED lines=10> */
.L_x_149:
        /* <DEDUP_REMOVED lines=10> */
.L_x_150:
[----:B------:R-:W1:Y:S01]  /*6130*/  LDC.64 R2, c[0x4][0xa8] ;  /* 0x01002a00ff027b82 */ /* 0x000e620000000a00 */
[----:B------:R-:W2:Y:S01]  /*6140*/  LDCU.64 UR4, c[0x4][0xd0] ;  /* 0x01001a00ff0477ac */ /* 0x000ea20008000a00 */
[----:B------:R-:W-:Y:S02]  /*6150*/  MOV R6, R23 ;  /* 0x0000001700067202 */ /* 0x000fe40000000f00 */
[----:B------:R-:W-:-:S04]  /*6160*/  MOV R7, R22 ;  /* 0x0000001600077202 */ /* 0x000fc80000000f00 */
[----:B------:R-:W3:Y:S01]  /*6170*/  LDC.64 R26, c[0x4][R26] ;  /* 0x010000001a1a7b82 */ /* 0x000ee20000000a00 */
[----:B--2---:R-:W-:Y:S02]  /*6180*/  IMAD.U32 R4, RZ, RZ, UR4 ;  /* 0x00000004ff047e24 */ /* 0x004fe4000f8e00ff */
[----:B------:R-:W-:Y:S01]  /*6190*/  IMAD.U32 R5, RZ, RZ, UR5 ;  /* 0x00000005ff057e24 */ /* 0x000fe2000f8e00ff */
[----:B-1----:R1:W-:Y:S04]  /*61a0*/  STL.64 [R1], R2 ;  /* 0x0000000201007387 */ /* 0x0023e80000100a00 */
[----:B------:R-:W-:-:S07]  /*61b0*/  LEPC R20, `(.L_x_91) ;  /* 0x000000001014794e */ /* 0x000fce0000000000 */
[----:B-1-3--:R-:W-:Y:S05]  /*61c0*/  CALL.ABS.NOINC R26 ;  /* 0x000000001a007343 */ /* 0x00afea0003c00000 */
.L_x_91:
[----:B------:R-:W-:Y:S05]  /*61d0*/  BSYNC.RECONVERGENT B6 ;  /* 0x0000000000067941 */ /* 0x000fea0003800200 */
.L_x_90:
[----:B------:R-:W2:Y:S01]  /*61e0*/  S2R R0, SR_SWINHI ;  /* 0x0000000000007919 */ /* 0x000ea20000002f00 */
[----:B------:R-:W-:Y:S01]  /*61f0*/  IMAD.SHL.U32 R26, R18, 0x2, RZ ;  /* 0x00000002121a7824 */ /* 0x000fe200078e00ff */
[----:B------:R-:W3:Y:S04]  /*6200*/  LDCU.64 UR4, c[0x0][0x880] ;  /* 0x00011000ff0477ac */ /* 0x000ee80008000a00 */
[----:B------:R-:W-:Y:S02]  /*6210*/  LOP3.LUT R26, R26, 0xfe, RZ, 0xc0, !PT ;  /* 0x000000fe1a1a7812 */ /* 0x000fe400078ec0ff */
[----:B---3--:R-:W-:-:S04]  /*6220*/  ISETP.NE.U32.AND P6, PT, RZ, UR4, PT ;  /* 0x00000004ff007c0c */ /* 0x008fc8000bfc5070 */
[----:B------:R-:W-:Y:S02]  /*6230*/  ISETP.NE.AND.EX P6, PT, RZ, UR5, PT, P6 ;  /* 0x00000005ff007c0c */ /* 0x000fe4000bfc5360 */
[----:B-1----:R-:W-:Y:S02]  /*6240*/  MOV R2, R17 ;  /* 0x0000001100027202 */ /* 0x002fe40000000f00 */
[----:B--2---:R-:W-:-:S03]  /*6250*/  MOV R3, R0 ;  /* 0x0000000000037202 */ /* 0x004fc60000000f00 */
[----:B------:R-:W-:-:S03]  /*6260*/  IMAD.WIDE.U32 R26, R26, 0x2, R2 ;  /* 0x000000021a1a7825 */ /* 0x000fc600078e0002 */
[C---:B------:R-:W-:Y:S02]  /*6270*/  IADD3 R3, P2, PT, R26.reuse, 0x200, RZ ;  /* 0x000002001a037810 */ /* 0x040fe40007f5e0ff */
[C---:B------:R-:W-:Y:S02]  /*6280*/  IADD3 R5, P1, PT, R26.reuse, 0x400, RZ ;  /* 0x000004001a057810 */ /* 0x040fe40007f3e0ff */
[C---:B------:R-:W-:Y:S01]  /*6290*/  IADD3 R7, P0, PT, R26.reuse, 0x600, RZ ;  /* 0x000006001a077810 */ /* 0x040fe20007f1e0ff */
[--C-:B------:R-:W-:Y:S01]  /*62a0*/  IMAD.X R37, RZ, RZ, R27.reuse, P2 ;  /* 0x000000ffff257224 */ /* 0x100fe200010e061b */
[--C-:B------:R-:W-:Y:S01]  /*62b0*/  SHF.R.U64 R11, R26, 0x3, R27.reuse ;  /* 0x000000031a0b7819 */ /* 0x100fe2000000121b */
[--C-:B------:R-:W-:Y:S02]  /*62c0*/  IMAD.X R35, RZ, RZ, R27.reuse, P1 ;  /* 0x000000ffff237224 */ /* 0x100fe400008e061b */
[----:B------:R-:W-:Y:S01]  /*62d0*/  IMAD.X R33, RZ, RZ, R27, P0 ;  /* 0x000000ffff217224 */ /* 0x000fe200000e061b */
[----:B------:R-:W-:-:S02]  /*62e0*/  SHF.R.U64 R0, R3, 0x3, R37 ;  /* 0x0000000303007819 */ /* 0x000fc40000001225 */
[----:B------:R-:W-:Y:S02]  /*62f0*/  SHF.R.U64 R2, R5, 0x3, R35 ;  /* 0x0000000305027819 */ /* 0x000fe40000001223 */
[----:B------:R-:W-:Y:S02]  /*6300*/  SHF.R.U64 R4, R7, 0x3, R33 ;  /* 0x0000000307047819 */ /* 0x000fe40000001221 */
[----:B------:R-:W-:Y:S02]  /*6310*/  LOP3.LUT R36, R3, 0x30, R0, 0x78, !PT ;  /* 0x0000003003247812 */ /* 0x000fe400078e7800 */
[----:B------:R-:W-:Y:S02]  /*6320*/  LOP3.LUT R34, R5, 0x30, R2, 0x78, !PT ;  /* 0x0000003005227812 */ /* 0x000fe400078e7802 */
[----:B------:R-:W-:Y:S02]  /*6330*/  IADD3 R3, P3, PT, R26, 0x800, RZ ;  /* 0x000008001a037810 */ /* 0x000fe40007f7e0ff */
[----:B------:R-:W-:-:S02]  /*6340*/  LOP3.LUT R32, R7, 0x30, R4, 0x78, !PT ;  /* 0x0000003007207812 */ /* 0x000fc400078e7804 */
[C---:B------:R-:W-:Y:S01]  /*6350*/  IADD3 R5, P2, PT, R26.reuse, 0xa00, RZ ;  /* 0x00000a001a057810 */ /* 0x040fe20007f5e0ff */
[--C-:B------:R-:W-:Y:S01]  /*6360*/  IMAD.X R31, RZ, RZ, R27.reuse, P3 ;  /* 0x000000ffff1f7224 */ /* 0x100fe200018e061b */
[C---:B------:R-:W-:Y:S02]  /*6370*/  IADD3 R7, P1, PT, R26.reuse, 0xc00, RZ ;  /* 0x00000c001a077810 */ /* 0x040fe40007f3e0ff */
[C---:B------:R-:W-:Y:S01]  /*6380*/  IADD3 R9, P0, PT, R26.reuse, 0xe00, RZ ;  /* 0x00000e001a097810 */ /* 0x040fe20007f1e0ff */
[----:B------:R-:W-:Y:S01]  /*6390*/  IMAD.X R29, RZ, RZ, R27, P2 ;  /* 0x000000ffff1d7224 */ /* 0x000fe200010e061b */
[----:B------:R-:W-:Y:S01]  /*63a0*/  SHF.R.U64 R0, R3, 0x3, R31 ;  /* 0x0000000303007819 */ /* 0x000fe2000000121f */
[----:B------:R-:W-:Y:S01]  /*63b0*/  IMAD.X R25, RZ, RZ, R27, P1 ;  /* 0x000000ffff197224 */ /* 0x000fe200008e061b */
[----:B------:R-:W-:Y:S01]  /*63c0*/  LOP3.LUT R10, R26, 0x30, R11, 0x78, !PT ;  /* 0x000000301a0a7812 */ /* 0x000fe200078e780b */
[----:B------:R-:W-:Y:S01]  /*63d0*/  IMAD.X R23, RZ, RZ, R27, P0 ;  /* 0x000000ffff177224 */ /* 0x000fe200000e061b */
[----:B------:R-:W-:Y:S01]  /*63e0*/  SHF.R.U64 R2, R5, 0x3, R29 ;  /* 0x0000000305027819 */ /* 0x000fe2000000121d */
[----:B------:R-:W-:Y:S01]  /*63f0*/  IMAD.MOV.U32 R11, RZ, RZ, R27 ;  /* 0x000000ffff0b7224 */ /* 0x000fe200078e001b */
[----:B------:R-:W-:-:S02]  /*6400*/  SHF.R.U64 R4, R7, 0x3, R25 ;  /* 0x0000000307047819 */ /* 0x000fc40000001219 */
[----:B------:R-:W-:Y:S02]  /*6410*/  SHF.R.U64 R6, R9, 0x3, R23 ;  /* 0x0000000309067819 */ /* 0x000fe40000001217 */
[----:B------:R-:W-:Y:S01]  /*6420*/  LOP3.LUT R30, R3, 0x30, R0, 0x78, !PT ;  /* 0x00000030031e7812 */ /* 0x000fe200078e7800 */
[----:B------:R1:W-:Y:S01]  /*6430*/  ST.E desc[UR48][R10.64], RZ ;  /* 0x000000ff0a007985 */ /* 0x0003e2000c101930 */
[----:B------:R-:W-:Y:S02]  /*6440*/  LOP3.LUT R28, R5, 0x30, R2, 0x78, !PT ;  /* 0x00000030051c7812 */ /* 0x000fe400078e7802 */
[C---:B------:R-:W-:Y:S01]  /*6450*/  IADD3 R0, P3, PT, R26.reuse, 0x1000, RZ ;  /* 0x000010001a007810 */ /* 0x040fe20007f7e0ff */
[----:B------:R2:W-:Y:S01]  /*6460*/  ST.E desc[UR48][R36.64], RZ ;  /* 0x000000ff24007985 */ /* 0x0005e2000c101930 */
[----:B------:R-:W-:Y:S02]  /*6470*/  LOP3.LUT R24, R7, 0x30, R4, 0x78, !PT ;  /* 0x0000003007187812 */ /* 0x000fe400078e7804 */
[C---:B------:R-:W-:Y:S01]  /*6480*/  IADD3 R2, P2, PT, R26.reuse, 0x1200, RZ ;  /* 0x000012001a027810 */ /* 0x040fe20007f5e0ff */
[--C-:B------:R-:W-:Y:S01]  /*6490*/  IMAD.X R21, RZ, RZ, R27.reuse, P3 ;  /* 0x000000ffff157224 */ /* 0x100fe200018e061b */
[----:B------:R-:W-:Y:S01]  /*64a0*/  LOP3.LUT R22, R9, 0x30, R6, 0x78, !PT ;  /* 0x0000003009167812 */ /* 0x000fe200078e7806 */
[----:B------:R2:W-:Y:S01]  /*64b0*/  ST.E desc[UR48][R34.64], RZ ;  /* 0x000000ff22007985 */ /* 0x0005e2000c101930 */
[C---:B------:R-:W-:Y:S01]  /*64c0*/  IADD3 R4, P1, PT, R26.reuse, 0x1400, RZ ;  /* 0x000014001a047810 */ /* 0x040fe20007f3e0ff */
[----:B------:R-:W-:Y:S01]  /*64d0*/  IMAD.X R15, RZ, RZ, R27, P2 ;  /* 0x000000ffff0f7224 */ /* 0x000fe200010e061b */
[----:B------:R-:W-:Y:S01]  /*64e0*/  IADD3 R6, P0, PT, R26, 0x1600, RZ ;  /* 0x000016001a067810 */ /* 0x000fe20007f1e0ff */
[----:B------:R2:W-:Y:S01]  /*64f0*/  ST.E desc[UR48][R32.64], RZ ;  /* 0x000000ff20007985 */ /* 0x0005e2000c101930 */
[----:B------:R-:W-:Y:S01]  /*6500*/  SHF.R.U64 R3, R0, 0x3, R21 ;  /* 0x0000000300037819 */ /* 0x000fe20000001215 */
[----:B------:R-:W-:Y:S01]  /*6510*/  IMAD.X R13, RZ, RZ, R27, P1 ;  /* 0x000000ffff0d7224 */ /* 0x000fe200008e061b */
[----:B------:R-:W-:Y:S01]  /*6520*/  SHF.R.U64 R5, R2, 0x3, R15 ;  /* 0x0000000302057819 */ /* 0x000fe2000000120f */
[----:B------:R2:W-:Y:S01]  /*6530*/  ST.E desc[UR48][R30.64], RZ ;  /* 0x000000ff1e007985 */ /* 0x0005e2000c101930 */
[----:B------:R-:W-:-:S02]  /*6540*/  LOP3.LUT R20, R0, 0x30, R3, 0x78, !PT ;  /* 0x0000003000147812 */ /* 0x000fc400078e7803 */
[----:B------:R-:W-:Y:S01]  /*6550*/  SHF.R.U64 R7, R4, 0x3, R13 ;  /* 0x0000000304077819 */ /* 0x000fe2000000120d */
[----:B------:R2:W-:Y:S01]  /*6560*/  ST.E desc[UR48][R28.64], RZ ;  /* 0x000000ff1c007985 */ /* 0x0005e2000c101930 */
[----:B------:R-:W-:Y:S01]  /*6570*/  LOP3.LUT R14, R2, 0x30, R5, 0x78, !PT ;  /* 0x00000030020e7812 */ /* 0x000fe200078e7805 */
[----:B-1----:R-:W-:Y:S01]  /*6580*/  IMAD.X R11, RZ, RZ, R27, P0 ;  /* 0x000000ffff0b7224 */ /* 0x002fe200000e061b */
[----:B------:R-:W-:Y:S01]  /*6590*/  IADD3 R0, P3, PT, R26, 0x1800, RZ ;  /* 0x000018001a007810 */ /* 0x000fe20007f7e0ff */
[----:B------:R2:W-:Y:S01]  /*65a0*/  ST.E desc[UR48][R24.64], RZ ;  /* 0x000000ff18007985 */ /* 0x0005e2000c101930 */
[----:B------:R-:W-:Y:S02]  /*65b0*/  LOP3.LUT R12, R4, 0x30, R7, 0x78, !PT ;  /* 0x00000030040c7812 */ /* 0x000fe400078e7807 */
[----:B------:R-:W-:Y:S01]  /*65c0*/  SHF.R.U64 R9, R6, 0x3, R11 ;  /* 0x0000000306097819 */ /* 0x000fe2000000120b */
[----:B------:R-:W-:Y:S01]  /*65d0*/  IMAD.X R45, RZ, RZ, R27, P3 ;  /* 0x000000ffff2d7224 */ /* 0x000fe200018e061b */
[----:B------:R-:W-:Y:S01]  /*65e0*/  IADD3 R2, P2, PT, R26, 0x1a00, RZ ;  /* 0x00001a001a027810 */ /* 0x000fe20007f5e0ff */
[----:B------:R2:W-:Y:S01]  /*65f0*/  ST.E desc[UR48][R22.64], RZ ;  /* 0x000000ff16007985 */ /* 0x0005e2000c101930 */
[----:B------:R-:W-:-:S02]  /*6600*/  LOP3.LUT R10, R6, 0x30, R9, 0x78, !PT ;  /* 0x00000030060a7812 */ /* 0x000fc400078e7809 */
[C---:B------:R-:W-:Y:S01]  /*6610*/  IADD3 R4, P1, PT, R26.reuse, 0x1c00, RZ ;  /* 0x00001c001a047810 */ /* 0x040fe20007f3e0ff */
[----:B------:R-:W-:Y:S01]  /*6620*/  IMAD.X R43, RZ, RZ, R27, P2 ;  /* 0x000000ffff2b7224 */ /* 0x000fe200010e061b */
[----:B------:R-:W-:Y:S01]  /*6630*/  IADD3 R6, P0, PT, R26, 0x1e00, RZ ;  /* 0x00001e001a067810 */ /* 0x000fe20007f1e0ff */
[----:B------:R2:W-:Y:S01]  /*6640*/  ST.E desc[UR48][R20.64], RZ ;  /* 0x000000ff14007985 */ /* 0x0005e2000c101930 */
[----:B------:R-:W-:Y:S01]  /*6650*/  SHF.R.U64 R3, R0, 0x3, R45 ;  /* 0x0000000300037819 */ /* 0x000fe2000000122d */
[----:B------:R-:W-:Y:S01]  /*6660*/  IMAD.X R41, RZ, RZ, R27, P1 ;  /* 0x000000ffff297224 */ /* 0x000fe200008e061b */
[----:B------:R-:W-:Y:S01]  /*6670*/  SHF.R.U64 R5, R2, 0x3, R43 ;  /* 0x0000000302057819 */ /* 0x000fe2000000122b */
[----:B------:R-:W-:Y:S01]  /*6680*/  IMAD.X R39, RZ, RZ, R27, P0 ;  /* 0x000000ffff277224 */ /* 0x000fe200000e061b */
[----:B------:R-:W-:Y:S01]  /*6690*/  LOP3.LUT R44, R0, 0x30, R3, 0x78, !PT ;  /* 0x00000030002c7812 */ /* 0x000fe200078e7803 */
[----:B------:R2:W-:Y:S01]  /*66a0*/  ST.E desc[UR48][R14.64], RZ ;  /* 0x000000ff0e007985 */ /* 0x0005e2000c101930 */
[----:B------:R-:W-:-:S02]  /*66b0*/  SHF.R.U64 R7, R4, 0x3, R41 ;  /* 0x0000000304077819 */ /* 0x000fc40000001229 */
[----:B------:R-:W-:Y:S01]  /*66c0*/  SHF.R.U64 R9, R6, 0x3, R39 ;  /* 0x0000000306097819 */ /* 0x000fe20000001227 */
[----:B------:R2:W-:Y:S01]  /*66d0*/  ST.E desc[UR48][R12.64], RZ ;  /* 0x000000ff0c007985 */ /* 0x0005e2000c101930 */
[----:B------:R-:W-:Y:S02]  /*66e0*/  LOP3.LUT R42, R2, 0x30, R5, 0x78, !PT ;  /* 0x00000030022a7812 */ /* 0x000fe400078e7805 */
[----:B------:R-:W-:Y:S01]  /*66f0*/  LOP3.LUT R40, R4, 0x30, R7, 0x78, !PT ;  /* 0x0000003004287812 */ /* 0x000fe200078e7807 */
[----:B------:R2:W-:Y:S01]  /*6700*/  ST.E desc[UR48][R10.64], RZ ;  /* 0x000000ff0a007985 */ /* 0x0005e2000c101930 */
[----:B------:R-:W-:-:S03]  /*6710*/  LOP3.LUT R38, R6, 0x30, R9, 0x78, !PT ;  /* 0x0000003006267812 */ /* 0x000fc600078e7809 */
[----:B------:R2:W-:Y:S04]  /*6720*/  ST.E desc[UR48][R44.64], RZ ;  /* 0x000000ff2c007985 */ /* 0x0005e8000c101930 */
[----:B------:R2:W-:Y:S04]  /*6730*/  ST.E desc[UR48][R42.64], RZ ;  /* 0x000000ff2a007985 */ /* 0x0005e8000c101930 */
[----:B------:R2:W-:Y:S01]  /*6740*/  ST.E desc[UR48][R40.64], RZ ;  /* 0x000000ff28007985 */ /* 0x0005e2000c101930 */
[----:B------:R-:W1:Y:S01]  /*6750*/  S2R R2, SR_CTAID.Y ;  /* 0x0000000000027919 */ /* 0x000e620000002600 */
[----:B------:R-:W3:Y:S02]  /*6760*/  S2R R0, SR_CTAID.Z ;  /* 0x0000000000007919 */ /* 0x000ee40000002700 */
[----:B------:R2:W-:Y:S01]  /*6770*/  ST.E desc[UR48][R38.64], RZ ;  /* 0x000000ff26007985 */ /* 0x0005e2000c101930 */
[----:B------:R-:W-:Y:S05]  /*6780*/  @!P6 BRA `(.L_x_151) ;  /* 0x000000000090e947 */ /* 0x000fea0003800000 */
[----:B------:R-:W4:Y:S01]  /*6790*/  LDCU UR4, c[0x0][0x380] ;  /* 0x00007000ff0477ac */ /* 0x000f220008000800 */
[----:B------:R-:W-:Y:S01]  /*67a0*/  IADD3 R3, PT, PT, R19, R16, RZ ;  /* 0x0000001013037210 */ /* 0x000fe20007ffe0ff */
[----:B------:R-:W-:Y:S03]  /*67b0*/  BSSY.RECONVERGENT B0, `(.L_x_151) ;  /* 0x0000021000007945 */ /* 0x000fe60003800200 */
[----:B----4-:R-:W-:-:S13]  /*67c0*/  ISETP.GE.AND P0, PT, R3, UR4, PT ;  /* 0x0000000403007c0c */ /* 0x010fda000bf06270 */
[----:B------:R-:W-:Y:S05]  /*67d0*/  @P0 BRA `(.L_x_152) ;  /* 0x0000000000780947 */ /* 0x000fea0003800000 */
[----:B------:R-:W4:Y:S01]  /*67e0*/  LDCU UR7, c[0x0][0x38c] ;  /* 0x00007180ff0777ac */ /* 0x000f220008000800 */
[----:B------:R-:W3:Y:S01]  /*67f0*/  LDCU UR6, c[0x0][0x890] ;  /* 0x00011200ff0677ac */ /* 0x000ee20008000800 */
[----:B------:R-:W5:Y:S01]  /*6800*/  LDCU.64 UR4, c[0x0][0x888] ;  /* 0x00011100ff0477ac */ /* 0x000f620008000a00 */
[----:B----4-:R-:W4:Y:S01]  /*6810*/  I2F.U32.RP R8, UR7 ;  /* 0x0000000700087d06 */ /* 0x010f220008209000 */
[----:B------:R-:W-:-:S07]  /*6820*/  ISETP.NE.U32.AND P0, PT, RZ, UR7, PT ;  /* 0x00000007ff007c0c */ /* 0x000fce000bf05070 */
[----:B----4-:R-:W4:Y:S02]  /*6830*/  MUFU.RCP R6, R8 ;  /* 0x0000000800067308 */ /* 0x010f240000001000 */
[----:B----4-:R-:W-:-:S06]  /*6840*/  IADD3 R6, PT, PT, R6, 0xffffffe, RZ ;  /* 0x0ffffffe06067810 */ /* 0x010fcc0007ffe0ff */
[----:B------:R-:W4:Y:S02]  /*6850*/  F2I.FTZ.U32.TRUNC.NTZ R5, R6 ;  /* 0x0000000600057305 */ /* 0x000f24000021f000 */
[----:B----4-:R-:W-:-:S05]  /*6860*/  IADD3 R4, PT, PT, RZ, -R5, RZ ;  /* 0x80000005ff047210 */ /* 0x010fca0007ffe0ff */
[----:B------:R-:W-:Y:S02]  /*6870*/  IMAD R7, R4, UR7, RZ ;  /* 0x0000000704077c24 */ /* 0x000fe4000f8e02ff */
[----:B------:R-:W-:-:S05]  /*6880*/  HFMA2 R4, -RZ, RZ, 0, 0 ;  /* 0x00000000ff047431 */ /* 0x000fca00000001ff */
[----:B------:R-:W-:-:S04]  /*6890*/  IMAD.HI.U32 R5, R5, R7, R4 ;  /* 0x0000000705057227 */ /* 0x000fc800078e0004 */
[----:B---3--:R-:W-:Y:S02]  /*68a0*/  IMAD R4, R0, UR6, R3 ;  /* 0x0000000600047c24 */ /* 0x008fe4000f8e0203 */
[----:B-1----:R-:W-:-:S04]  /*68b0*/  IMAD.HI.U32 R5, R5, R2, RZ ;  /* 0x0000000205057227 */ /* 0x002fc800078e00ff */
[----:B------:R-:W-:-:S04]  /*68c0*/  IMAD.MOV R7, RZ, RZ, -R5 ;  /* 0x000000ffff077224 */ /* 0x000fc800078e0a05 */
[----:B------:R-:W-:-:S05]  /*68d0*/  IMAD R7, R7, UR7, R2 ;  /* 0x0000000707077c24 */ /* 0x000fca000f8e0202 */
[----:B------:R-:W-:-:S13]  /*68e0*/  ISETP.GE.U32.AND P2, PT, R7, UR7, PT ;  /* 0x0000000707007c0c */ /* 0x000fda000bf46070 */
[----:B------:R-:W-:Y:S02]  /*68f0*/  @P2 IADD3 R7, PT, PT, R7, -UR7, RZ ;  /* 0x8000000707072c10 */ /* 0x000fe4000fffe0ff */
[----:B------:R-:W-:Y:S02]  /*6900*/  @P2 IADD3 R5, PT, PT, R5, 0x1, RZ ;  /* 0x0000000105052810 */ /* 0x000fe40007ffe0ff */
[----:B------:R-:W-:Y:S02]  /*6910*/  ISETP.GE.U32.AND P1, PT, R7, UR7, PT ;  /* 0x0000000707007c0c */ /* 0x000fe4000bf26070 */
[----:B------:R-:W1:Y:S11]  /*6920*/  LDC.64 R6, c[0x0][0x880] ;  /* 0x00022000ff067b82 */ /* 0x000e760000000a00 */
[----:B------:R-:W-:Y:S01]  /*6930*/  @P1 VIADD R5, R5, 0x1 ;  /* 0x0000000105051836 */ /* 0x000fe20000000000 */
[----:B------:R-:W-:-:S04]  /*6940*/  @!P0 LOP3.LUT R5, RZ, UR7, RZ, 0x33, !PT ;  /* 0x00000007ff058c12 */ /* 0x000fc8000f8e33ff */
[C---:B------:R-:W-:Y:S01]  /*6950*/  IADD3 R3, PT, PT, -R5.reuse, RZ, RZ ;  /* 0x000000ff05037210 */ /* 0x040fe20007ffe1ff */
[----:B-----5:R-:W-:-:S04]  /*6960*/  IMAD R5, R5, UR5, R4 ;  /* 0x0000000505057c24 */ /* 0x020fc8000f8e0204 */
[----:B------:R-:W-:Y:S01]  /*6970*/  IMAD R4, R3, UR7, R2 ;  /* 0x0000000703047c24 */ /* 0x000fe2000f8e0202 */
[----:B------:R-:W-:-:S03]  /*6980*/  MOV R3, 0xff800000 ;  /* 0xff80000000037802 */ /* 0x000fc60000000f00 */
[----:B------:R-:W-:-:S04]  /*6990*/  IMAD R5, R4, UR4, R5 ;  /* 0x0000000404057c24 */ /* 0x000fc8000f8e0205 */
[----:B-1----:R-:W-:-:S05]  /*69a0*/  IMAD.WIDE.U32 R6, R5, 0x4, R6 ;  /* 0x0000000405067825 */ /* 0x002fca00078e0006 */
[----:B------:R4:W-:Y:S02]  /*69b0*/  STG.E desc[UR48][R6.64], R3 ;  /* 0x0000000306007986 */ /* 0x0009e4000c101930 */
.L_x_152:
[----:B------:R-:W-:Y:S05]  /*69c0*/  BSYNC.RECONVERGENT B0 ;  /* 0x0000000000007941 */ /* 0x000fea0003800200 */
.L_x_151:
[----:B------:R-:W-:-:S09]  /*69d0*/  UISETP.NE.AND UP0, UPT, UR38, URZ, UPT ;  /* 0x000000ff2600728c */ /* 0x000fd2000bf05270 */
[----:B------:R-:W-:Y:S05]  /*69e0*/  BRA.U UP0, `(.L_x_153) ;  /* 0x0000000100047547 */ /* 0x000fea000b800000 */
[----:B------:R-:W-:Y:S05]  /*69f0*/  BPT.TRAP 0x1 ;  /* 0x000000040000795c */ /* 0x000fea0000300000 */
.L_x_153:
[C---:B----4-:R-:W-:Y:S01]  /*6a00*/  IADD3 R3, P3, PT, R26.reuse, 0x2000, RZ ;  /* 0x000020001a037810 */ /* 0x050fe20007f7e0ff */
[----:B------:R4:W-:Y:S01]  /*6a10*/  SYNCS.ARRIVE.TRANS64.A1T0 RZ, [R17+URZ+0xa0b0], RZ ;  /* 0x00a0b0ff11ff79a7 */ /* 0x0009e200081000ff */
[C---:B------:R-:W-:Y:S01]  /*6a20*/  IADD3 R5, P2, PT, R26.reuse, 0x2200, RZ ;  /* 0x000022001a057810 */ /* 0x040fe20007f5e0ff */
[----:B------:R-:W-:Y:S01]  /*6a30*/  UISETP.NE.AND UP0, UPT, UR38, URZ, UPT ;  /* 0x000000ff2600728c */ /* 0x000fe2000bf05270 */
[C---:B------:R-:W-:Y:S01]  /*6a40*/  IADD3 R9, P0, PT, R26.reuse, 0x2600, RZ ;  /* 0x000026001a097810 */ /* 0x040fe20007f1e0ff */
[--C-:B------:R-:W-:Y:S01]  /*6a50*/  IMAD.X R57, RZ, RZ, R27.reuse, P3 ;  /* 0x000000ffff397224 */ /* 0x100fe200018e061b */
[C---:B------:R-:W-:Y:S01]  /*6a60*/  IADD3 R7, P1, PT, R26.reuse, 0x2400, RZ ;  /* 0x000024001a077810 */ /* 0x040fe20007f3e0ff */
[--C-:B------:R-:W-:Y:S01]  /*6a70*/  IMAD.X R55, RZ, RZ, R27.reuse, P2 ;  /* 0x000000ffff377224 */ /* 0x100fe200010e061b */
[C---:B--2---:R-:W-:Y:S01]  /*6a80*/  IADD3 R12, P4, PT, R26.reuse, 0x2a00, RZ ;  /* 0x00002a001a0c7810 */ /* 0x044fe20007f9e0ff */
[--C-:B------:R-:W-:Y:S01]  /*6a90*/  IMAD.X R51, RZ, RZ, R27.reuse, P0 ;  /* 0x000000ffff337224 */ /* 0x100fe200000e061b */
[C---:B------:R-:W-:Y:S01]  /*6aa0*/  IADD3 R11, P5, PT, R26.reuse, 0x2800, RZ ;  /* 0x000028001a0b7810 */ /* 0x040fe20007fbe0ff */
[--C-:B------:R-:W-:Y:S01]  /*6ab0*/  IMAD.X R53, RZ, RZ, R27.reuse, P1 ;  /* 0x000000ffff357224 */ /* 0x100fe200008e061b */
[C---:B------:R-:W-:Y:S01]  /*6ac0*/  IADD3 R14, P2, PT, R26.reuse, 0x2e00, RZ ;  /* 0x00002e001a0e7810 */ /* 0x040fe20007f5e0ff */
[--C-:B------:R-:W-:Y:S01]  /*6ad0*/  IMAD.X R47, RZ, RZ, R27.reuse, P4 ;  /* 0x000000ffff2f7224 */ /* 0x100fe200020e061b */
[C---:B------:R-:W-:Y:S01]  /*6ae0*/  IADD3 R13, P3, PT, R26.reuse, 0x2c00, RZ ;  /* 0x00002c001a0d7810 */ /* 0x040fe20007f7e0ff */
[--C-:B------:R-:W-:Y:S01]  /*6af0*/  IMAD.X R49, RZ, RZ, R27.reuse, P5 ;  /* 0x000000ffff317224 */ /* 0x100fe200028e061b */
[C---:B------:R-:W-:Y:S01]  /*6b00*/  IADD3 R18, P0, PT, R26.reuse, 0x3200, RZ ;  /* 0x000032001a127810 */ /* 0x040fe20007f1e0ff */
[----:B------:R-:W-:Y:S01]  /*6b10*/  IMAD.X R43, RZ, RZ, R27, P2 ;  /* 0x000000ffff2b7224 */ /* 0x000fe200010e061b */
[----:B------:R-:W-:Y:S01]  /*6b20*/  SHF.R.U64 R4, R3, 0x3, R57 ;  /* 0x0000000303047819 */ /* 0x000fe20000001239 */
[--C-:B------:R-:W-:Y:S01]  /*6b30*/  IMAD.X R45, RZ, RZ, R27.reuse, P3 ;  /* 0x000000ffff2d7224 */ /* 0x100fe200018e061b */
[C---:B------:R-:W-:Y:S01]  /*6b40*/  IADD3 R15, P1, PT, R26.reuse, 0x3000, RZ ;  /* 0x000030001a0f7810 */ /* 0x040fe20007f3e0ff */
[----:B------:R-:W-:Y:S01]  /*6b50*/  IMAD.X R39, RZ, RZ, R27, P0 ;  /* 0x000000ffff277224 */ /* 0x000fe200000e061b */
[----:B------:R-:W-:-:S02]  /*6b60*/  IADD3 R20, P5, PT, R26, 0x3400, RZ ;  /* 0x000034001a147810 */ /* 0x000fc40007fbe0ff */
[----:B------:R-:W-:Y:S01]  /*6b70*/  SHF.R.U64 R6, R5, 0x3, R55 ;  /* 0x0000000305067819 */ /* 0x000fe20000001237 */
[--C-:B------:R-:W-:Y:S01]  /*6b80*/  IMAD.X R41, RZ, RZ, R27.reuse, P1 ;  /* 0x000000ffff297224 */ /* 0x100fe200008e061b */
[C---:B------:R-:W-:Y:S01]  /*6b90*/  IADD3 R21, P4, PT, R26.reuse, 0x3600, RZ ;  /* 0x000036001a157810 */ /* 0x040fe20007f9e0ff */
[--C-:B------:R-:W-:Y:S01]  /*6ba0*/  IMAD.X R37, RZ, RZ, R27.reuse, P5 ;  /* 0x000000ffff257224 */ /* 0x100fe200028e061b */
[----:B------:R-:W-:Y:S02]  /*6bb0*/  LOP3.LUT R56, R3, 0x30, R4, 0x78, !PT ;  /* 0x0000003003387812 */ /* 0x000fe400078e7804 */
[----:B------:R-:W-:Y:S01]  /*6bc0*/  IADD3 R22, P3, PT, R26, 0x3800, RZ ;  /* 0x000038001a167810 */ /* 0x000fe20007f7e0ff */
[----:B------:R-:W-:Y:S01]  /*6bd0*/  IMAD.X R35, RZ, RZ, R27, P4 ;  /* 0x000000ffff237224 */ /* 0x000fe200020e061b */
[----:B------:R-:W-:Y:S01]  /*6be0*/  SHF.R.U64 R8, R7, 0x3, R53 ;  /* 0x0000000307087819 */ /* 0x000fe20000001235 */
[----:B------:R4:W-:Y:S01]  /*6bf0*/  ST.E desc[UR48][R56.64], RZ ;  /* 0x000000ff38007985 */ /* 0x0009e2000c101930 */
[----:B------:R-:W-:Y:S01]  /*6c00*/  SHF.R.U64 R3, R12, 0x3, R47 ;  /* 0x000000030c037819 */ /* 0x000fe2000000122f */
[----:B------:R-:W-:Y:S01]  /*6c10*/  IMAD.X R33, RZ, RZ, R27, P3 ;  /* 0x000000ffff217224 */ /* 0x000fe200018e061b */
[----:B------:R-:W-:-:S02]  /*6c20*/  IADD3 R23, P2, PT, R26, 0x3a00, RZ ;  /* 0x00003a001a177810 */ /* 0x000fc40007f5e0ff */
[----:B------:R-:W-:Y:S02]  /*6c30*/  SHF.R.U64 R10, R9, 0x3, R51 ;  /* 0x00000003090a7819 */ /* 0x000fe40000001233 */
[----:B------:R-:W-:Y:S01]  /*6c40*/  LOP3.LUT R54, R5, 0x30, R6, 0x78, !PT ;  /* 0x0000003005367812 */ /* 0x000fe200078e7806 */
[----:B------:R-:W-:Y:S01]  /*6c50*/  IMAD.X R31, RZ, RZ, R27, P2 ;  /* 0x000000ffff1f7224 */ /* 0x000fe200010e061b */
[----:B------:R-:W-:Y:S02]  /*6c60*/  SHF.R.U64 R4, R11, 0x3, R49 ;  /* 0x000000030b047819 */ /* 0x000fe40000001231 */
[----:B------:R-:W-:Y:S01]  /*6c70*/  IADD3 R24, P1, PT, R26, 0x3c00, RZ ;  /* 0x00003c001a187810 */ /* 0x000fe20007f3e0ff */
[----:B------:R4:W-:Y:S01]  /*6c80*/  ST.E desc[UR48][R54.64], RZ ;  /* 0x000000ff36007985 */ /* 0x0009e2000c101930 */
[----:B------:R-:W-:Y:S02]  /*6c90*/  SHF.R.U64 R5, R14, 0x3, R43 ;  /* 0x000000030e057819 */ /* 0x000fe4000000122b */
[----:B------:R-:W-:Y:S01]  /*6ca0*/  IADD3 R25, P0, PT, R26, 0x3e00, RZ ;  /* 0x00003e001a197810 */ /* 0x000fe20007f1e0ff */
[----:B------:R-:W-:Y:S01]  /*6cb0*/  IMAD.X R29, RZ, RZ, R27, P1 ;  /* 0x000000ffff1d7224 */ /* 0x000fe200008e061b */
[----:B------:R-:W-:-:S02]  /*6cc0*/  SHF.R.U64 R6, R13, 0x3, R45 ;  /* 0x000000030d067819 */ /* 0x000fc4000000122d */
[----:B------:R-:W-:Y:S01]  /*6cd0*/  LOP3.LUT R52, R7, 0x30, R8, 0x78, !PT ;  /* 0x0000003007347812 */ /* 0x000fe200078e7808 */
[----:B------:R-:W-:Y:S01]  /*6ce0*/  IMAD.X R27, RZ, RZ, R27, P0 ;  /* 0x000000ffff1b7224 */ /* 0x000fe200000e061b */
[----:B------:R-:W-:Y:S02]  /*6cf0*/  LOP3.LUT R46, R12, 0x30, R3, 0x78, !PT ;  /* 0x000000300c2e7812 */ /* 0x000fe400078e7803 */
[----:B------:R-:W-:Y:S01]  /*6d00*/  LOP3.LUT R50, R9, 0x30, R10, 0x78, !PT ;  /* 0x0000003009327812 */ /* 0x000fe200078e780a */
[----:B------:R4:W-:Y:S01]  /*6d10*/  ST.E desc[UR48][R52.64], RZ ;  /* 0x000000ff34007985 */ /* 0x0009e2000c101930 */
[----:B------:R-:W-:Y:S02]  /*6d20*/  LOP3.LUT R48, R11, 0x30, R4, 0x78, !PT ;  /* 0x000000300b307812 */ /* 0x000fe400078e7804 */
[----:B------:R-:W-:Y:S01]  /*6d30*/  SHF.R.U64 R3, R18, 0x3, R39 ;  /* 0x0000000312037819 */ /* 0x000fe20000001227 */
[----:B------:R4:W-:Y:S01]  /*6d40*/  ST.E desc[UR48][R50.64], RZ ;  /* 0x000000ff32007985 */ /* 0x0009e2000c101930 */
[----:B------:R-:W-:-:S02]  /*6d50*/  LOP3.LUT R42, R14, 0x30, R5, 0x78, !PT ;  /* 0x000000300e2a7812 */ /* 0x000fc400078e7805 */
[----:B------:R-:W-:Y:S01]  /*6d60*/  SHF.R.U64 R4, R15, 0x3, R41 ;  /* 0x000000030f047819 */ /* 0x000fe20000001229 */
[----:B------:R4:W-:Y:S01]  /*6d70*/  ST.E desc[UR48][R48.64], RZ ;  /* 0x000000ff30007985 */ /* 0x0009e2000c101930 */
[----:B------:R-:W-:Y:S02]  /*6d80*/  LOP3.LUT R44, R13, 0x30, R6, 0x78, !PT ;  /* 0x000000300d2c7812 */ /* 0x000fe400078e7806 */
[----:B------:R-:W-:Y:S01]  /*6d90*/  SHF.R.U64 R5, R20, 0x3, R37 ;  /* 0x0000000314057819 */ /* 0x000fe20000001225 */
[----:B------:R4:W-:Y:S01]  /*6da0*/  ST.E desc[UR48][R46.64], RZ ;  /* 0x000000ff2e007985 */ /* 0x0009e2000c101930 */
[----:B------:R-:W-:Y:S02]  /*6db0*/  SHF.R.U64 R6, R21, 0x3, R35 ;  /* 0x0000000315067819 */ /* 0x000fe40000001223 */
[----:B------:R-:W-:Y:S01]  /*6dc0*/  LOP3.LUT R38, R18, 0x30, R3, 0x78, !PT ;  /* 0x0000003012267812 */ /* 0x000fe200078e7803 */
[----:B------:R4:W-:Y:S01]  /*6dd0*/  ST.E desc[UR48][R44.64], RZ ;  /* 0x000000ff2c007985 */ /* 0x0009e2000c101930 */
[----:B------:R-:W-:-:S02]  /*6de0*/  LOP3.LUT R40, R15, 0x30, R4, 0x78, !PT ;  /* 0x000000300f287812 */ /* 0x000fc400078e7804 */
[----:B------:R-:W-:Y:S01]  /*6df0*/  SHF.R.U64 R3, R22, 0x3, R33 ;  /* 0x0000000316037819 */ /* 0x000fe20000001221 */
[----:B------:R4:W-:Y:S01]  /*6e00*/  ST.E desc[UR48][R42.64], RZ ;  /* 0x000000ff2a007985 */ /* 0x0009e2000c101930 */
[----:B------:R-:W-:Y:S02]  /*6e10*/  LOP3.LUT R36, R20, 0x30, R5, 0x78, !PT ;  /* 0x0000003014247812 */ /* 0x000fe400078e7805 */
[----:B------:R-:W-:Y:S01]  /*6e20*/  SHF.R.U64 R4, R23, 0x3, R31 ;  /* 0x0000000317047819 */ /* 0x000fe2000000121f */
[----:B------:R4:W-:Y:S01]  /*6e30*/  ST.E desc[UR48][R40.64], RZ ;  /* 0x000000ff28007985 */ /* 0x0009e2000c101930 */
[----:B------:R-:W-:Y:S02]  /*6e40*/  LOP3.LUT R34, R21, 0x30, R6, 0x78, !PT ;  /* 0x0000003015227812 */ /* 0x000fe400078e7806 */
[----:B------:R-:W-:Y:S01]  /*6e50*/  SHF.R.U64 R5, R24, 0x3, R29 ;  /* 0x0000000318057819 */ /* 0x000fe2000000121d */
[----:B------:R4:W-:Y:S01]  /*6e60*/  ST.E desc[UR48][R38.64], RZ ;  /* 0x000000ff26007985 */ /* 0x0009e2000c101930 */
[----:B------:R-:W-:-:S02]  /*6e70*/  SHF.R.U64 R6, R25, 0x3, R27 ;  /* 0x0000000319067819 */ /* 0x000fc4000000121b */
[----:B------:R-:W-:Y:S01]  /*6e80*/  LOP3.LUT R32, R22, 0x30, R3, 0x78, !PT ;  /* 0x0000003016207812 */ /* 0x000fe200078e7803 */
[----:B------:R4:W-:Y:S01]  /*6e90*/  ST.E desc[UR48][R36.64], RZ ;  /* 0x000000ff24007985 */ /* 0x0009e2000c101930 */
[----:B------:R-:W-:Y:S02]  /*6ea0*/  LOP3.LUT R30, R23, 0x30, R4, 0x78, !PT ;  /* 0x00000030171e7812 */ /* 0x000fe400078e7804 */
[----:B------:R-:W-:Y:S01]  /*6eb0*/  LOP3.LUT R28, R24, 0x30, R5, 0x78, !PT ;  /* 0x00000030181c7812 */ /* 0x000fe200078e7805 */
[----:B------:R4:W-:Y:S01]  /*6ec0*/  ST.E desc[UR48][R34.64], RZ ;  /* 0x000000ff22007985 */ /* 0x0009e2000c101930 */
[----:B------:R-:W-:-:S03]  /*6ed0*/  LOP3.LUT R26, R25, 0x30, R6, 0x78, !PT ;  /* 0x00000030191a7812 */ /* 0x000fc600078e7806 */
[----:B------:R4:W-:Y:S04]  /*6ee0*/  ST.E desc[UR48][R32.64], RZ ;  /* 0x000000ff20007985 */ /* 0x0009e8000c101930 */
[----:B------:R4:W-:Y:S04]  /*6ef0*/  ST.E desc[UR48][R30.64], RZ ;  /* 0x000000ff1e007985 */ /* 0x0009e8000c101930 */
[----:B------:R4:W-:Y:S04]  /*6f00*/  ST.E desc[UR48][R28.64], RZ ;  /* 0x000000ff1c007985 */ /* 0x0009e8000c101930 */
[----:B------:R4:W-:Y:S01]  /*6f10*/  ST.E desc[UR48][R26.64], RZ ;  /* 0x000000ff1a007985 */ /* 0x0009e2000c101930 */
[----:B------:R-:W-:Y:S01]  /*6f20*/  @!PT LDS RZ, [RZ] ;  /* 0x00000000fffff984 */ /* 0x000fe20000000800 */
[----:B------:R-:W-:Y:S01]  /*6f30*/  @!PT LDS RZ, [RZ] ;  /* 0x00000000fffff984 */ /* 0x000fe20000000800 */
[----:B------:R-:W-:Y:S01]  /*6f40*/  @!PT LDS RZ, [RZ] ;  /* 0x00000000fffff984 */ /* 0x000fe20000000800 */
[----:B------:R-:W-:Y:S01]  /*6f50*/  @!PT LDS RZ, [RZ] ;  /* 0x00000000fffff984 */ /* 0x000fe20000000800 */
[----:B------:R2:W-:Y:S06]  /*6f60*/  MEMBAR.ALL.CTA ;  /* 0x0000000000007992 */ /* 0x0005ec0000008000 */
[----:B--2---:R-:W2:Y:S01]  /*6f70*/  FENCE.VIEW.ASYNC.S ;  /* 0x00000000000073c6 */ /* 0x004ea20000000000 */
[----:B------:R-:W-:Y:S05]  /*6f80*/  BRA.U UP0, `(.L_x_154) ;  /* 0x0000000100047547 */ /* 0x000fea000b800000 */
[----:B------:R-:W-:Y:S05]  /*6f90*/  BPT.TRAP 0x1 ;  /* 0x000000040000795c */ /* 0x000fea0000300000 */
.L_x_154:
[----:B------:R-:W-:-:S05]  /*6fa0*/  HFMA2 R3, -RZ, RZ, 0, 5.9604644775390625e-08 ;  /* 0x00000001ff037431 */ /* 0x000fca00000001ff */
[----:B------:R-:W-:-:S04]  /*6fb0*/  SHF.L.U32 R4, R3, 0x1f, RZ ;  /* 0x0000001f03047819 */ /* 0x000fc800000006ff */
[----:B--2---:R-:W2:Y:S02]  /*6fc0*/  SYNCS.PHASECHK.TRANS64.TRYWAIT P0, [R17+URZ+0xa0c8], R4 ;  /* 0x00a0c804110075a7 */ /* 0x004ea400080011ff */
[----:B--2---:R-:W-:Y:S05]  /*6fd0*/  @!P0 BRA `(.L_x_155) ;  /* 0x0000010c00b08947 */ /* 0x004fea0003800000 */
.L_x_388:
[----:B------:R-:W-:Y:S05]  /*6fe0*/  @!P6 BRA `(.L_x_156) ;  /* 0x000000000090e947 */ /* 0x000fea0003800000 */
[----:B------:R-:W5:Y:S01]  /*6ff0*/  LDCU UR4, c[0x0][0x380] ;  /* 0x00007000ff0477ac */ /* 0x000f620008000800 */
[----:B------:R-:W-:Y:S01]  /*7000*/  IADD3 R19, PT, PT, R16, 0x80, R19 ;  /* 0x0000008010137810 */ /* 0x000fe20007ffe013 */
[----:B------:R-:W-:Y:S03]  /*7010*/  BSSY.RECONVERGENT B0, `(.L_x_156) ;  /* 0x0000021000007945 */ /* 0x000fe60003800200 */
[----:B-----5:R-:W-:-:S13]  /*7020*/  ISETP.GE.AND P0, PT, R19, UR4, PT ;  /* 0x0000000413007c0c */ /* 0x020fda000bf06270 */
[----:B------:R-:W-:Y:S05]  /*7030*/  @P0 BRA `(.L_x_157) ;  /* 0x0000000000780947 */ /* 0x000fea0003800000 */
[----:B------:R-:W5:Y:S01]  /*7040*/  LDCU UR7, c[0x0][0x38c] ;  /* 0x00007180ff0777ac */ /* 0x000f620008000800 */
[----:B--2---:R-:W-:Y:S01]  /*7050*/  MOV R4, RZ ;  /* 0x000000ff00047202 */ /* 0x004fe20000000f00 */
[----:B------:R-:W3:Y:S01]  /*7060*/  LDCU UR6, c[0x0][0x890] ;  /* 0x00011200ff0677ac */ /* 0x000ee20008000800 */
[----:B------:R-:W2:Y:S01]  /*7070*/  LDCU.64 UR4, c[0x0][0x888] ;  /* 0x00011100ff0477ac */ /* 0x000ea20008000a00 */
[----:B-----5:R-:W5:Y:S01]  /*7080*/  I2F.U32.RP R7, UR7 ;  /* 0x0000000700077d06 */ /* 0x020f620008209000 */
[----:B------:R-:W-:Y:S01]  /*7090*/  ISETP.NE.U32.AND P0, PT, RZ, UR7, PT ;  /* 0x00000007ff007c0c */ /* 0x000fe2000bf05070 */
[----:B---3--:R-:W-:-:S06]  /*70a0*/  IMAD R0, R0, UR6, R19 ;  /* 0x0000000600007c24 */ /* 0x008fcc000f8e0213 */
[----:B-----5:R-:W3:Y:S02]  /*70b0*/  MUFU.RCP R6, R7 ;  /* 0x0000000700067308 */ /* 0x020ee40000001000 */
[----:B---3--:R-:W-:-:S06]  /*70c0*/  IADD3 R6, PT, PT, R6, 0xffffffe, RZ ;  /* 0x0ffffffe06067810 */ /* 0x008fcc0007ffe0ff */
[----:B------:R-:W3:Y:S02]  /*70d0*/  F2I.FTZ.U32.TRUNC.NTZ R5, R6 ;  /* 0x0000000600057305 */ /* 0x000ee4000021f000 */
[----:B---3--:R-:W-:-:S05]  /*70e0*/  IADD3 R3, PT, PT, RZ, -R5, RZ ;  /* 0x80000005ff037210 */ /* 0x008fca0007ffe0ff */
[----:B------:R-:W-:-:S04]  /*70f0*/  IMAD R3, R3, UR7, RZ ;  /* 0x0000000703037c24 */ /* 0x000fc8000f8e02ff */
[----:B------:R-:W-:-:S06]  /*7100*/  IMAD.HI.U32 R3, R5, R3, R4 ;  /* 0x0000000305037227 */ /* 0x000fcc00078e0004 */
        /* <DEDUP_REMOVED lines=11> */
[----:B--2---:R-:W-:-:S04]  /*71c0*/  IMAD R0, R3, UR5, R0 ;  /* 0x0000000503007c24 */ /* 0x004fc8000f8e0200 */
[----:B------:R-:W-:-:S04]  /*71d0*/  IMAD R7, R7, UR7, R2 ;  /* 0x0000000707077c24 */ /* 0x000fc8000f8e0202 */
[----:B------:R-:W-:Y:S01]  /*71e0*/  IMAD R7, R7, UR4, R0 ;  /* 0x0000000407077c24 */ /* 0x000fe2000f8e0200 */
[----:B------:R-:W-:-:S03]  /*71f0*/  MOV R0, 0xff800000 ;  /* 0xff80000000007802 */ /* 0x000fc60000000f00 */
[----:B-1----:R-:W-:-:S05]  /*7200*/  IMAD.WIDE.U32 R4, R7, 0x4, R4 ;  /* 0x0000000407047825 */ /* 0x002fca00078e0004 */
[----:B------:R1:W-:Y:S02]  /*7210*/  STG.E desc[UR48][R4.64], R0 ;  /* 0x0000000004007986 */ /* 0x0003e4000c101930 */
.L_x_157:
[----:B------:R-:W-:Y:S05]  /*7220*/  BSYNC.RECONVERGENT B0 ;  /* 0x0000000000007941 */ /* 0x000fea0003800200 */
.L_x_156:
[----:B------:R-:W-:Y:S01]  /*7230*/  @!PT LDS RZ, [RZ] ;  /* 0x00000000fffff984 */ /* 0x000fe20000000800 */
[----:B------:R-:W-:Y:S01]  /*7240*/  @!PT LDS RZ, [RZ] ;  /* 0x00000000fffff984 */ /* 0x000fe20000000800 */
[----:B------:R-:W-:Y:S01]  /*7250*/  @!PT LDS RZ, [RZ] ;  /* 0x00000000fffff984 */ /* 0x000fe20000000800 */
[----:B------:R-:W-:Y:S01]  /*7260*/  @!PT LDS RZ, [RZ] ;  /* 0x00000000fffff984 */ /* 0x000fe20000000800 */
[----:B------:R5:W-:Y:S06]  /*7270*/  MEMBAR.ALL.CTA ;  /* 0x0000000000007992 */ /* 0x000bec0000008000 */
[----:B-----5:R-:W1:Y:S01]  /*7280*/  FENCE.VIEW.ASYNC.S ;  /* 0x00000000000073c6 */ /* 0x020e620000000000 */
[----:B------:R-:W-:-:S09]  /*7290*/  UISETP.NE.AND UP0, UPT, UR38, URZ, UPT ;  /* 0x000000ff2600728c */ /* 0x000fd2000bf05270 */
[----:B------:R-:W-:Y:S05]  /*72a0*/  BRA.U UP0, `(.L_x_158) ;  /* 0x0000000100047547 */ /* 0x000fea000b800000 */
[----:B------:R-:W-:Y:S05]  /*72b0*/  BPT.TRAP 0x1 ;  /* 0x000000040000795c */ /* 0x000fea0000300000 */
.L_x_158:
[----:B-1----:R-:W-:Y:S01]  /*72c0*/  SYNCS.ARRIVE.TRANS64.A1T0 RZ, [R17+URZ+0xa0b8], RZ ;  /* 0x00a0b8ff11ff79a7 */ /* 0x002fe200081000ff */
[----:B------:R-:W-:Y:S05]  /*72d0*/  EXIT ;  /* 0x000000000000794d */ /* 0x000fea0003800000 */
.L_x_87:
[----:B------:R-:W-:Y:S01]  /*72e0*/  UISETP.NE.AND UP0, UPT, UR37, URZ, UPT ;  /* 0x000000ff2500728c */ /* 0x000fe2000bf05270 */
[C---:B------:R-:W-:Y:S01]  /*72f0*/  IMAD.U32 R56, R18.reuse, 0x10000, RZ ;  /* 0x0001000012387824 */ /* 0x040fe200078e00ff */
[C---:B------:R-:W-:Y:S02]  /*7300*/  LOP3.LUT R16, R18.reuse, 0x1f, RZ, 0xc0, !PT ;  /* 0x0000001f12107812 */ /* 0x040fe400078ec0ff */
[----:B------:R-:W-:Y:S02]  /*7310*/  LOP3.LUT R2, R18, 0x7f, RZ, 0xc0, !PT ;  /* 0x0000007f12027812 */ /* 0x000fe400078ec0ff */
[----:B------:R-:W-:-:S04]  /*7320*/  LOP3.LUT R56, R56, 0x600000, RZ, 0xc0, !PT ;  /* 0x0060000038387812 */ /* 0x000fc800078ec0ff */
[----:B------:R-:W-:Y:S01]  /*7330*/  LOP3.LUT R57, R56, 0x80, RZ, 0xfc, !PT ;  /* 0x0000008038397812 */ /* 0x000fe200078efcff */
[----:B------:R-:W-:Y:S05]  /*7340*/  BRA.U !UP0, `(.L_x_159) ;  /* 0x0000000108047547 */ /* 0x000fea000b800000 */
[----:B------:R-:W-:Y:S05]  /*7350*/  BPT.TRAP 0x1 ;  /* 0x000000040000795c */ /* 0x000fea0000300000 */
.L_x_159:
[----:B------:R-:W1:Y:S01]  /*7360*/  S2UR UR40, SR_CgaCtaId ;  /* 0x00000000002879c3 */ /* 0x000e620000008800 */
[----:B------:R-:W-:Y:S01]  /*7370*/  UMOV UR39, 0x400 ;  /* 0x0000040000277882 */ /* 0x000fe20000000000 */
[----:B------:R-:W-:Y:S01]  /*7380*/  SHF.L.U32 R3, RZ, 0x1f, RZ ;  /* 0x0000001fff037819 */ /* 0x000fe200000006ff */
[----:B-1----:R-:W-:-:S09]  /*7390*/  ULEA UR39, UR40, UR39, 0x18 ;  /* 0x0000002728277291 */ /* 0x002fd2000f8ec0ff */
[----:B------:R-:W1:Y:S02]  /*73a0*/  SYNCS.PHASECHK.TRANS64.TRYWAIT P0, [UR39+0xa070], R3 ;  /* 0x00a07003ff0075a7 */ /* 0x000e640008001127 */
[----:B-1----:R-:W-:Y:S05]  /*73b0*/  @!P0 BRA `(.L_x_160) ;  /* 0x0000010800cc8947 */ /* 0x002fea0003800000 */
.L_x_389:
[----:B------:R-:W-:-:S09]  /*73c0*/  UISETP.NE.AND UP0, UPT, UR37, URZ, UPT ;  /* 0x000000ff2500728c */ /* 0x000fd2000bf05270 */
[----:B------:R-:W-:Y:S05]  /*73d0*/  BRA.U !UP0, `(.L_x_161) ;  /* 0x0000000108047547 */ /* 0x000fea000b800000 */
[----:B------:R-:W-:Y:S05]  /*73e0*/  BPT.TRAP 0x1 ;  /* 0x000000040000795c */ /* 0x000fea0000300000 */
.L_x_161:
[----:B------:R-:W-:Y:S02]  /*73f0*/  UIADD3 UR45, UPT, UPT, UR39, 0xa078, URZ ;  /* 0x0000a078272d7890 */ /* 0x000fe4000fffe0ff */
[----:B------:R-:W-:Y:S02]  /*7400*/  UISETP.NE.AND UP0, UPT, UR36, URZ, UPT ;  /* 0x000000ff2400728c */ /* 0x000fe4000bf05270 */
[----:B------:R-:W-:-:S09]  /*7410*/  UPRMT UR4, UR40, 0x654, UR45 ;  /* 0x0000065428047896 */ /* 0x000fd2000800002d */
[----:B------:R-:W-:Y:S01]  /*7420*/  SYNCS.ARRIVE.TRANS64.RED.A1T0 RZ, [UR4], RZ ;  /* 0x000000ffffff79a7 */ /* 0x000fe20008100404 */
[----:B------:R-:W-:Y:S05]  /*7430*/  BRA.U !UP0, `(.L_x_162) ;  /* 0x0000000108047547 */ /* 0x000fea000b800000 */
[----:B------:R-:W-:Y:S05]  /*7440*/  BPT.TRAP 0x1 ;  /* 0x000000040000795c */ /* 0x000fea0000300000 */
.L_x_162:
[----:B------:R-:W2:Y:S01]  /*7450*/  SYNCS.PHASECHK.TRANS64.TRYWAIT P0, [UR39+0xa080], R3 ;  /* 0x00a08003ff0075a7 */ /* 0x000ea20008001127 */
[----:B------:R-:W-:Y:S01]  /*7460*/  UMOV UR44, URZ ;  /* 0x000000ff002c7c82 */ /* 0x000fe20008000000 */
[----:B--2---:R-:W-:Y:S05]  /*7470*/  @!P0 BRA `(.L_x_163) ;  /* 0x0000010800b48947 */ /* 0x004fea0003800000 */
.L_x_390:
[----:B------:R-:W-:Y:S01]  /*7480*/  UISETP.GE.AND UP0, UPT, UR5, 0x81, UPT ;  /* 0x000000810500788c */ /* 0x000fe2000bf06270 */
[----:B------:R-:W-:Y:S01]  /*7490*/  HFMA2 R18, -RZ, RZ, 0, 5.9604644775390625e-08 ;  /* 0x00000001ff127431 */ /* 0x000fe200000001ff */
[----:B------:R-:W-:-:S07]  /*74a0*/  UMOV UR43, 0x1 ;  /* 0x00000001002b7882 */ /* 0x000fce0000000000 */
[----:B------:R-:W-:Y:S05]  /*74b0*/  BRA.U !UP0, `(.L_x_164) ;  /* 0x0000001508487547 */ /* 0x000fea000b800000 */
[----:B------:R-:W-:Y:S01]  /*74c0*/  UIADD3 UR5, UPT, UPT, UR5, 0x7f, URZ ;  /* 0x0000007f05057890 */ /* 0x000fe2000fffe0ff */
[C---:B------:R-:W-:Y:S01]  /*74d0*/  VIADD R60, R56.reuse, 0x100 ;  /* 0x00000100383c7836 */ /* 0x040fe20000000000 */
[----:B------:R-:W-:Y:S01]  /*74e0*/  LOP3.LUT R59, R17, 0x3, RZ, 0xc0, !PT ;  /* 0x00000003113b7812 */ /* 0x000fe200078ec0ff */
[C---:B------:R-:W-:Y:S01]  /*74f0*/  VIADD R58, R56.reuse, 0x110 ;  /* 0x00000110383a7836 */ /* 0x040fe20000000000 */
[----:B------:R-:W-:Y:S01]  /*7500*/  USHF.R.S32.HI UR4, URZ, 0x1f, UR5 ;  /* 0x0000001fff047899 */ /* 0x000fe20008011405 */
[C---:B------:R-:W-:Y:S01]  /*7510*/  VIADD R22, R56.reuse, 0x180 ;  /* 0x0000018038167836 */ /* 0x040fe20000000000 */
[----:B------:R-:W-:Y:S01]  /*7520*/  SHF.R.U32.HI R23, RZ, 0x15, R57 ;  /* 0x00000015ff177819 */ /* 0x000fe20000011639 */
[----:B------:R-:W-:Y:S01]  /*7530*/  VIADD R19, R56, 0x190 ;  /* 0x0000019038137836 */ /* 0x000fe20000000000 */
[----:B------:R-:W-:Y:S01]  /*7540*/  ULEA.HI UR4, UR4, UR5, URZ, 0x7 ;  /* 0x0000000504047291 */ /* 0x000fe2000f8f38ff */
[----:B------:R-:W-:Y:S01]  /*7550*/  IMAD.MOV.U32 R18, RZ, RZ, 0x1 ;  /* 0x00000001ff127424 */ /* 0x000fe200078e00ff */
[----:B------:R-:W-:Y:S01]  /*7560*/  SHF.R.U32.HI R60, RZ, 0x15, R60 ;  /* 0x00000015ff3c7819 */ /* 0x000fe2000001163c */
[----:B------:R-:W-:Y:S01]  /*7570*/  UMOV UR44, URZ ;  /* 0x000000ff002c7c82 */ /* 0x000fe20008000000 */
[----:B------:R-:W-:Y:S01]  /*7580*/  SHF.R.U32.HI R58, RZ, 0x15, R58 ;  /* 0x00000015ff3a7819 */ /* 0x000fe2000001163a */
[----:B------:R-:W-:Y:S01]  /*7590*/  USHF.R.S32.HI UR42, URZ, 0x7, UR4 ;  /* 0x00000007ff2a7899 */ /* 0x000fe20008011404 */
[----:B------:R-:W-:Y:S01]  /*75a0*/  SHF.R.U32.HI R22, RZ, 0x15, R22 ;  /* 0x00000015ff167819 */ /* 0x000fe20000011616 */
[----:B------:R-:W-:Y:S01]  /*75b0*/  UMOV UR41, URZ ;  /* 0x000000ff00297c82 */ /* 0x000fe20008000000 */
[----:B------:R-:W-:-:S09]  /*75c0*/  SHF.R.U32.HI R19, RZ, 0x15, R19 ;  /* 0x00000015ff137819 */ /* 0x000fd20000011613 */
.L_x_188:
[----:B------:R-:W-:Y:S01]  /*75d0*/  UISETP.NE.AND UP0, UPT, UR37, URZ, UPT ;  /* 0x000000ff2500728c */ /* 0x000fe2000bf05270 */
[----:B------:R-:W-:Y:S01]  /*75e0*/  UMOV UR4, UR42 ;  /* 0x0000002a00047c82 */ /* 0x000fe20008000000 */
[----:B------:R-:W-:Y:S02]  /*75f0*/  UIADD3 UR42, UPT, UPT, UR42, -0x1, URZ ;  /* 0xffffffff2a2a7890 */ /* 0x000fe4000fffe0ff */
[----:B------:R-:W-:Y:S01]  /*7600*/  UISETP.GT.AND UP1, UPT, UR4, 0x2, UPT ;  /* 0x000000020400788c */ /* 0x000fe2000bf24270 */
[----:B------:R-:W-:-:S03]  /*7610*/  UMOV UR43, UR41 ;  /* 0x00000029002b7c82 */ /* 0x000fc60008000000 */
[----:B------:R-:W-:Y:S01]  /*7620*/  UP2UR UR46, UPR, URZ, 0x2 ;  /* 0x00000002ff2e7883 */ /* 0x000fe20008000000 */
[----:B--234-:R-:W-:Y:S11]  /*7630*/  BRA.U !UP0, `(.L_x_165) ;  /* 0x0000000108047547 */ /* 0x01cff6000b800000 */
[----:B------:R-:W-:Y:S05]  /*7640*/  BPT.TRAP 0x1 ;  /* 0x000000040000795c */ /* 0x000fea0000300000 */
.L_x_165:
[----:B-1----:R-:W-:-:S04]  /*7650*/  SHF.L.U32 R3, R18, 0x1f, RZ ;  /* 0x0000001f12037819 */ /* 0x002fc800000006ff */
[----:B------:R-:W1:Y:S02]  /*7660*/  SYNCS.PHASECHK.TRANS64.TRYWAIT P0, [UR39+0xa070], R3 ;  /* 0x00a07003ff0075a7 */ /* 0x000e640008001127 */
[----:B-1----:R-:W-:Y:S05]  /*7670*/  @!P0 BRA `(.L_x_166) ;  /* 0x00000108004c8947 */ /* 0x002fea0003800000 */
.L_x_391:
[----:B------:R-:W-:Y:S01]  /*7680*/  R2UR UR4, R56 ;  /* 0x00000000380472ca */ /* 0x000fe200000e0000 */
[----:B------:R-:W-:Y:S01]  /*7690*/  UISETP.NE.AND UP0, UPT, UR38, URZ, UPT ;  /* 0x000000ff2600728c */ /* 0x000fe2000bf05270 */
[----:B------:R-:W-:Y:S01]  /*76a0*/  PLOP3.LUT P0, PT, PT, PT, PT, 0x80, 0x8 ;  /* 0x000000000008781c */ /* 0x000fe20003f0f070 */
[----:B------:R-:W-:-:S10]  /*76b0*/  IMAD.MOV.U32 R61, RZ, RZ, 0x3f800000 ;  /* 0x3f800000ff3d7424 */ /* 0x000fd400078e00ff */
[----:B------:R-:W2:Y:S02]  /*76c0*/  LDTM.x2 R4, tmem[UR4] ;  /* 0x00000004000479ee */ /* 0x000ea400080c0000 */
[----:B--2---:R-:W-:-:S13]  /*76d0*/  FSETP.NEU.AND P2, PT, R4, R5, PT ;  /* 0x000000050400720b */ /* 0x004fda0003f4d000 */
[----:B-1----:R-:W1:Y:S01]  /*76e0*/  @P2 LDC R0, c[0x0][0x704] ;  /* 0x0001c100ff002b82 */ /* 0x002e620000000800 */
[----:B------:R-:W-:-:S04]  /*76f0*/  @P2 FADD R5, R4, -R5 ;  /* 0x8000000504052221 */ /* 0x000fc80000000000 */
[----:B-1----:R-:W-:-:S05]  /*7700*/  @P2 FMUL R5, R5, R0 ;  /* 0x0000000005052220 */ /* 0x002fca0000400000 */
[----:B------:R-:W-:-:S04]  /*7710*/  @P2 FSETP.GEU.AND P1, PT, R5, -126, PT ;  /* 0xc2fc00000500280b */ /* 0x000fc80003f2e000 */
[----:B------:R-:W-:-:S13]  /*7720*/  @P2 PLOP3.LUT P0, PT, P1, PT, PT, 0x80, 0x8 ;  /* 0x000000000008281c */ /* 0x000fda0000f0f070 */
[----:B------:R-:W-:-:S04]  /*7730*/  @!P0 FMUL R5, R5, 0.5 ;  /* 0x3f00000005058820 */ /* 0x000fc80000400000 */
[----:B------:R-:W1:Y:S02]  /*7740*/  @P2 MUFU.EX2 R0, R5 ;  /* 0x0000000500002308 */ /* 0x000e640000000800 */
[----:B-1----:R-:W-:-:S05]  /*7750*/  @!P0 FMUL R0, R0, R0 ;  /* 0x0000000000008220 */ /* 0x002fca0000400000 */
[----:B------:R-:W-:Y:S01]  /*7760*/  @P2 MOV R61, R0 ;  /* 0x00000000003d2202 */ /* 0x000fe20000000f00 */
[----:B------:R-:W-:Y:S06]  /*7770*/  BRA.U UP0, `(.L_x_167) ;  /* 0x0000000100047547 */ /* 0x000fec000b800000 */
[----:B------:R-:W-:Y:S05]  /*7780*/  BPT.TRAP 0x1 ;  /* 0x000000040000795c */ /* 0x000fea0000300000 */
.L_x_167:
[----:B------:R-:W-:Y:S01]  /*7790*/  IMAD.U32 R3, RZ, RZ, UR44 ;  /* 0x0000002cff037e24 */ /* 0x000fe2000f8e00ff */
[----:B------:R-:W-:-:S04]  /*77a0*/  FSETP.NEU.AND P1, PT, R61, 1, PT ;  /* 0x3f8000003d00780b */ /* 0x000fc80003f2d000 */
[----:B------:R-:W-:-:S04]  /*77b0*/  SHF.L.U32 R3, R3, 0x1f, RZ ;  /* 0x0000001f03037819 */ /* 0x000fc800000006ff */
[----:B------:R-:W1:Y:S02]  /*77c0*/  SYNCS.PHASECHK.TRANS64.TRYWAIT P0, [UR39+0xa090], R3 ;  /* 0x00a09003ff0075a7 */ /* 0x000e640008001127 */
[----:B-1----:R-:W-:Y:S05]  /*77d0*/  @!P0 BRA `(.L_x_168) ;  /* 0x00000108000c8947 */ /* 0x002fea0003800000 */
.L_x_392:
[----:B------:R-:W-:-:S13]  /*77e0*/  VOTE.ANY P1, P1 ;  /* 0x0000000000ff7806 */ /* 0x000fda0000820100 */
[----:B------:R-:W-:Y:S05]  /*77f0*/  @!P1 BRA `(.L_x_169) ;  /* 0x0000000400989947 */ /* 0x000fea0003800000 */
[----:B------:R-:W-:-:S13]  /*7800*/  ISETP.NE.AND P0, PT, R59, R60, PT ;  /* 0x0000003c3b00720c */ /* 0x000fda0003f05270 */
[----:B------:R-:W-:Y:S05]  /*7810*/  @!P0 BRA `(.L_x_170) ;  /* 0x0000000000408947 */ /* 0x000fea0003800000 */
[----:B------:R-:W-:Y:S01]  /*7820*/  MOV R14, 0x8 ;  /* 0x00000008000e7802 */ /* 0x000fe20000000f00 */
[----:B------:R-:W2:Y:S01]  /*7830*/  LDCU.64 UR8, c[0x4][0xb0] ;  /* 0x01001600ff0877ac */ /* 0x000ea20008000a00 */
[----:B------:R-:W-:Y:S02]  /*7840*/  HFMA2 R12, -RZ, RZ, 0, 5.9604644775390625e-08 ;  /* 0x00000001ff0c7431 */ /* 0x000fe400000001ff */
[----:B------:R-:W-:Y:S01]  /*7850*/  IMAD.MOV.U32 R8, RZ, RZ, 0x192 ;  /* 0x00000192ff087424 */ /* 0x000fe200078e00ff */
[----:B------:R-:W3:Y:S01]  /*7860*/  LDCU.64 UR6, c[0x4][0xb8] ;  /* 0x01001700ff0677ac */ /* 0x000ee20008000a00 */
[----:B------:R-:W4:Y:S01]  /*7870*/  LDC.64 R14, c[0x4][R14] ;  /* 0x010000000e0e7b82 */ /* 0x000f220000000a00 */
[----:B------:R-:W-:Y:S01]  /*7880*/  IMAD.MOV.U32 R13, RZ, RZ, RZ ;  /* 0x000000ffff0d7224 */ /* 0x000fe200078e00ff */
[----:B------:R-:W5:Y:S01]  /*7890*/  LDCU.64 UR4, c[0x4][0x30] ;  /* 0x01000600ff0477ac */ /* 0x000f620008000a00 */
[----:B--2---:R-:W-:Y:S01]  /*78a0*/  IMAD.U32 R4, RZ, RZ, UR8 ;  /* 0x00000008ff047e24 */ /* 0x004fe2000f8e00ff */
[----:B------:R-:W-:Y:S01]  /*78b0*/  MOV R5, UR9 ;  /* 0x0000000900057c02 */ /* 0x000fe20008000f00 */
[----:B---3--:R-:W-:Y:S01]  /*78c0*/  IMAD.U32 R6, RZ, RZ, UR6 ;  /* 0x00000006ff067e24 */ /* 0x008fe2000f8e00ff */
[----:B------:R-:W-:Y:S01]  /*78d0*/  MOV R7, UR7 ;  /* 0x0000000700077c02 */ /* 0x000fe20008000f00 */
[----:B-----5:R-:W-:Y:S01]  /*78e0*/  IMAD.U32 R10, RZ, RZ, UR4 ;  /* 0x00000004ff0a7e24 */ /* 0x020fe2000f8e00ff */
[----:B------:R-:W-:-:S02]  /*78f0*/  MOV R11, UR5 ;  /* 0x00000005000b7c02 */ /* 0x000fc40008000f00 */
[----:B------:R-:W-:-:S07]  /*7900*/  LEPC R20, `(.L_x_170) ;  /* 0x000000001014794e */ /* 0x000fce0000000000 */
[----:B-1--4-:R-:W-:Y:S05]  /*7910*/  CALL.ABS.NOINC R14 ;  /* 0x000000000e007343 */ /* 0x012fea0003c00000 */
.L_x_170:
[----:B------:R-:W-:Y:S05]  /*7920*/  WARPSYNC.ALL ;  /* 0x0000000000007948 */ /* 0x000fea0003800000 */
[----:B------:R-:W-:Y:S02]  /*7930*/  R2UR UR4, R56 ;  /* 0x00000000380472ca */ /* 0x000fe400000e0000 */
[----:B------:R-:W-:-:S11]  /*7940*/  ISETP.NE.AND P0, PT, R59, R58, PT ;  /* 0x0000003a3b00720c */ /* 0x000fd60003f05270 */
[----:B------:R-:W2:Y:S02]  /*7950*/  LDTM.x16 R40, tmem[UR4+0x100] ;  /* 0x00010004002879ee */ /* 0x000ea40008240000 */
[----:B--2---:R-:W-:Y:S05]  /*7960*/  @!P0 BRA `(.L_x_171) ;  /* 0x0000000000408947 */ /* 0x004fea0003800000 */
        /* <DEDUP_REMOVED lines=16> */
.L_x_171:
[----:B------:R-:W-:Y:S05]  /*7a70*/  WARPSYNC.ALL ;  /* 0x0000000000007948 */ /* 0x000fea0003800000 */
[----:B------:R-:W-:Y:S02]  /*7a80*/  R2UR UR4, R56 ;  /* 0x00000000380472ca */ /* 0x000fe400000e0000 */
[----:B------:R-:W-:Y:S02]  /*7a90*/  ISETP.NE.AND P0, PT, R59, R60, PT ;  /* 0x0000003c3b00720c */ /* 0x000fe40003f05270 */
[----:B------:R-:W-:-:S09]  /*7aa0*/  FSETP.NEU.AND P1, PT, R61, 1, PT ;  /* 0x3f8000003d00780b */ /* 0x000fd20003f2d000 */
[----:B------:R-:W2:Y:S04]  /*7ab0*/  LDTM.x16 R24, tmem[UR4+0x110] ;  /* 0x00011004001879ee */ /* 0x000ea80008240000 */
[C---:B------:R-:W-:Y:S02]  /*7ac0*/  @P1 FMUL2 R40, R61.reuse.F32, R40.F32x2.HI_LO ;  /* 0x000000283d28124a */ /* 0x040fe40000040000 */
[C---:B------:R-:W-:Y:S02]  /*7ad0*/  @P1 FMUL2 R42, R61.reuse.F32, R42.F32x2.HI_LO ;  /* 0x0000002a3d2a124a */ /* 0x040fe40000040000 */
[C---:B------:R-:W-:Y:S02]  /*7ae0*/  @P1 FMUL2 R44, R61.reuse.F32, R44.F32x2.HI_LO ;  /* 0x0000002c3d2c124a */ /* 0x040fe40000040000 */
[----:B------:R-:W-:-:S02]  /*7af0*/  @P1 FMUL2 R46, R61.F32, R46.F32x2.HI_LO ;  /* 0x0000002e3d2e124a */ /* 0x000fc40000040000 */
[C---:B------:R-:W-:Y:S02]  /*7b00*/  @P1 FMUL2 R48, R61.reuse.F32, R48.F32x2.HI_LO ;  /* 0x000000303d30124a */ /* 0x040fe40000040000 */
[C---:B------:R-:W-:Y:S02]  /*7b10*/  @P1 FMUL2 R50, R61.reuse.F32, R50.F32x2.HI_LO ;  /* 0x000000323d32124a */ /* 0x040fe40000040000 */
[C---:B------:R-:W-:Y:S02]  /*7b20*/  @P1 FMUL2 R52, R61.reuse.F32, R52.F32x2.HI_LO ;  /* 0x000000343d34124a */ /* 0x040fe40000040000 */
[----:B------:R-:W-:Y:S01]  /*7b30*/  @P1 FMUL2 R54, R61.F32, R54.F32x2.HI_LO ;  /* 0x000000363d36124a */ /* 0x000fe20000040000 */
[----:B--2---:R-:W-:Y:S06]  /*7b40*/  @!P0 BRA `(.L_x_172) ;  /* 0x0000000000408947 */ /* 0x004fec0003800000 */
        /* <DEDUP_REMOVED lines=16> */
.L_x_172:
[----:B------:R-:W-:Y:S05]  /*7c50*/  WARPSYNC.ALL ;  /* 0x0000000000007948 */ /* 0x000fea0003800000 */
[----:B------:R-:W-:Y:S02]  /*7c60*/  R2UR UR4, R56 ;  /* 0x00000000380472ca */ /* 0x000fe400000e0000 */
[----:B------:R-:W-:Y:S02]  /*7c70*/  ISETP.NE.AND P0, PT, R59, R58, PT ;  /* 0x0000003a3b00720c */ /* 0x000fe40003f05270 */
[----:B------:R-:W-:-:S09]  /*7c80*/  FSETP.NEU.AND P1, PT, R61, 1, PT ;  /* 0x3f8000003d00780b */ /* 0x000fd20003f2d000 */
[----:B------:R2:W-:Y:S04]  /*7c90*/  STTM.x16 tmem[UR4+0x100], R40 ;  /* 0x00010028000079ed */ /* 0x0005e80008240004 */
        /* <DEDUP_REMOVED lines=8> */
[----:B------:R-:W-:Y:S06]  /*7d20*/  @!P0 BRA `(.L_x_173) ;  /* 0x0000000000408947 */ /* 0x000fec0003800000 */
[----:B------:R-:W-:Y:S01]  /*7d30*/  MOV R14, 0x8 ;  /* 0x00000008000e7802 */ /* 0x000fe20000000f00 */
[----:B------:R-:W3:Y:S01]  /*7d40*/  LDCU.64 UR8, c[0x4][0xb0] ;  /* 0x01001600ff0877ac */ /* 0x000ee20008000a00 */
[----:B------:R-:W-:Y:S02]  /*7d50*/  HFMA2 R12, -RZ, RZ, 0, 5.9604644775390625e-08 ;  /* 0x00000001ff0c7431 */ /* 0x000fe400000001ff */
[----:B------:R-:W-:Y:S01]  /*7d60*/  IMAD.MOV.U32 R8, RZ, RZ, 0x1be ;  /* 0x000001beff087424 */ /* 0x000fe200078e00ff */
[----:B------:R-:W4:Y:S01]  /*7d70*/  LDCU.64 UR6, c[0x4][0xb8] ;  /* 0x01001700ff0677ac */ /* 0x000f220008000a00 */
[----:B------:R-:W1:Y:S01]  /*7d80*/  LDC.64 R14, c[0x4][R14] ;  /* 0x010000000e0e7b82 */ /* 0x000e620000000a00 */
[----:B------:R-:W-:Y:S01]  /*7d90*/  IMAD.MOV.U32 R13, RZ, RZ, RZ ;  /* 0x000000ffff0d7224 */ /* 0x000fe200078e00ff */
[----:B------:R-:W5:Y:S01]  /*7da0*/  LDCU.64 UR4, c[0x4][0x38] ;  /* 0x01000700ff0477ac */ /* 0x000f620008000a00 */
[----:B---3--:R-:W-:Y:S01]  /*7db0*/  IMAD.U32 R4, RZ, RZ, UR8 ;  /* 0x00000008ff047e24 */ /* 0x008fe2000f8e00ff */
[----:B------:R-:W-:Y:S01]  /*7dc0*/  MOV R5, UR9 ;  /* 0x0000000900057c02 */ /* 0x000fe20008000f00 */
[----:B----4-:R-:W-:Y:S01]  /*7dd0*/  IMAD.U32 R6, RZ, RZ, UR6 ;  /* 0x00000006ff067e24 */ /* 0x010fe2000f8e00ff */
[----:B------:R-:W-:Y:S01]  /*7de0*/  MOV R7, UR7 ;  /* 0x0000000700077c02 */ /* 0x000fe20008000f00 */
[----:B-----5:R-:W-:Y:S01]  /*7df0*/  IMAD.U32 R10, RZ, RZ, UR4 ;  /* 0x00000004ff0a7e24 */ /* 0x020fe2000f8e00ff */
[----:B------:R-:W-:-:S02]  /*7e00*/  MOV R11, UR5 ;  /* 0x00000005000b7c02 */ /* 0x000fc40008000f00 */
[----:B------:R-:W-:-:S07]  /*7e10*/  LEPC R20, `(.L_x_173) ;  /* 0x000000001014794e */ /* 0x000fce0000000000 */
[----:B-12---:R-:W-:Y:S05]  /*7e20*/  CALL.ABS.NOINC R14 ;  /* 0x000000000e007343 */ /* 0x006fea0003c00000 */
.L_x_173:
[----:B------:R-:W-:Y:S05]  /*7e30*/  WARPSYNC.ALL ;  /* 0x0000000000007948 */ /* 0x000fea0003800000 */
[----:B------:R-:W-:-:S13]  /*7e40*/  R2UR UR4, R56 ;  /* 0x00000000380472ca */ /* 0x000fda00000e0000 */
[----:B------:R3:W-:Y:S02]  /*7e50*/  STTM.x16 tmem[UR4+0x110], R24 ;  /* 0x00011018000079ed */ /* 0x0007e40008240004 */
.L_x_169:
[----:B------:R-:W-:-:S09]  /*7e60*/  UISETP.NE.AND UP0, UPT, UR36, URZ, UPT ;  /* 0x000000ff2400728c */ /* 0x000fd2000bf05270 */
[----:B------:R-:W-:Y:S05]  /*7e70*/  BRA.U !UP0, `(.L_x_174) ;  /* 0x0000000108047547 */ /* 0x000fea000b800000 */
[----:B------:R-:W-:Y:S05]  /*7e80*/  BPT.TRAP 0x1 ;  /* 0x000000040000795c */ /* 0x000fea0000300000 */
.L_x_174:
[----:B------:R-:W-:Y:S02]  /*7e90*/  UIADD3 UR4, UPT, UPT, UR39, 0xa088, URZ ;  /* 0x0000a08827047890 */ /* 0x000fe4000fffe0ff */
[----:B------:R-:W-:Y:S02]  /*7ea0*/  UISETP.NE.AND UP0, UPT, UR38, URZ, UPT ;  /* 0x000000ff2600728c */ /* 0x000fe4000bf05270 */
[----:B------:R-:W-:Y:S02]  /*7eb0*/  UPRMT UR4, UR40, 0x654, UR4 ;  /* 0x0000065428047896 */ /* 0x000fe40008000004 */
[----:B------:R-:W-:-:S07]  /*7ec0*/  ULOP3.LUT UR41, UR43, 0x1, URZ, 0x3c, !UPT ;  /* 0x000000012b297892 */ /* 0x000fce000f8e3cff */
[----:B------:R-:W-:Y:S01]  /*7ed0*/  SYNCS.ARRIVE.TRANS64.RED.A1T0 RZ, [UR4], RZ ;  /* 0x000000ffffff79a7 */ /* 0x000fe20008100404 */
[----:B------:R-:W4:Y:S01]  /*7ee0*/  FENCE.VIEW.ASYNC.T ;  /* 0x00000000000073c6 */ /* 0x000f220000000200 */
[----:B------:R-:W-:Y:S05]  /*7ef0*/  BRA.U UP0, `(.L_x_175) ;  /* 0x0000000100087547 */ /* 0x000fea000b800000 */
[----:B------:R-:W-:Y:S05]  /*7f00*/  BPT.TRAP 0x1 ;  /* 0x000000040000795c */ /* 0x000fea0000300000 */
[----:B------:R-:W-:Y:S05]  /*7f10*/  BPT.TRAP 0x1 ;  /* 0x000000040000795c */ /* 0x000fea0000300000 */
.L_x_175:
[----:B------:R-:W-:Y:S02]  /*7f20*/  UIADD3 UR4, UPT, UPT, UR39, 0xa0a0, URZ ;  /* 0x0000a0a027047890 */ /* 0x000fe4000fffe0ff */
[----:B------:R-:W-:Y:S02]  /*7f30*/  UISETP.NE.AND UP0, UPT, UR36, URZ, UPT ;  /* 0x000000ff2400728c */ /* 0x000fe4000bf05270 */
[----:B------:R-:W-:-:S09]  /*7f40*/  UPRMT UR4, UR40, 0x654, UR4 ;  /* 0x0000065428047896 */ /* 0x000fd20008000004 */
[----:B----4-:R-:W-:Y:S01]  /*7f50*/  SYNCS.ARRIVE.TRANS64.RED.A1T0 RZ, [UR4], RZ ;  /* 0x000000ffffff79a7 */ /* 0x010fe20008100404 */
[----:B------:R-:W-:Y:S05]  /*7f60*/  BRA.U !UP0, `(.L_x_176) ;  /* 0x0000000108047547 */ /* 0x000fea000b800000 */
[----:B------:R-:W-:Y:S05]  /*7f70*/  BPT.TRAP 0x1 ;  /* 0x000000040000795c */ /* 0x000fea0000300000 */
.L_x_176:
[----:B-1----:R-:W-:Y:S01]  /*7f80*/  IMAD.U32 R3, RZ, RZ, UR41 ;  /* 0x00000029ff037e24 */ /* 0x002fe2000f8e00ff */
[----:B------:R-:W-:-:S04]  /*7f90*/  ISETP.NE.AND P0, PT, R59, R23, PT ;  /* 0x000000173b00720c */ /* 0x000fc80003f05270 */
[----:B------:R-:W-:-:S04]  /*7fa0*/  SHF.L.U32 R3, R3, 0x1f, RZ ;  /* 0x0000001f03037819 */ /* 0x000fc800000006ff */
[----:B------:R-:W1:Y:S02]  /*7fb0*/  SYNCS.PHASECHK.TRANS64.TRYWAIT P1, [UR39+0xa080], R3 ;  /* 0x00a08003ff0075a7 */ /* 0x000e640008021127 */
[----:B-1----:R-:W-:Y:S05]  /*7fc0*/  @!P1 BRA `(.L_x_177) ;  /* 0x0000010000289947 */ /* 0x002fea0003800000 */
.L_x_393:
[----:B------:R-:W-:Y:S05]  /*7fd0*/  @!P0 BRA `(.L_x_178) ;  /* 0x0000000000408947 */ /* 0x000fea0003800000 */
[----:B------:R-:W-:Y:S01]  /*7fe0*/  MOV R14, 0x8 ;  /* 0x00000008000e7802 */ /* 0x000fe20000000f00 */
[----:B------:R-:W4:Y:S01]  /*7ff0*/  LDCU.64 UR6, c[0x4][0xb0] ;  /* 0x01001600ff0677ac */ /* 0x000f220008000a00 */
[----:B------:R-:W-:Y:S02]  /*8000*/  HFMA2 R12, -RZ, RZ, 0, 5.9604644775390625e-08 ;  /* 0x00000001ff0c7431 */ /* 0x000fe400000001ff */
[----:B------:R-:W-:Y:S01]  /*8010*/  IMAD.MOV.U32 R8, RZ, RZ, 0x192 ;  /* 0x00000192ff087424 */ /* 0x000fe200078e00ff */
[----:B------:R-:W5:Y:S01]  /*8020*/  LDCU.64 UR4, c[0x4][0xb8] ;  /* 0x01001700ff0477ac */ /* 0x000f620008000a00 */
[----:B------:R-:W1:Y:S01]  /*8030*/  LDC.64 R14, c[0x4][R14] ;  /* 0x010000000e0e7b82 */ /* 0x000e620000000a00 */
[----:B------:R-:W-:Y:S01]  /*8040*/  IMAD.MOV.U32 R13, RZ, RZ, RZ ;  /* 0x000000ffff0d7224 */ /* 0x000fe200078e00ff */
[----:B------:R-:W2:Y:S01]  /*8050*/  LDCU.64 UR8, c[0x4][0x28] ;  /* 0x01000500ff0877ac */ /* 0x000ea20008000a00 */
[----:B----4-:R-:W-:Y:S01]  /*8060*/  IMAD.U32 R4, RZ, RZ, UR6 ;  /* 0x00000006ff047e24 */ /* 0x010fe2000f8e00ff */
[----:B------:R-:W-:Y:S01]  /*8070*/  MOV R5, UR7 ;  /* 0x0000000700057c02 */ /* 0x000fe20008000f00 */
[----:B-----5:R-:W-:Y:S01]  /*8080*/  IMAD.U32 R6, RZ, RZ, UR4 ;  /* 0x00000004ff067e24 */ /* 0x020fe2000f8e00ff */
[----:B------:R-:W-:Y:S01]  /*8090*/  MOV R7, UR5 ;  /* 0x0000000500077c02 */ /* 0x000fe20008000f00 */
[----:B--2---:R-:W-:Y:S01]  /*80a0*/  IMAD.U32 R10, RZ, RZ, UR8 ;  /* 0x00000008ff0a7e24 */ /* 0x004fe2000f8e00ff */
[----:B------:R-:W-:-:S02]  /*80b0*/  MOV R11, UR9 ;  /* 0x00000009000b7c02 */ /* 0x000fc40008000f00 */
[----:B------:R-:W-:-:S07]  /*80c0*/  LEPC R20, `(.L_x_178) ;  /* 0x000000001014794e */ /* 0x000fce0000000000 */
[----:B-1-3--:R-:W-:Y:S05]  /*80d0*/  CALL.ABS.NOINC R14 ;  /* 0x000000000e007343 */ /* 0x00afea0003c00000 */
.L_x_178:
[----:B------:R-:W-:Y:S05]  /*80e0*/  WARPSYNC.ALL ;  /* 0x0000000000007948 */ /* 0x000fea0003800000 */
[----:B------:R-:W-:Y:S01]  /*80f0*/  R2UR UR4, R57 ;  /* 0x00000000390472ca */ /* 0x000fe200000e0000 */
[----:B------:R-:W-:Y:S01]  /*8100*/  UISETP.NE.AND UP0, UPT, UR38, URZ, UPT ;  /* 0x000000ff2600728c */ /* 0x000fe2000bf05270 */
[----:B------:R-:W-:Y:S01]  /*8110*/  PLOP3.LUT P0, PT, PT, PT, PT, 0x80, 0x8 ;  /* 0x000000000008781c */ /* 0x000fe20003f0f070 */
[----:B------:R-:W-:-:S10]  /*8120*/  IMAD.MOV.U32 R61, RZ, RZ, 0x3f800000 ;  /* 0x3f800000ff3d7424 */ /* 0x000fd400078e00ff */
[----:B------:R-:W4:Y:S02]  /*8130*/  LDTM.x2 R4, tmem[UR4] ;  /* 0x00000004000479ee */ /* 0x000f2400080c0000 */
[----:B----4-:R-:W-:-:S13]  /*8140*/  FSETP.NEU.AND P2, PT, R4, R5, PT ;  /* 0x000000050400720b */ /* 0x010fda0003f4d000 */
        /* <DEDUP_REMOVED lines=11> */
.L_x_179:
[----:B------:R-:W-:Y:S01]  /*8200*/  IMAD.U32 R3, RZ, RZ, UR44 ;  /* 0x0000002cff037e24 */ /* 0x000fe2000f8e00ff */
[----:B------:R-:W-:-:S04]  /*8210*/  FSETP.NEU.AND P1, PT, R61, 1, PT ;  /* 0x3f8000003d00780b */ /* 0x000fc80003f2d000 */
[----:B------:R-:W-:-:S04]  /*8220*/  SHF.L.U32 R3, R3, 0x1f, RZ ;  /* 0x0000001f03037819 */ /* 0x000fc800000006ff */
[----:B------:R-:W1:Y:S02]  /*8230*/  SYNCS.PHASECHK.TRANS64.TRYWAIT P0, [UR39+0xa098], R3 ;  /* 0x00a09803ff0075a7 */ /* 0x000e640008001127 */
[----:B-1----:R-:W-:Y:S05]  /*8240*/  @!P0 BRA `(.L_x_180) ;  /* 0x000000fc00a08947 */ /* 0x002fea0003800000 */
.L_x_394:
[----:B------:R-:W-:-:S13]  /*8250*/  VOTE.ANY P1, P1 ;  /* 0x0000000000ff7806 */ /* 0x000fda0000820100 */
[----:B------:R-:W-:Y:S05]  /*8260*/  @!P1 BRA `(.L_x_181) ;  /* 0x0000000400989947 */ /* 0x000fea0003800000 */
[----:B------:R-:W-:-:S13]  /*8270*/  ISETP.NE.AND P0, PT, R59, R22, PT ;  /* 0x000000163b00720c */ /* 0x000fda0003f05270 */
        /* <DEDUP_REMOVED lines=17> */
.L_x_182:
[----:B------:R-:W-:Y:S05]  /*8390*/  WARPSYNC.ALL ;  /* 0x0000000000007948 */ /* 0x000fea0003800000 */
[----:B------:R-:W-:Y:S02]  /*83a0*/  R2UR UR4, R56 ;  /* 0x00000000380472ca */ /* 0x000fe400000e0000 */
[----:B------:R-:W-:-:S11]  /*83b0*/  ISETP.NE.AND P0, PT, R59, R19, PT ;  /* 0x000000133b00720c */ /* 0x000fd60003f05270 */
[----:B--2---:R-:W2:Y:S02]  /*83c0*/  LDTM.x16 R40, tmem[UR4+0x180] ;  /* 0x00018004002879ee */ /* 0x004ea40008240000 */
[----:B--2---:R-:W-:Y:S05]  /*83d0*/  @!P0 BRA `(.L_x_183) ;  /* 0x0000000000408947 */ /* 0x004fea0003800000 */
[----:B------:R-:W-:Y:S01]  /*83e0*/  MOV R14, 0x8 ;  /* 0x00000008000e7802 */ /* 0x000fe20000000f00 */
[----:B------:R-:W2:Y:S01]  /*83f0*/  LDCU.64 UR8, c[0x4][0xb0] ;  /* 0x01001600ff0877ac */ /* 0x000ea20008000a00 */
[----:B------:R-:W-:Y:S02]  /*8400*/  HFMA2 R12, -RZ, RZ, 0, 5.9604644775390625e-08 ;  /* 0x00000001ff0c7431 */ /* 0x000fe400000001ff */
[----:B------:R-:W-:Y:S01]  /*8410*/  IMAD.MOV.U32 R8, RZ, RZ, 0x192 ;  /* 0x00000192ff087424 */ /* 0x000fe200078e00ff */
[----:B------:R-:W4:Y:S01]  /*8420*/  LDCU.64 UR6, c[0x4][0xb8] ;  /* 0x01001700ff0677ac */ /* 0x000f220008000a00 */
[----:B------:R-:W1:Y:S01]  /*8430*/  LDC.64 R14, c[0x4][R14] ;  /* 0x010000000e0e7b82 */ /* 0x000e620000000a00 */
[----:B------:R-:W-:Y:S01]  /*8440*/  IMAD.MOV.U32 R13, RZ, RZ, RZ ;  /* 0x000000ffff0d7224 */ /* 0x000fe200078e00ff */
[----:B------:R-:W5:Y:S01]  /*8450*/  LDCU.64 UR4, c[0x4][0x30] ;  /* 0x01000600ff0477ac */ /* 0x000f620008000a00 */
[----:B--2---:R-:W-:Y:S01]  /*8460*/  IMAD.U32 R4, RZ, RZ, UR8 ;  /* 0x00000008ff047e24 */ /* 0x004fe2000f8e00ff */
[----:B------:R-:W-:Y:S01]  /*8470*/  MOV R5, UR9 ;  /* 0x0000000900057c02 */ /* 0x000fe20008000f00 */
[----:B----4-:R-:W-:Y:S01]  /*8480*/  IMAD.U32 R6, RZ, RZ, UR6 ;  /* 0x00000006ff067e24 */ /* 0x010fe2000f8e00ff */
[----:B------:R-:W-:Y:S01]  /*8490*/  MOV R7, UR7 ;  /* 0x0000000700077c02 */ /* 0x000fe20008000f00 */
[----:B-----5:R-:W-:Y:S01]  /*84a0*/  IMAD.U32 R10, RZ, RZ, UR4 ;  /* 0x00000004ff0a7e24 */ /* 0x020fe2000f8e00ff */
[----:B------:R-:W-:-:S02]  /*84b0*/  MOV R11, UR5 ;  /* 0x00000005000b7c02 */ /* 0x000fc40008000f00 */
[----:B------:R-:W-:-:S07]  /*84c0*/  LEPC R20, `(.L_x_183) ;  /* 0x000000001014794e */ /* 0x000fce0000000000 */
[----:B-1-3--:R-:W-:Y:S05]  /*84d0*/  CALL.ABS.NOINC R14 ;  /* 0x000000000e007343 */ /* 0x00afea0003c00000 */
.L_x_183:
[----:B------:R-:W-:Y:S05]  /*84e0*/  WARPSYNC.ALL ;  /* 0x0000000000007948 */ /* 0x000fea0003800000 */
[----:B------:R-:W-:Y:S02]  /*84f0*/  R2UR UR4, R56 ;  /* 0x00000000380472ca */ /* 0x000fe400000e0000 */
[----:B------:R-:W-:Y:S02]  /*8500*/  ISETP.NE.AND P0, PT, R59, R22, PT ;  /* 0x000000163b00720c */ /* 0x000fe40003f05270 */
[----:B------:R-:W-:-:S09]  /*8510*/  FSETP.NEU.AND P1, PT, R61, 1, PT ;  /* 0x3f8000003d00780b */ /* 0x000fd20003f2d000 */
[----:B---3--:R-:W2:Y:S04]  /*8520*/  LDTM.x16 R24, tmem[UR4+0x190] ;  /* 0x00019004001879ee */ /* 0x008ea80008240000 */
        /* <DEDUP_REMOVED lines=25> */
.L_x_184:
        /* <DEDUP_REMOVED lines=30> */
.L_x_185:
[----:B------:R-:W-:Y:S05]  /*88a0*/  WARPSYNC.ALL ;  /* 0x0000000000007948 */ /* 0x000fea0003800000 */
[----:B------:R-:W-:-:S13]  /*88b0*/  R2UR UR4, R56 ;  /* 0x00000000380472ca */ /* 0x000fda00000e0000 */
[----:B------:R4:W-:Y:S02]  /*88c0*/  STTM.x16 tmem[UR4+0x190], R24 ;  /* 0x00019018000079ed */ /* 0x0009e40008240004 */
.L_x_181:
[----:B------:R-:W-:-:S09]  /*88d0*/  UISETP.NE.AND UP0, UPT, UR37, URZ, UPT ;  /* 0x000000ff2500728c */ /* 0x000fd2000bf05270 */
[----:B------:R-:W-:Y:S05]  /*88e0*/  BRA.U !UP0, `(.L_x_186) ;  /* 0x0000000108047547 */ /* 0x000fea000b800000 */
[----:B------:R-:W-:Y:S05]  /*88f0*/  BPT.TRAP 0x1 ;  /* 0x000000040000795c */ /* 0x000fea0000300000 */
.L_x_186:
[----:B------:R-:W-:Y:S02]  /*8900*/  UPRMT UR4, UR40, 0x654, UR45 ;  /* 0x0000065428047896 */ /* 0x000fe4000800002d */
[----:B------:R-:W-:-:S07]  /*8910*/  UISETP.NE.AND UP0, UPT, UR38, URZ, UPT ;  /* 0x000000ff2600728c */ /* 0x000fce000bf05270 */
[----:B------:R-:W-:Y:S01]  /*8920*/  SYNCS.ARRIVE.TRANS64.RED.A1T0 RZ, [UR4], RZ ;  /* 0x000000ffffff79a7 */ /* 0x000fe20008100404 */
[----:B------:R-:W1:Y:S01]  /*8930*/  FENCE.VIEW.ASYNC.T ;  /* 0x00000000000073c6 */ /* 0x000e620000000200 */
[----:B------:R-:W-:Y:S05]  /*8940*/  BRA.U UP0, `(.L_x_187) ;  /* 0x0000000100087547 */ /* 0x000fea000b800000 */
[----:B------:R-:W-:Y:S05]  /*8950*/  BPT.TRAP 0x1 ;  /* 0x000000040000795c */ /* 0x000fea0000300000 */
[----:B------:R-:W-:Y:S05]  /*8960*/  BPT.TRAP 0x1 ;  /* 0x000000040000795c */ /* 0x000fea0000300000 */
.L_x_187:
[----:B------:R-:W-:Y:S01]  /*8970*/  UIADD3 UR5, UPT, UPT, UR39, 0xa0a8, URZ ;  /* 0x0000a0a827057890 */ /* 0x000fe2000fffe0ff */
[----:B------:R-:W-:Y:S01]  /*8980*/  LOP3.LUT R18, R18, 0x1, RZ, 0x3c, !PT ;  /* 0x0000000112127812 */ /* 0x000fe200078e3cff */
[----:B------:R-:W-:Y:S02]  /*8990*/  UISETP.NE.AND UP0, UPT, UR46, URZ, UPT ;  /* 0x000000ff2e00728c */ /* 0x000fe4000bf05270 */
[----:B------:R-:W-:Y:S02]  /*89a0*/  UPRMT UR5, UR40, 0x654, UR5 ;  /* 0x0000065428057896 */ /* 0x000fe40008000005 */
[----:B------:R-:W-:-:S07]  /*89b0*/  ULOP3.LUT UR44, UR44, 0x1, URZ, 0x3c, !UPT ;  /* 0x000000012c2c7892 */ /* 0x000fce000f8e3cff */
[----:B-1----:R-:W-:Y:S01]  /*89c0*/  SYNCS.ARRIVE.TRANS64.RED.A1T0 RZ, [UR5], RZ ;  /* 0x000000ffffff79a7 */ /* 0x002fe20008100405 */
[----:B------:R-:W-:Y:S05]  /*89d0*/  BRA.U UP0, `(.L_x_188) ;  /* 0xffffffe900fc7547 */ /* 0x000fea000b83ffff */
.L_x_164:
[----:B------:R-:W-:-:S09]  /*89e0*/  UISETP.NE.AND UP0, UPT, UR36, URZ, UPT ;  /* 0x000000ff2400728c */ /* 0x000fd2000bf05270 */
[----:B------:R-:W-:Y:S05]  /*89f0*/  BRA.U !UP0, `(.L_x_189) ;  /* 0x0000000108047547 */ /* 0x000fea000b800000 */
[----:B------:R-:W-:Y:S05]  /*8a00*/  BPT.TRAP 0x1 ;  /* 0x000000040000795c */ /* 0x000fea0000300000 */
.L_x_189:
[----:B---34-:R-:W3:Y:S01]  /*8a10*/  S2R R27, SR_CgaCtaId ;  /* 0x00000000001b7919 */ /* 0x018ee20000008800 */
[----:B------:R-:W-:Y:S01]  /*8a20*/  MOV R26, 0x400 ;  /* 0x00000400001a7802 */ /* 0x000fe20000000f00 */
[----:B------:R-:W-:-:S03]  /*8a30*/  UISETP.NE.AND UP0, UPT, UR37, URZ, UPT ;  /* 0x000000ff2500728c */ /* 0x000fc6000bf05270 */
[----:B---3--:R-:W-:-:S05]  /*8a40*/  LEA R26, R27, R26, 0x18 ;  /* 0x0000001a1b1a7211 */ /* 0x008fca00078ec0ff */
[----:B------:R-:W-:-:S05]  /*8a50*/  VIADD R34, R26, 0xa088 ;  /* 0x0000a0881a227836 */ /* 0x000fca0000000000 */
[----:B-1----:R-:W-:-:S04]  /*8a60*/  PRMT R0, R27, 0x654, R34 ;  /* 0x000006541b007816 */ /* 0x002fc80000000022 */
[----:B------:R1:W-:Y:S01]  /*8a70*/  SYNCS.ARRIVE.TRANS64.RED.A1T0 RZ, [R0+URZ], RZ ;  /* 0x000000ff00ff79a7 */ /* 0x0003e200081004ff */
[----:B------:R-:W-:Y:S05]  /*8a80*/  BRA.U !UP0, `(.L_x_190) ;  /* 0x0000000108047547 */ /* 0x000fea000b800000 */
[----:B------:R-:W-:Y:S05]  /*8a90*/  BPT.TRAP 0x1 ;  /* 0x000000040000795c */ /* 0x000fea0000300000 */
.L_x_190:
[----:B------:R-:W-:-:S04]  /*8aa0*/  SHF.L.U32 R3, R18, 0x1f, RZ ;  /* 0x0000001f12037819 */ /* 0x000fc800000006ff */
[----:B------:R-:W3:Y:S02]  /*8ab0*/  SYNCS.PHASECHK.TRANS64.TRYWAIT P0, [R26+URZ+0xa070], R3 ;  /* 0x00a070031a0075a7 */ /* 0x000ee400080011ff */
[----:B---3--:R-:W-:Y:S05]  /*8ac0*/  @!P0 BRA `(.L_x_191) ;  /* 0x000000f400988947 */ /* 0x008fea0003800000 */
.L_x_395:
[----:B------:R-:W-:Y:S01]  /*8ad0*/  R2UR UR5, R56 ;  /* 0x00000000380572ca */ /* 0x000fe200000e0000 */
[----:B------:R-:W-:-:S12]  /*8ae0*/  UISETP.NE.AND UP0, UPT, UR37, URZ, UPT ;  /* 0x000000ff2500728c */ /* 0x000fd8000bf05270 */
[----:B------:R-:W4:Y:S02]  /*8af0*/  LDTM.x2 R22, tmem[UR5] ;  /* 0x00000005001679ee */ /* 0x000f2400080c0000 */
[----:B----4-:R-:W-:Y:S05]  /*8b00*/  BRA.U !UP0, `(.L_x_192) ;  /* 0x0000000108047547 */ /* 0x010fea000b800000 */
[----:B------:R-:W-:Y:S05]  /*8b10*/  BPT.TRAP 0x1 ;  /* 0x000000040000795c */ /* 0x000fea0000300000 */
.L_x_192:
[----:B------:R-:W-:Y:S01]  /*8b20*/  SYNCS.ARRIVE.TRANS64.RED.A1T0 RZ, [UR4], RZ ;  /* 0x000000ffffff79a7 */ /* 0x000fe20008100404 */
[----:B------:R-:W-:-:S09]  /*8b30*/  UISETP.NE.AND UP0, UPT, UR38, URZ, UPT ;  /* 0x000000ff2600728c */ /* 0x000fd2000bf05270 */
[----:B------:R-:W-:Y:S05]  /*8b40*/  BRA.U UP0, `(.L_x_193) ;  /* 0x0000000100047547 */ /* 0x000fea000b800000 */
[----:B------:R-:W-:Y:S05]  /*8b50*/  BPT.TRAP 0x1 ;  /* 0x000000040000795c */ /* 0x000fea0000300000 */
.L_x_193:
[----:B-1----:R-:W-:-:S04]  /*8b60*/  MOV R0, UR44 ;  /* 0x0000002c00007c02 */ /* 0x002fc80008000f00 */
[----:B---3--:R-:W-:-:S04]  /*8b70*/  SHF.L.U32 R3, R0, 0x1f, RZ ;  /* 0x0000001f00037819 */ /* 0x008fc800000006ff */
[----:B------:R-:W1:Y:S02]  /*8b80*/  SYNCS.PHASECHK.TRANS64.TRYWAIT P0, [R26+URZ+0xa090], R3 ;  /* 0x00a090031a0075a7 */ /* 0x000e6400080011ff */
[----:B-1----:R-:W-:Y:S05]  /*8b90*/  @!P0 BRA `(.L_x_194) ;  /* 0x000000f400788947 */ /* 0x002fea0003800000 */
.L_x_396:
[----:B------:R-:W-:-:S09]  /*8ba0*/  UISETP.NE.AND UP0, UPT, UR38, URZ, UPT ;  /* 0x000000ff2600728c */ /* 0x000fd2000bf05270 */
[----:B------:R-:W-:Y:S05]  /*8bb0*/  BRA.U UP0, `(.L_x_195) ;  /* 0x0000000100047547 */ /* 0x000fea000b800000 */
[----:B------:R-:W-:Y:S05]  /*8bc0*/  BPT.TRAP 0x1 ;  /* 0x000000040000795c */ /* 0x000fea0000300000 */
.L_x_195:
[----:B------:R-:W-:Y:S01]  /*8bd0*/  MOV R5, 0x1 ;  /* 0x0000000100057802 */ /* 0x000fe20000000f00 */
[----:B-1----:R1:W3:Y:S03]  /*8be0*/  MUFU.RCP R3, R22 ;  /* 0x0000001600037308 */ /* 0x0022e60000001000 */
[----:B------:R-:W-:-:S04]  /*8bf0*/  SHF.L.U32 R5, R5, 0x1f, RZ ;  /* 0x0000001f05057819 */ /* 0x000fc800000006ff */
[----:B------:R-:W4:Y:S02]  /*8c00*/  SYNCS.PHASECHK.TRANS64.TRYWAIT P0, [R26+URZ+0xa0c0], R5 ;  /* 0x00a0c0051a0075a7 */ /* 0x000f2400080011ff */
[----:B-1-34-:R-:W-:Y:S05]  /*8c10*/  @!P0 BRA `(.L_x_196) ;  /* 0x000000f4006c8947 */ /* 0x01afea0003800000 */
.L_x_397:
[----:B------:R-:W3:Y:S01]  /*8c20*/  LDCU UR4, c[0x0][0x708] ;  /* 0x0000e100ff0477ac */ /* 0x000ee20008000800 */
[----:B------:R-:W-:Y:S01]  /*8c30*/  FFMA R32, -R22, R3, 1 ;  /* 0x3f80000016207423 */ /* 0x000fe20000000103 */
[----:B------:R-:W4:Y:S01]  /*8c40*/  LDC R36, c[0x0][0x708] ;  /* 0x0001c200ff247b82 */ /* 0x000f220000000800 */
[----:B------:R-:W-:Y:S02]  /*8c50*/  BSSY.RECONVERGENT B2, `(.L_x_197) ;  /* 0x000000b000027945 */ /* 0x000fe40003800200 */
[----:B------:R-:W-:Y:S01]  /*8c60*/  FFMA R32, R3, R32, R3 ;  /* 0x0000002003207223 */ /* 0x000fe20000000003 */
[----:B---3--:R-:W-:-:S03]  /*8c70*/  MOV R3, UR4 ;  /* 0x0000000400037c02 */ /* 0x008fc60008000f00 */
[----:B-1----:R-:W-:Y:S01]  /*8c80*/  FFMA R5, R32, UR4, RZ ;  /* 0x0000000420057c23 */ /* 0x002fe200080000ff */
[----:B------:R-:W1:Y:S03]  /*8c90*/  FCHK P0, R3, R22 ;  /* 0x0000001603007302 */ /* 0x000e660000000000 */
[----:B------:R-:W-:-:S04]  /*8ca0*/  FFMA R0, -R22, R5, UR4 ;  /* 0x0000000416007e23 */ /* 0x000fc80008000105 */
[----:B------:R-:W-:Y:S01]  /*8cb0*/  FFMA R32, R32, R0, R5 ;  /* 0x0000000020207223 */ /* 0x000fe20000000005 */
[----:B-1----:R-:W-:Y:S05]  /*8cc0*/  @!P0 BRA `(.L_x_198) ;  /* 0x00000000000c8947 */ /* 0x002fea0003800000 */
[----:B------:R-:W-:Y:S02]  /*8cd0*/  MOV R4, 0x8cf0 ;  /* 0x00008cf000047802 */ /* 0x000fe40000000f00 */
[----:B--2-4-:R-:W-:Y:S05]  /*8ce0*/  CALL.REL.NOINC `($__internal_3_$__cuda_sm3x_div_rn_noftz_f32_slowpath) ;  /* 0x00000100001c7944 */ /* 0x014fea0003c00000 */
[----:B------:R-:W-:Y:S02]  /*8cf0*/  MOV R32, R0 ;  /* 0x0000000000207202 */ /* 0x000fe40000000f00 */
.L_x_198:
[----:B------:R-:W-:Y:S05]  /*8d00*/  BSYNC.RECONVERGENT B2 ;  /* 0x0000000000027941 */ /* 0x000fea0003800200 */
.L_x_197:
[----:B------:R-:W-:Y:S01]  /*8d10*/  VIADD R0, R56, 0x100 ;  /* 0x0000010038007836 */ /* 0x000fe20000000000 */
[C---:B------:R-:W-:Y:S01]  /*8d20*/  LOP3.LUT R29, R17.reuse, 0x3, RZ, 0xc0, !PT ;  /* 0x00000003111d7812 */ /* 0x040fe200078ec0ff */
[----:B------:R-:W-:-:S03]  /*8d30*/  IMAD.SHL.U32 R17, R17, 0x400, RZ ;  /* 0x0000040011117824 */ /* 0x000fc600078e00ff */
[----:B------:R-:W-:Y:S02]  /*8d40*/  SHF.R.U32.HI R0, RZ, 0x15, R0 ;  /* 0x00000015ff007819 */ /* 0x000fe40000011600 */
[----:B------:R-:W-:Y:S02]  /*8d50*/  LOP3.LUT R17, R17, 0xc00, RZ, 0xc0, !PT ;  /* 0x00000c0011117812 */ /* 0x000fe400078ec0ff */
[----:B------:R-:W-:-:S03]  /*8d60*/  ISETP.NE.AND P0, PT, R29, R0, PT ;  /* 0x000000001d00720c */ /* 0x000fc60003f05270 */
[----:B------:R-:W-:-:S10]  /*8d70*/  IMAD R28, R16, 0x20, R17 ;  /* 0x00000020101c7824 */ /* 0x000fd400078e0211 */
[----:B------:R-:W-:Y:S05]  /*8d80*/  @!P0 BRA `(.L_x_199) ;  /* 0x0000000000408947 */ /* 0x000fea0003800000 */
[----:B------:R-:W-:Y:S01]  /*8d90*/  MOV R14, 0x8 ;  /* 0x00000008000e7802 */ /* 0x000fe20000000f00 */
[----:B------:R-:W1:Y:S01]  /*8da0*/  LDCU.64 UR6, c[0x4][0xb0] ;  /* 0x01001600ff0677ac */ /* 0x000e620008000a00 */
[----:B------:R-:W-:Y:S02]  /*8db0*/  HFMA2 R12, -RZ, RZ, 0, 5.9604644775390625e-08 ;  /* 0x00000001ff0c7431 */ /* 0x000fe400000001ff */
[----:B------:R-:W-:Y:S01]  /*8dc0*/  IMAD.MOV.U32 R8, RZ, RZ, 0x192 ;  /* 0x00000192ff087424 */ /* 0x000fe200078e00ff */
[----:B------:R-:W3:Y:S01]  /*8dd0*/  LDCU.64 UR4, c[0x4][0xb8] ;  /* 0x01001700ff0477ac */ /* 0x000ee20008000a00 */
[----:B------:R-:W2:Y:S01]  /*8de0*/  LDC.64 R14, c[0x4][R14] ;  /* 0x010000000e0e7b82 */ /* 0x000ea20000000a00 */
[----:B------:R-:W-:Y:S01]  /*8df0*/  IMAD.MOV.U32 R13, RZ, RZ, RZ ;  /* 0x000000ffff0d7224 */ /* 0x000fe200078e00ff */
[----:B------:R-:W5:Y:S01]  /*8e00*/  LDCU.64 UR8, c[0x4][0x40] ;  /* 0x01000800ff0877ac */ /* 0x000f620008000a00 */
[----:B-1----:R-:W-:Y:S01]  /*8e10*/  IMAD.U32 R4, RZ, RZ, UR6 ;  /* 0x00000006ff047e24 */ /* 0x002fe2000f8e00ff */
[----:B------:R-:W-:Y:S01]  /*8e20*/  MOV R5, UR7 ;  /* 0x0000000700057c02 */ /* 0x000fe20008000f00 */
[----:B---3--:R-:W-:Y:S01]  /*8e30*/  IMAD.U32 R6, RZ, RZ, UR4 ;  /* 0x00000004ff067e24 */ /* 0x008fe2000f8e00ff */
[----:B------:R-:W-:Y:S01]  /*8e40*/  MOV R7, UR5 ;  /* 0x0000000500077c02 */ /* 0x000fe20008000f00 */
[----:B-----5:R-:W-:Y:S01]  /*8e50*/  IMAD.U32 R10, RZ, RZ, UR8 ;  /* 0x00000008ff0a7e24 */ /* 0x020fe2000f8e00ff */
[----:B------:R-:W-:-:S02]  /*8e60*/  MOV R11, UR9 ;  /* 0x00000009000b7c02 */ /* 0x000fc40008000f00 */
[----:B------:R-:W-:-:S07]  /*8e70*/  LEPC R20, `(.L_x_199) ;  /* 0x000000001014794e */ /* 0x000fce0000000000 */
[----:B--2-4-:R-:W-:Y:S05]  /*8e80*/  CALL.ABS.NOINC R14 ;  /* 0x000000000e007343 */ /* 0x014fea0003c00000 */
.L_x_199:
[----:B------:R-:W1:Y:S01]  /*8e90*/  S2R R3, SR_SWINHI ;  /* 0x0000000000037919 */ /* 0x000e620000002f00 */
[----:B------:R-:W-:Y:S05]  /*8ea0*/  WARPSYNC.ALL ;  /* 0x0000000000007948 */ /* 0x000fea0003800000 */
[----:B------:R-:W-:-:S13]  /*8eb0*/  R2UR UR4, R56 ;  /* 0x00000000380472ca */ /* 0x000fda00000e0000 */
[----:B------:R-:W3:Y:S01]  /*8ec0*/  LDTM.x16 R4, tmem[UR4+0x100] ;  /* 0x00010004000479ee */ /* 0x000ee20008240000 */
[----:B------:R-:W-:Y:S02]  /*8ed0*/  MOV R30, R26 ;  /* 0x0000001a001e7202 */ /* 0x000fe40000000f00 */
[----:B-1----:R-:W-:Y:S02]  /*8ee0*/  MOV R31, R3 ;  /* 0x00000003001f7202 */ /* 0x002fe40000000f00 */
[----:B------:R-:W-:-:S05]  /*8ef0*/  LEA R28, P0, R28, R30, 0x1 ;  /* 0x0000001e1c1c7211 */ /* 0x000fca00078008ff */
[----:B------:R-:W-:Y:S01]  /*8f00*/  IMAD.X R31, RZ, RZ, R31, P0 ;  /* 0x000000ffff1f7224 */ /* 0x000fe200000e061f */
[----:B------:R-:W-:Y:S01]  /*8f10*/  IADD3 R0, P0, PT, R28, 0x10, RZ ;  /* 0x000000101c007810 */ /* 0x000fe20007f1e0ff */
[C---:B---3--:R-:W-:Y:S02]  /*8f20*/  FMUL2 R20, R32.reuse.F32, R8.F32x2.HI_LO ;  /* 0x000000082014724a */ /* 0x048fe40000040000 */
[----:B------:R-:W-:Y:S01]  /*8f30*/  FMUL2 R24, R32.F32, R10.F32x2.HI_LO ;  /* 0x0000000a2018724a */ /* 0x000fe20000040000 */
[--C-:B------:R-:W-:Y:S01]  /*8f40*/  SHF.R.U64 R3, R28, 0x3, R31.reuse ;  /* 0x000000031c037819 */ /* 0x100fe2000000121f */
[C---:B------:R-:W-:Y:S01]  /*8f50*/  FMUL2 R6, R32.reuse.F32, R6.F32x2.HI_LO ;  /* 0x000000062006724a */ /* 0x040fe20000040000 */
[----:B------:R-:W-:Y:S01]  /*8f60*/  F2FP.F16.F32.PACK_AB R10, R21, R20 ;  /* 0x00000014150a723e */ /* 0x000fe200000000ff */
[----:B------:R-:W-:Y:S02]  /*8f70*/  IMAD.X R21, RZ, RZ, R31, P0 ;  /* 0x000000ffff157224 */ /* 0x000fe400000e061f */
[C---:B------:R-:W-:Y:S01]  /*8f80*/  FMUL2 R4, R32.reuse.F32, R4.F32x2.HI_LO ;  /* 0x000000042004724a */ /* 0x040fe20000040000 */
[----:B------:R-:W-:Y:S01]  /*8f90*/  F2FP.F16.F32.PACK_AB R11, R25, R24 ;  /* 0x00000018190b723e */ /* 0x000fe200000000ff */
[C---:B------:R-:W-:Y:S01]  /*8fa0*/  FMUL2 R12, R32.reuse.F32, R12.F32x2.HI_LO ;  /* 0x0000000c200c724a */ /* 0x040fe20000040000 */
[----:B------:R-:W-:Y:S01]  /*8fb0*/  F2FP.F16.F32.PACK_AB R9, R7, R6 ;  /* 0x000000060709723e */ /* 0x000fe200000000ff */
[----:B------:R-:W-:Y:S01]  /*8fc0*/  FMUL2 R14, R32.F32, R14.F32x2.HI_LO ;  /* 0x0000000e200e724a */ /* 0x000fe20000040000 */
[----:B------:R-:W-:Y:S01]  /*8fd0*/  SHF.R.U64 R7, R0, 0x3, R21 ;  /* 0x0000000300077819 */ /* 0x000fe20000001215 */
[C---:B------:R-:W-:Y:S01]  /*8fe0*/  FMUL2 R16, R32.reuse.F32, R16.F32x2.HI_LO ;  /* 0x000000102010724a */ /* 0x040fe20000040000 */
[----:B------:R-:W-:Y:S01]  /*8ff0*/  F2FP.F16.F32.PACK_AB R8, R5, R4 ;  /* 0x000000040508723e */ /* 0x000fe200000000ff */
[----:B------:R-:W-:Y:S01]  /*9000*/  FMUL2 R18, R32.F32, R18.F32x2.HI_LO ;  /* 0x000000122012724a */ /* 0x000fe20000040000 */
[----:B------:R-:W-:-:S02]  /*9010*/  LOP3.LUT R30, R28, 0x30, R3, 0x78, !PT ;  /* 0x000000301c1e7812 */ /* 0x000fc400078e7803 */
[----:B------:R-:W-:Y:S01]  /*9020*/  LOP3.LUT R20, R0, 0x30, R7, 0x78, !PT ;  /* 0x0000003000147812 */ /* 0x000fe200078e7807 */
[----:B------:R-:W-:Y:S01]  /*9030*/  VIADD R0, R56, 0x110 ;  /* 0x0000011038007836 */ /* 0x000fe20000000000 */
[----:B------:R-:W-:Y:S01]  /*9040*/  F2FP.F16.F32.PACK_AB R4, R13, R12 ;  /* 0x0000000c0d04723e */ /* 0x000fe200000000ff */
[----:B------:R1:W-:Y:S01]  /*9050*/  ST.E.128 desc[UR48][R30.64], R8 ;  /* 0x000000081e007985 */ /* 0x0003e2000c101d30 */
[----:B------:R-:W-:Y:S02]  /*9060*/  F2FP.F16.F32.PACK_AB R5, R15, R14 ;  /* 0x0000000e0f05723e */ /* 0x000fe400000000ff */
[----:B------:R-:W-:Y:S02]  /*9070*/  F2FP.F16.F32.PACK_AB R6, R17, R16 ;  /* 0x000000101106723e */ /* 0x000fe400000000ff */
[----:B------:R-:W-:Y:S02]  /*9080*/  F2FP.F16.F32.PACK_AB R7, R19, R18 ;  /* 0x000000121307723e */ /* 0x000fe400000000ff */
[----:B------:R-:W-:-:S03]  /*9090*/  SHF.R.U32.HI R0, RZ, 0x15, R0 ;  /* 0x00000015ff007819 */ /* 0x000fc60000011600 */
[----:B------:R1:W-:Y:S01]  /*90a0*/  ST.E.128 desc[UR48][R20.64], R4 ;  /* 0x0000000414007985 */ /* 0x0003e2000c101d30 */
[----:B------:R-:W-:-:S13]  /*90b0*/  ISETP.NE.AND P0, PT, R29, R0, PT ;  /* 0x000000001d00720c */ /* 0x000fda0003f05270 */
[----:B------:R-:W-:Y:S05]  /*90c0*/  @!P0 BRA `(.L_x_200) ;  /* 0x0000000000408947 */ /* 0x000fea0003800000 */
[----:B------:R-:W-:Y:S01]  /*90d0*/  MOV R14, 0x8 ;  /* 0x00000008000e7802 */ /* 0x000fe20000000f00 */
[----:B------:R-:W3:Y:S01]  /*90e0*/  LDCU.64 UR8, c[0x4][0xb0] ;  /* 0x01001600ff0877ac */ /* 0x000ee20008000a00 */
[----:B------:R-:W-:Y:S02]  /*90f0*/  HFMA2 R12, -RZ, RZ, 0, 5.9604644775390625e-08 ;  /* 0x00000001ff0c7431 */ /* 0x000fe400000001ff */
[----:B-1----:R-:W-:Y:S01]  /*9100*/  IMAD.MOV.U32 R8, RZ, RZ, 0x192 ;  /* 0x00000192ff087424 */ /* 0x002fe200078e00ff */
[----:B------:R-:W1:Y:S01]  /*9110*/  LDCU.64 UR6, c[0x4][0xb8] ;  /* 0x01001700ff0677ac */ /* 0x000e620008000a00 */
[----:B------:R-:W2:Y:S01]  /*9120*/  LDC.64 R14, c[0x4][R14] ;  /* 0x010000000e0e7b82 */ /* 0x000ea20000000a00 */
[----:B------:R-:W-:Y:S01]  /*9130*/  IMAD.MOV.U32 R13, RZ, RZ, RZ ;  /* 0x000000ffff0d7224 */ /* 0x000fe200078e00ff */
[----:B------:R-:W5:Y:S01]  /*9140*/  LDCU.64 UR4, c[0x4][0x40] ;  /* 0x01000800ff0477ac */ /* 0x000f620008000a00 */
[----:B---3--:R-:W-:Y:S01]  /*9150*/  IMAD.U32 R4, RZ, RZ, UR8 ;  /* 0x00000008ff047e24 */ /* 0x008fe2000f8e00ff */
[----:B------:R-:W-:Y:S01]  /*9160*/  MOV R5, UR9 ;  /* 0x0000000900057c02 */ /* 0x000fe20008000f00 */
[----:B-1----:R-:W-:Y:S01]  /*9170*/  IMAD.U32 R6, RZ, RZ, UR6 ;  /* 0x00000006ff067e24 */ /* 0x002fe2000f8e00ff */
[----:B------:R-:W-:Y:S01]  /*9180*/  MOV R7, UR7 ;  /* 0x0000000700077c02 */ /* 0x000fe20008000f00 */
[----:B-----5:R-:W-:Y:S01]  /*9190*/  IMAD.U32 R10, RZ, RZ, UR4 ;  /* 0x00000004ff0a7e24 */ /* 0x020fe2000f8e00ff */
[----:B------:R-:W-:-:S02]  /*91a0*/  MOV R11, UR5 ;  /* 0x00000005000b7c02 */ /* 0x000fc40008000f00 */
[----:B------:R-:W-:-:S07]  /*91b0*/  LEPC R20, `(.L_x_200) ;  /* 0x000000001014794e */ /* 0x000fce0000000000 */
[----:B--2-4-:R-:W-:Y:S05]  /*91c0*/  CALL.ABS.NOINC R14 ;  /* 0x000000000e007343 */ /* 0x014fea0003c00000 */
.L_x_200:
[----:B------:R-:W-:Y:S05]  /*91d0*/  WARPSYNC.ALL ;  /* 0x0000000000007948 */ /* 0x000fea0003800000 */
[----:B------:R-:W-:Y:S01]  /*91e0*/  R2UR UR4, R56 ;  /* 0x00000000380472ca */ /* 0x000fe200000e0000 */
[----:B------:R-:W3:Y:S01]  /*91f0*/  S2R R35, SR_CTAID.X ;  /* 0x0000000000237919 */ /* 0x000ee20000002500 */
[C---:B------:R-:W-:Y:S02]  /*9200*/  IADD3 R33, P0, PT, R28.reuse, 0x30, RZ ;  /* 0x000000301c217810 */ /* 0x040fe40007f1e0ff */
[----:B------:R-:W-:-:S03]  /*9210*/  IADD3 R3, P1, PT, R28, 0x20, RZ ;  /* 0x000000201c037810 */ /* 0x000fc60007f3e0ff */
[--C-:B--2---:R-:W-:Y:S02]  /*9220*/  IMAD.X R41, RZ, RZ, R31.reuse, P0 ;  /* 0x000000ffff297224 */ /* 0x104fe400000e061f */
[----:B------:R-:W-:-:S04]  /*9230*/  IMAD.X R39, RZ, RZ, R31, P1 ;  /* 0x000000ffff277224 */ /* 0x000fc800008e061f */
[----:B-1----:R-:W1:Y:S01]  /*9240*/  LDTM.x16 R4, tmem[UR4+0x110] ;  /* 0x00011004000479ee */ /* 0x002e620008240000 */
[----:B------:R-:W2:Y:S01]  /*9250*/  LDCU.64 UR4, c[0x0][0x880] ;  /* 0x00011000ff0477ac */ /* 0x000ea20008000a00 */
[----:B------:R-:W-:-:S04]  /*9260*/  SHF.R.U64 R0, R3, 0x3, R39 ;  /* 0x0000000303007819 */ /* 0x000fc80000001227 */
[----:B------:R-:W-:Y:S01]  /*9270*/  LOP3.LUT R38, R3, 0x30, R0, 0x78, !PT ;  /* 0x0000003003267812 */ /* 0x000fe200078e7800 */
[----:B--2---:R-:W-:-:S04]  /*9280*/  UISETP.NE.U32.AND UP0, UPT, UR4, URZ, UPT ;  /* 0x000000ff0400728c */ /* 0x004fc8000bf05070 */
[----:B------:R-:W-:Y:S01]  /*9290*/  UISETP.NE.AND.EX UP0, UPT, UR5, URZ, UPT, UP0 ;  /* 0x000000ff0500728c */ /* 0x000fe2000bf05300 */
[C---:B-1----:R-:W-:Y:S01]  /*92a0*/  FMUL2 R20, R32.reuse.F32, R8.F32x2.HI_LO ;  /* 0x000000082014724a */ /* 0x042fe20000040000 */
[C---:B------:R-:W-:Y:S01]  /*92b0*/  SHF.R.U64 R8, R33.reuse, 0x3, R41 ;  /* 0x0000000321087819 */ /* 0x040fe20000001229 */
[C---:B------:R-:W-:Y:S02]  /*92c0*/  FMUL2 R4, R32.reuse.F32, R4.F32x2.HI_LO ;  /* 0x000000042004724a */ /* 0x040fe40000040000 */
[C---:B------:R-:W-:Y:S01]  /*92d0*/  FMUL2 R6, R32.reuse.F32, R6.F32x2.HI_LO ;  /* 0x000000062006724a */ /* 0x040fe20000040000 */
[----:B------:R-:W-:Y:S01]  /*92e0*/  LOP3.LUT R40, R33, 0x30, R8, 0x78, !PT ;  /* 0x0000003021287812 */ /* 0x000fe200078e7808 */
[C---:B------:R-:W-:Y:S01]  /*92f0*/  FMUL2 R24, R32.reuse.F32, R10.F32x2.HI_LO ;  /* 0x0000000a2018724a */ /* 0x040fe20000040000 */
[----:B------:R-:W-:Y:S01]  /*9300*/  F2FP.F16.F32.PACK_AB R8, R5, R4 ;  /* 0x000000040508723e */ /* 0x000fe200000000ff */
[C---:B------:R-:W-:Y:S01]  /*9310*/  FMUL2 R12, R32.reuse.F32, R12.F32x2.HI_LO ;  /* 0x0000000c200c724a */ /* 0x040fe20000040000 */
[----:B------:R-:W-:Y:S01]  /*9320*/  F2FP.F16.F32.PACK_AB R9, R7, R6 ;  /* 0x000000060709723e */ /* 0x000fe200000000ff */
[C---:B------:R-:W-:Y:S01]  /*9330*/  FMUL2 R14, R32.reuse.F32, R14.F32x2.HI_LO ;  /* 0x0000000e200e724a */ /* 0x040fe20000040000 */
[----:B------:R-:W-:Y:S01]  /*9340*/  F2FP.F16.F32.PACK_AB R10, R21, R20 ;  /* 0x00000014150a723e */ /* 0x000fe200000000ff */
[C---:B------:R-:W-:Y:S01]  /*9350*/  FMUL2 R16, R32.reuse.F32, R16.F32x2.HI_LO ;  /* 0x000000102010724a */ /* 0x040fe20000040000 */
[----:B------:R-:W-:Y:S01]  /*9360*/  F2FP.F16.F32.PACK_AB R11, R25, R24 ;  /* 0x00000018190b723e */ /* 0x000fe200000000ff */
[----:B------:R-:W-:Y:S01]  /*9370*/  FMUL2 R18, R32.F32, R18.F32x2.HI_LO ;  /* 0x000000122012724a */ /* 0x000fe20000040000 */
[----:B------:R-:W-:Y:S01]  /*9380*/  F2FP.F16.F32.PACK_AB R4, R13, R12 ;  /* 0x0000000c0d04723e */ /* 0x000fe200000000ff */
[----:B------:R-:W1:Y:S01]  /*9390*/  S2R R33, SR_CTAID.Y ;  /* 0x0000000000217919 */ /* 0x000e620000002600 */
[----:B------:R-:W-:-:S02]  /*93a0*/  F2FP.F16.F32.PACK_AB R5, R15, R14 ;  /* 0x0000000e0f05723e */ /* 0x000fc400000000ff */
[----:B------:R-:W-:Y:S01]  /*93b0*/  F2FP.F16.F32.PACK_AB R6, R17, R16 ;  /* 0x000000101106723e */ /* 0x000fe200000000ff */
[----:B------:R2:W-:Y:S01]  /*93c0*/  ST.E.128 desc[UR48][R38.64], R8 ;  /* 0x0000000826007985 */ /* 0x0005e2000c101d30 */
[----:B------:R-:W-:Y:S01]  /*93d0*/  F2FP.F16.F32.PACK_AB R7, R19, R18 ;  /* 0x000000121307723e */ /* 0x000fe200000000ff */
[----:B------:R-:W1:Y:S04]  /*93e0*/  S2R R32, SR_CTAID.Z ;  /* 0x0000000000207919 */ /* 0x000e680000002700 */
[----:B------:R2:W-:Y:S01]  /*93f0*/  ST.E.128 desc[UR48][R40.64], R4 ;  /* 0x0000000428007985 */ /* 0x0005e2000c101d30 */
[----:B------:R-:W-:Y:S01]  /*9400*/  @!PT LDS RZ, [RZ] ;  /* 0x00000000fffff984 */ /* 0x000fe20000000800 */
[----:B------:R-:W-:Y:S01]  /*9410*/  @!PT LDS RZ, [RZ] ;  /* 0x00000000fffff984 */ /* 0x000fe20000000800 */
[----:B------:R-:W-:Y:S01]  /*9420*/  @!PT LDS RZ, [RZ] ;  /* 0x00000000fffff984 */ /* 0x000fe20000000800 */
[----:B------:R-:W-:Y:S01]  /*9430*/  @!PT LDS RZ, [RZ] ;  /* 0x00000000fffff984 */ /* 0x000fe20000000800 */
[----:B------:R5:W-:Y:S06]  /*9440*/  MEMBAR.ALL.CTA ;  /* 0x0000000000007992 */ /* 0x000bec0000008000 */
[----:B-----5:R-:W1:Y:S01]  /*9450*/  FENCE.VIEW.ASYNC.S ;  /* 0x00000000000073c6 */ /* 0x020e620000000000 */
[----:B---3--:R-:W-:Y:S05]  /*9460*/  BRA.U !UP0, `(.L_x_201) ;  /* 0x0000000108fc7547 */ /* 0x008fea000b800000 */
[C---:B------:R-:W-:Y:S01]  /*9470*/  FSETP.GEU.AND P0, PT, R22.reuse, 1.175494350822287508e-38, PT ;  /* 0x008000001600780b */ /* 0x040fe20003f0e000 */
[----:B------:R-:W3:Y:S01]  /*9480*/  LDCU UR4, c[0x0][0x380] ;  /* 0x00007000ff0477ac */ /* 0x000ee20008000800 */
[----:B------:R-:W-:Y:S01]  /*9490*/  MOV R0, 0x3e055027 ;  /* 0x3e05502700007802 */ /* 0x000fe20000000f00 */
[----:B------:R-:W-:Y:S01]  /*94a0*/  BSSY.RECONVERGENT B0, `(.L_x_201) ;  /* 0x000003b000007945 */ /* 0x000fe20003800200 */
[----:B--2---:R-:W-:Y:S01]  /*94b0*/  FSEL R5, RZ, -23, P0 ;  /* 0xc1b80000ff057808 */ /* 0x004fe20000000000 */
[----:B------:R-:W2:Y:S08]  /*94c0*/  LDCU UR5, c[0x0][0x700] ;  /* 0x0000e000ff0577ac */ /* 0x000eb00008000800 */
[----:B------:R-:W-:-:S05]  /*94d0*/  @!P0 FMUL R22, R22, 8388608 ;  /* 0x4b00000016168820 */ /* 0x000fca0000400000 */
[C---:B------:R-:W-:Y:S02]  /*94e0*/  IADD3 R7, PT, PT, R22.reuse, -0x3f2aaaab, RZ ;  /* 0xc0d5555516077810 */ /* 0x040fe40007ffe0ff */
[C---:B------:R-:W-:Y:S02]  /*94f0*/  ISETP.GT.U32.AND P0, PT, R22.reuse, 0x7f7fffff, PT ;  /* 0x7f7fffff1600780c */ /* 0x040fe40003f04070 */
[----:B------:R-:W-:Y:S02]  /*9500*/  LOP3.LUT R7, R7, 0xff800000, RZ, 0xc0, !PT ;  /* 0xff80000007077812 */ /* 0x000fe400078ec0ff */
[C---:B------:R-:W-:Y:S02]  /*9510*/  FSETP.NEU.AND P1, PT, R22.reuse, RZ, PT ;  /* 0x000000ff1600720b */ /* 0x040fe40003f2d000 */
[-C--:B------:R-:W-:Y:S02]  /*9520*/  IADD3 R3, PT, PT, R22, -R7.reuse, RZ ;  /* 0x8000000716037210 */ /* 0x080fe40007ffe0ff */
[----:B------:R-:W-:-:S03]  /*9530*/  I2FP.F32.S32 R4, R7 ;  /* 0x0000000700047245 */ /* 0x000fc60000201400 */
[----:B------:R-:W-:Y:S02]  /*9540*/  FADD R3, R3, -1 ;  /* 0xbf80000003037421 */ /* 0x000fe40000000000 */
[----:B------:R-:W-:Y:S02]  /*9550*/  FFMA R4, R4, 1.1920928955078125e-07, R5 ;  /* 0x3400000004047823 */ /* 0x000fe40000000005 */
[----:B------:R-:W-:-:S04]  /*9560*/  FFMA R0, R3, -R0, 0.14084610342979431152 ;  /* 0x3e1039f603007423 */ /* 0x000fc80000000800 */
[----:B------:R-:W-:-:S04]  /*9570*/  FFMA R0, R3, R0, -0.12148627638816833496 ;  /* 0xbdf8cdcc03007423 */ /* 0x000fc80000000000 */
[----:B------:R-:W-:-:S04]  /*9580*/  FFMA R0, R3, R0, 0.13980610668659210205 ;  /* 0x3e0f295503007423 */ /* 0x000fc80000000000 */
[----:B------:R-:W-:-:S04]  /*9590*/  FFMA R0, R3, R0, -0.16684235632419586182 ;  /* 0xbe2ad8b903007423 */ /* 0x000fc80000000000 */
[----:B------:R-:W-:-:S04]  /*95a0*/  FFMA R0, R3, R0, 0.20012299716472625732 ;  /* 0x3e4ced0b03007423 */ /* 0x000fc80000000000 */
[----:B------:R-:W-:-:S04]  /*95b0*/  FFMA R0, R3, R0, -0.24999669194221496582 ;  /* 0xbe7fff2203007423 */ /* 0x000fc80000000000 */
[----:B------:R-:W-:-:S04]  /*95c0*/  FFMA R0, R3, R0, 0.33333182334899902344 ;  /* 0x3eaaaa7803007423 */ /* 0x000fc80000000000 */
[----:B------:R-:W-:-:S04]  /*95d0*/  FFMA R0, R3, R0, -0.5 ;  /* 0xbf00000003007423 */ /* 0x000fc80000000000 */
[----:B------:R-:W-:-:S04]  /*95e0*/  FMUL R0, R3, R0 ;  /* 0x0000000003007220 */ /* 0x000fc80000400000 */
[----:B------:R-:W-:Y:S01]  /*95f0*/  FFMA R5, R3, R0, R3 ;  /* 0x0000000003057223 */ /* 0x000fe20000000003 */
[----:B------:R-:W-:-:S03]  /*9600*/  MOV R3, 0x7f800000 ;  /* 0x7f80000000037802 */ /* 0x000fc60000000f00 */
[----:B------:R-:W-:Y:S02]  /*9610*/  FFMA R4, R4, 0.69314718246459960938, R5 ;  /* 0x3f31721804047823 */ /* 0x000fe40000000005 */
[----:B------:R-:W-:Y:S01]  /*9620*/  @P0 FFMA R4, R22, R3, +INF ;  /* 0x7f80000016040423 */ /* 0x000fe20000000003 */
[----:B------:R-:W-:-:S04]  /*9630*/  LEA R3, R35, R2, 0x8 ;  /* 0x0000000223037211 */ /* 0x000fc800078e40ff */
[----:B---3--:R-:W-:Y:S02]  /*9640*/  ISETP.GE.AND P0, PT, R3, UR4, PT ;  /* 0x0000000403007c0c */ /* 0x008fe4000bf06270 */
[----:B------:R-:W-:-:S05]  /*9650*/  FSEL R4, R4, -INF , P1 ;  /* 0xff80000004047808 */ /* 0x000fca0000800000 */
[----:B--2---:R-:W-:-:S06]  /*9660*/  FFMA R23, R23, UR5, R4 ;  /* 0x0000000517177c23 */ /* 0x004fcc0008000004 */
[----:B------:R-:W-:Y:S05]  /*9670*/  @P0 BRA `(.L_x_202) ;  /* 0x0000000000740947 */ /* 0x000fea0003800000 */
[----:B------:R-:W2:Y:S01]  /*9680*/  LDCU UR7, c[0x0][0x38c] ;  /* 0x00007180ff0777ac */ /* 0x000ea20008000800 */
[----:B------:R-:W-:Y:S01]  /*9690*/  HFMA2 R4, -RZ, RZ, 0, 0 ;  /* 0x00000000ff047431 */ /* 0x000fe200000001ff */
[----:B------:R-:W1:Y:S01]  /*96a0*/  LDCU UR6, c[0x0][0x890] ;  /* 0x00011200ff0677ac */ /* 0x000e620008000800 */
[----:B------:R-:W3:Y:S01]  /*96b0*/  LDCU.64 UR4, c[0x0][0x888] ;  /* 0x00011100ff0477ac */ /* 0x000ee20008000a00 */
[----:B--2---:R-:W2:Y:S01]  /*96c0*/  I2F.U32.RP R6, UR7 ;  /* 0x0000000700067d06 */ /* 0x004ea20008209000 */
[----:B------:R-:W-:Y:S01]  /*96d0*/  ISETP.NE.U32.AND P0, PT, RZ, UR7, PT ;  /* 0x00000007ff007c0c */ /* 0x000fe2000bf05070 */
[----:B-1----:R-:W-:-:S06]  /*96e0*/  IMAD R3, R32, UR6, R3 ;  /* 0x0000000620037c24 */ /* 0x002fcc000f8e0203 */
[----:B--2---:R-:W1:Y:S02]  /*96f0*/  MUFU.RCP R5, R6 ;  /* 0x0000000600057308 */ /* 0x004e640000001000 */
[----:B-1----:R-:W-:-:S06]  /*9700*/  IADD3 R5, PT, PT, R5, 0xffffffe, RZ ;  /* 0x0ffffffe05057810 */ /* 0x002fcc0007ffe0ff */
[----:B------:R-:W1:Y:S02]  /*9710*/  F2I.FTZ.U32.TRUNC.NTZ R5, R5 ;  /* 0x0000000500057305 */ /* 0x000e64000021f000 */
[----:B-1----:R-:W-:-:S05]  /*9720*/  IADD3 R0, PT, PT, RZ, -R5, RZ ;  /* 0x80000005ff007210 */ /* 0x002fca0007ffe0ff */
[----:B------:R-:W-:-:S04]  /*9730*/  IMAD R7, R0, UR7, RZ ;  /* 0x0000000700077c24 */ /* 0x000fc8000f8e02ff */
[----:B------:R-:W-:Y:S02]  /*9740*/  IMAD.HI.U32 R0, R5, R7, R4 ;  /* 0x0000000705007227 */ /* 0x000fe400078e0004 */
[----:B------:R-:W1:Y:S04]  /*9750*/  LDC.64 R6, c[0x0][0x880] ;  /* 0x00022000ff067b82 */ /* 0x000e680000000a00 */
[----:B------:R-:W-:-:S05]  /*9760*/  IMAD.HI.U32 R0, R0, R33, RZ ;  /* 0x0000002100007227 */ /* 0x000fca00078e00ff */
[----:B------:R-:W-:-:S05]  /*9770*/  IADD3 R4, PT, PT, -R0, RZ, RZ ;  /* 0x000000ff00047210 */ /* 0x000fca0007ffe1ff */
[----:B------:R-:W-:-:S05]  /*9780*/  IMAD R4, R4, UR7, R33 ;  /* 0x0000000704047c24 */ /* 0x000fca000f8e0221 */
[----:B------:R-:W-:-:S13]  /*9790*/  ISETP.GE.U32.AND P2, PT, R4, UR7, PT ;  /* 0x0000000704007c0c */ /* 0x000fda000bf46070 */
[----:B------:R-:W-:Y:S02]  /*97a0*/  @P2 IADD3 R4, PT, PT, R4, -UR7, RZ ;  /* 0x8000000704042c10 */ /* 0x000fe4000fffe0ff */
[----:B------:R-:W-:Y:S02]  /*97b0*/  @P2 IADD3 R0, PT, PT, R0, 0x1, RZ ;  /* 0x0000000100002810 */ /* 0x000fe40007ffe0ff */
[----:B------:R-:W-:-:S13]  /*97c0*/  ISETP.GE.U32.AND P1, PT, R4, UR7, PT ;  /* 0x0000000704007c0c */ /* 0x000fda000bf26070 */
[----:B------:R-:W-:Y:S02]  /*97d0*/  @P1 IADD3 R0, PT, PT, R0, 0x1, RZ ;  /* 0x0000000100001810 */ /* 0x000fe40007ffe0ff */
[----:B------:R-:W-:-:S04]  /*97e0*/  @!P0 LOP3.LUT R0, RZ, UR7, RZ, 0x33, !PT ;  /* 0x00000007ff008c12 */ /* 0x000fc8000f8e33ff */
[C---:B------:R-:W-:Y:S01]  /*97f0*/  IADD3 R4, PT, PT, -R0.reuse, RZ, RZ ;  /* 0x000000ff00047210 */ /* 0x040fe20007ffe1ff */
[----:B---3--:R-:W-:-:S04]  /*9800*/  IMAD R3, R0, UR5, R3 ;  /* 0x0000000500037c24 */ /* 0x008fc8000f8e0203 */
[----:B------:R-:W-:-:S04]  /*9810*/  IMAD R4, R4, UR7, R33 ;  /* 0x0000000704047c24 */ /* 0x000fc8000f8e0221 */
[----:B------:R-:W-:-:S04]  /*9820*/  IMAD R3, R4, UR4, R3 ;  /* 0x0000000404037c24 */ /* 0x000fc8000f8e0203 */
[----:B-1----:R-:W-:-:S05]  /*9830*/  IMAD.WIDE.U32 R6, R3, 0x4, R6 ;  /* 0x0000000403067825 */ /* 0x002fca00078e0006 */
[----:B------:R2:W-:Y:S02]  /*9840*/  STG.E desc[UR48][R6.64], R23 ;  /* 0x0000001706007986 */ /* 0x0005e4000c101930 */
.L_x_202:
[----:B------:R-:W-:Y:S05]  /*9850*/  BSYNC.RECONVERGENT B0 ;  /* 0x0000000000007941 */ /* 0x000fea0003800200 */
.L_x_201:
[----:B------:R-:W-:Y:S01]  /*9860*/  UISETP.NE.AND UP0, UPT, UR38, URZ, UPT ;  /* 0x000000ff2600728c */ /* 0x000fe2000bf05270 */
[----:B------:R-:W-:-:S08]  /*9870*/  NOP ;  /* 0x0000000000007918 */ /* 0x000fd00000000000 */
[----:B------:R-:W-:Y:S05]  /*9880*/  BRA.U UP0, `(.L_x_203) ;  /* 0x0000000100087547 */ /* 0x000fea000b800000 */
[----:B------:R-:W-:Y:S05]  /*9890*/  BPT.TRAP 0x1 ;  /* 0x000000040000795c */ /* 0x000fea0000300000 */
[----:B------:R-:W-:Y:S05]  /*98a0*/  BPT.TRAP 0x1 ;  /* 0x000000040000795c */ /* 0x000fea0000300000 */
.L_x_203:
[----:B------:R-:W-:Y:S01]  /*98b0*/  IADD3 R0, PT, PT, R26, 0xa0a0, RZ ;  /* 0x0000a0a01a007810 */ /* 0x000fe20007ffe0ff */
[----:B------:R-:W-:-:S03]  /*98c0*/  UISETP.NE.AND UP0, UPT, UR38, URZ, UPT ;  /* 0x000000ff2600728c */ /* 0x000fc6000bf05270 */
[----:B------:R-:W-:-:S04]  /*98d0*/  PRMT R0, R27, 0x654, R0 ;  /* 0x000006541b007816 */ /* 0x000fc80000000000 */
[----:B-1----:R1:W-:Y:S02]  /*98e0*/  SYNCS.ARRIVE.TRANS64.RED.A1T0 RZ, [R0+URZ], RZ ;  /* 0x000000ff00ff79a7 */ /* 0x0023e400081004ff */
[----:B------:R-:W-:Y:S05]  /*98f0*/  BRA.U UP0, `(.L_x_204) ;  /* 0x0000000100047547 */ /* 0x000fea000b800000 */
[----:B------:R-:W-:Y:S05]  /*9900*/  BPT.TRAP 0x1 ;  /* 0x000000040000795c */ /* 0x000fea0000300000 */
.L_x_204:
[----:B------:R3:W-:Y:S01]  /*9910*/  SYNCS.ARRIVE.TRANS64.A1T0 RZ, [R26+URZ+0xa0b0], RZ ;  /* 0x00a0b0ff1aff79a7 */ /* 0x0007e200081000ff */
[----:B------:R-:W-:-:S09]  /*9920*/  UISETP.NE.AND UP0, UPT, UR36, URZ, UPT ;  /* 0x000000ff2400728c */ /* 0x000fd2000bf05270 */
[----:B------:R-:W-:Y:S05]  /*9930*/  BRA.U !UP0, `(.L_x_205) ;  /* 0x0000000108047547 */ /* 0x000fea000b800000 */
[----:B------:R-:W-:Y:S05]  /*9940*/  BPT.TRAP 0x1 ;  /* 0x000000040000795c */ /* 0x000fea0000300000 */
.L_x_205:
[----:B------:R-:W-:Y:S01]  /*9950*/  IMAD.U32 R3, RZ, RZ, UR43 ;  /* 0x0000002bff037e24 */ /* 0x000fe2000f8e00ff */
[----:B-1----:R-:W-:-:S04]  /*9960*/  SHF.R.U32.HI R0, RZ, 0x15, R57 ;  /* 0x00000015ff007819 */ /* 0x002fc80000011639 */
[----:B------:R-:W-:Y:S02]  /*9970*/  SHF.L.U32 R3, R3, 0x1f, RZ ;  /* 0x0000001f03037819 */ /* 0x000fe400000006ff */
[----:B------:R-:W-:Y:S02]  /*9980*/  ISETP.NE.AND P0, PT, R29, R0, PT ;  /* 0x000000001d00720c */ /* 0x000fe40003f05270 */
[----:B------:R-:W1:Y:S02]  /*9990*/  SYNCS.PHASECHK.TRANS64.TRYWAIT P1, [R26+URZ+0xa080], R3 ;  /* 0x00a080031a0075a7 */ /* 0x000e6400080211ff */
[----:B-1----:R-:W-:Y:S09]  /*99a0*/  @!P1 BRA `(.L_x_206) ;  /* 0x000000e8001c9947 */ /* 0x002ff20003800000 */
.L_x_398:
[----:B------:R-:W-:Y:S05]  /*99b0*/  @!P0 BRA `(.L_x_207) ;  /* 0x0000000000408947 */ /* 0x000fea0003800000 */
[----:B------:R-:W-:Y:S01]  /*99c0*/  MOV R14, 0x8 ;  /* 0x00000008000e7802 */ /* 0x000fe20000000f00 */
[----:B------:R-:W1:Y:S01]  /*99d0*/  LDCU.64 UR8, c[0x4][0xb0] ;  /* 0x01001600ff0877ac */ /* 0x000e620008000a00 */
[----:B------:R-:W-:Y:S02]  /*99e0*/  HFMA2 R12, -RZ, RZ, 0, 5.9604644775390625e-08 ;  /* 0x00000001ff0c7431 */ /* 0x000fe400000001ff */
[----:B--2---:R-:W-:Y:S01]  /*99f0*/  IMAD.MOV.U32 R8, RZ, RZ, 0x192 ;  /* 0x00000192ff087424 */ /* 0x004fe200078e00ff */
[----:B------:R-:W2:Y:S01]  /*9a00*/  LDCU.64 UR6, c[0x4][0xb8] ;  /* 0x01001700ff0677ac */ /* 0x000ea20008000a00 */
[----:B------:R-:W3:Y:S01]  /*9a10*/  LDC.64 R14, c[0x4][R14] ;  /* 0x010000000e0e7b82 */ /* 0x000ee20000000a00 */
[----:B------:R-:W-:Y:S01]  /*9a20*/  IMAD.MOV.U32 R13, RZ, RZ, RZ ;  /* 0x000000ffff0d7224 */ /* 0x000fe200078e00ff */
[----:B------:R-:W5:Y:S01]  /*9a30*/  LDCU.64 UR4, c[0x4][0x28] ;  /* 0x01000500ff0477ac */ /* 0x000f620008000a00 */
[----:B-1----:R-:W-:Y:S01]  /*9a40*/  IMAD.U32 R4, RZ, RZ, UR8 ;  /* 0x00000008ff047e24 */ /* 0x002fe2000f8e00ff */
[----:B------:R-:W-:Y:S01]  /*9a50*/  MOV R5, UR9 ;  /* 0x0000000900057c02 */ /* 0x000fe20008000f00 */
[----:B--2---:R-:W-:Y:S01]  /*9a60*/  IMAD.U32 R6, RZ, RZ, UR6 ;  /* 0x00000006ff067e24 */ /* 0x004fe2000f8e00ff */
[----:B------:R-:W-:Y:S01]  /*9a70*/  MOV R7, UR7 ;  /* 0x0000000700077c02 */ /* 0x000fe20008000f00 */
[----:B-----5:R-:W-:Y:S01]  /*9a80*/  IMAD.U32 R10, RZ, RZ, UR4 ;  /* 0x00000004ff0a7e24 */ /* 0x020fe2000f8e00ff */
[----:B------:R-:W-:-:S02]  /*9a90*/  MOV R11, UR5 ;  /* 0x00000005000b7c02 */ /* 0x000fc40008000f00 */
[----:B------:R-:W-:-:S07]  /*9aa0*/  LEPC R20, `(.L_x_207) ;  /* 0x000000001014794e */ /* 0x000fce0000000000 */
[----:B---34-:R-:W-:Y:S05]  /*9ab0*/  CALL.ABS.NOINC R14 ;  /* 0x000000000e007343 */ /* 0x018fea0003c00000 */
.L_x_207:
[----:B------:R-:W-:Y:S05]  /*9ac0*/  WARPSYNC.ALL ;  /* 0x0000000000007948 */ /* 0x000fea0003800000 */
[----:B------:R-:W-:Y:S01]  /*9ad0*/  R2UR UR4, R57 ;  /* 0x00000000390472ca */ /* 0x000fe200000e0000 */
[----:B------:R-:W-:-:S12]  /*9ae0*/  UISETP.NE.AND UP0, UPT, UR36, URZ, UPT ;  /* 0x000000ff2400728c */ /* 0x000fd8000bf05270 */
[----:B--2---:R-:W1:Y:S02]  /*9af0*/  LDTM.x2 R22, tmem[UR4] ;  /* 0x00000004001679ee */ /* 0x004e6400080c0000 */
[----:B-1----:R-:W-:Y:S05]  /*9b00*/  BRA.U !UP0, `(.L_x_208) ;  /* 0x0000000108047547 */ /* 0x002fea000b800000 */
[----:B------:R-:W-:Y:S05]  /*9b10*/  BPT.TRAP 0x1 ;  /* 0x000000040000795c */ /* 0x000fea0000300000 */
.L_x_208:
[----:B------:R-:W-:Y:S01]  /*9b20*/  PRMT R34, R27, 0x654, R34 ;  /* 0x000006541b227816 */ /* 0x000fe20000000022 */
[----:B------:R-:W-:-:S03]  /*9b30*/  UISETP.NE.AND UP0, UPT, UR38, URZ, UPT ;  /* 0x000000ff2600728c */ /* 0x000fc6000bf05270 */
[----:B------:R1:W-:Y:S06]  /*9b40*/  SYNCS.ARRIVE.TRANS64.RED.A1T0 RZ, [R34+URZ], RZ ;  /* 0x000000ff22ff79a7 */ /* 0x0003ec00081004ff */
[----:B------:R-:W-:Y:S05]  /*9b50*/  BRA.U UP0, `(.L_x_209) ;  /* 0x0000000100047547 */ /* 0x000fea000b800000 */
[----:B------:R-:W-:Y:S05]  /*9b60*/  BPT.TRAP 0x1 ;  /* 0x000000040000795c */ /* 0x000fea0000300000 */
.L_x_209:
[----:B------:R-:W-:-:S04]  /*9b70*/  MOV R0, UR44 ;  /* 0x0000002c00007c02 */ /* 0x000fc80008000f00 */
[----:B------:R-:W-:-:S04]  /*9b80*/  SHF.L.U32 R3, R0, 0x1f, RZ ;  /* 0x0000001f00037819 */ /* 0x000fc800000006ff */
[----:B------:R-:W2:Y:S02]  /*9b90*/  SYNCS.PHASECHK.TRANS64.TRYWAIT P0, [R26+URZ+0xa098], R3 ;  /* 0x00a098031a0075a7 */ /* 0x000ea400080011ff */
[----:B--2---:R-:W-:Y:S05]  /*9ba0*/  @!P0 BRA `(.L_x_210) ;  /* 0x000000e400b08947 */ /* 0x004fea0003800000 */
.L_x_399:
[----:B------:R-:W-:-:S09]  /*9bb0*/  UISETP.NE.AND UP0, UPT, UR38, URZ, UPT ;  /* 0x000000ff2600728c */ /* 0x000fd2000bf05270 */
[----:B------:R-:W-:Y:S05]  /*9bc0*/  BRA.U UP0, `(.L_x_211) ;  /* 0x0000000100047547 */ /* 0x000fea000b800000 */
[----:B------:R-:W-:Y:S05]  /*9bd0*/  BPT.TRAP 0x1 ;  /* 0x000000040000795c */ /* 0x000fea0000300000 */
.L_x_211:
[----:B--2---:R-:W-:Y:S01]  /*9be0*/  MOV R3, 0x1 ;  /* 0x0000000100037802 */ /* 0x004fe20000000f00 */
[----:B------:R2:W1:Y:S03]  /*9bf0*/  MUFU.RCP R5, R22 ;  /* 0x0000001600057308 */ /* 0x0004660000001000 */
[----:B------:R-:W-:-:S04]  /*9c00*/  SHF.L.U32 R3, R3, 0x1f, RZ ;  /* 0x0000001f03037819 */ /* 0x000fc800000006ff */
[----:B------:R-:W5:Y:S02]  /*9c10*/  SYNCS.PHASECHK.TRANS64.TRYWAIT P0, [R26+URZ+0xa0c8], R3 ;  /* 0x00a0c8031a0075a7 */ /* 0x000f6400080011ff */
[----:B-12--5:R-:W-:Y:S05]  /*9c20*/  @!P0 BRA `(.L_x_212) ;  /* 0x000000e400a48947 */ /* 0x026fea0003800000 */
.L_x_400:
[----:B------:R-:W1:Y:S01]  /*9c30*/  LDCU UR4, c[0x0][0x708] ;  /* 0x0000e100ff0477ac */ /* 0x000e620008000800 */
[----:B------:R-:W-:Y:S01]  /*9c40*/  FFMA R34, -R22, R5, 1 ;  /* 0x3f80000016227423 */ /* 0x000fe20000000105 */
[----:B------:R-:W-:Y:S03]  /*9c50*/  BSSY.RECONVERGENT B2, `(.L_x_213) ;  /* 0x000000b000027945 */ /* 0x000fe60003800200 */
[----:B------:R-:W-:Y:S01]  /*9c60*/  FFMA R34, R5, R34, R5 ;  /* 0x0000002205227223 */ /* 0x000fe20000000005 */
[----:B-1----:R-:W-:-:S03]  /*9c70*/  MOV R3, UR4 ;  /* 0x0000000400037c02 */ /* 0x002fc60008000f00 */
[----:B------:R-:W-:Y:S01]  /*9c80*/  FFMA R5, R34, UR4, RZ ;  /* 0x0000000422057c23 */ /* 0x000fe200080000ff */
[----:B------:R-:W1:Y:S03]  /*9c90*/  FCHK P0, R3, R22 ;  /* 0x0000001603007302 */ /* 0x000e660000000000 */
[----:B------:R-:W-:-:S04]  /*9ca0*/  FFMA R0, -R22, R5, UR4 ;  /* 0x0000000416007e23 */ /* 0x000fc80008000105 */
[----:B------:R-:W-:Y:S01]  /*9cb0*/  FFMA R34, R34, R0, R5 ;  /* 0x0000000022227223 */ /* 0x000fe20000000005 */
[----:B-1----:R-:W-:Y:S05]  /*9cc0*/  @!P0 BRA `(.L_x_214) ;  /* 0x00000000000c8947 */ /* 0x002fea0003800000 */
[----:B------:R-:W-:Y:S02]  /*9cd0*/  MOV R4, 0x9cf0 ;  /* 0x00009cf000047802 */ /* 0x000fe40000000f00 */
[----:B---34-:R-:W-:Y:S05]  /*9ce0*/  CALL.REL.NOINC `($__internal_3_$__cuda_sm3x_div_rn_noftz_f32_slowpath) ;  /* 0x000000f0001c7944 */ /* 0x018fea0003c00000 */
[----:B------:R-:W-:Y:S02]  /*9cf0*/  MOV R34, R0 ;  /* 0x0000000000227202 */ /* 0x000fe40000000f00 */
.L_x_214:
[----:B------:R-:W-:Y:S05]  /*9d00*/  BSYNC.RECONVERGENT B2 ;  /* 0x0000000000027941 */ /* 0x000fea0003800200 */
.L_x_213:
[----:B------:R-:W-:-:S05]  /*9d10*/  VIADD R0, R56, 0x180 ;  /* 0x0000018038007836 */ /* 0x000fca0000000000 */
[----:B------:R-:W-:-:S04]  /*9d20*/  SHF.R.U32.HI R0, RZ, 0x15, R0 ;  /* 0x00000015ff007819 */ /* 0x000fc80000011600 */
[----:B------:R-:W-:-:S13]  /*9d30*/  ISETP.NE.AND P0, PT, R29, R0, PT ;  /* 0x000000001d00720c */ /* 0x000fda0003f05270 */
[----:B------:R-:W-:Y:S05]  /*9d40*/  @!P0 BRA `(.L_x_215) ;  /* 0x0000000000408947 */ /* 0x000fea0003800000 */
[----:B------:R-:W-:Y:S01]  /*9d50*/  MOV R14, 0x8 ;  /* 0x00000008000e7802 */ /* 0x000fe20000000f00 */
[----:B------:R-:W1:Y:S01]  /*9d60*/  LDCU.64 UR8, c[0x4][0xb0] ;  /* 0x01001600ff0877ac */ /* 0x000e620008000a00 */
[----:B------:R-:W-:Y:S02]  /*9d70*/  HFMA2 R12, -RZ, RZ, 0, 5.9604644775390625e-08 ;  /* 0x00000001ff0c7431 */ /* 0x000fe400000001ff */
[----:B------:R-:W-:Y:S01]  /*9d80*/  IMAD.MOV.U32 R8, RZ, RZ, 0x192 ;  /* 0x00000192ff087424 */ /* 0x000fe200078e00ff */
        /* <DEDUP_REMOVED lines=12> */
.L_x_215:
[----:B------:R-:W-:Y:S05]  /*9e50*/  WARPSYNC.ALL ;  /* 0x0000000000007948 */ /* 0x000fea0003800000 */
[----:B------:R-:W-:Y:S02]  /*9e60*/  R2UR UR4, R56 ;  /* 0x00000000380472ca */ /* 0x000fe400000e0000 */
[C---:B------:R-:W-:Y:S02]  /*9e70*/  IADD3 R38, P0, PT, R28.reuse, 0x2010, RZ ;  /* 0x000020101c267810 */ /* 0x040fe40007f1e0ff */
[----:B------:R-:W-:-:S03]  /*9e80*/  IADD3 R3, P1, PT, R28, 0x2000, RZ ;  /* 0x000020001c037810 */ /* 0x000fc60007f3e0ff */
[--C-:B------:R-:W-:Y:S02]  /*9e90*/  IMAD.X R39, RZ, RZ, R31.reuse, P0 ;  /* 0x000000ffff277224 */ /* 0x100fe400000e061f */
[----:B------:R-:W-:-:S04]  /*9ea0*/  IMAD.X R37, RZ, RZ, R31, P1 ;  /* 0x000000ffff257224 */ /* 0x000fc800008e061f */
[----:B------:R-:W1:Y:S01]  /*9eb0*/  LDTM.x16 R4, tmem[UR4+0x180] ;  /* 0x00018004000479ee */ /* 0x000e620008240000 */
[----:B------:R-:W-:-:S04]  /*9ec0*/  SHF.R.U64 R0, R3, 0x3, R37 ;  /* 0x0000000303007819 */ /* 0x000fc80000001225 */
[----:B----4-:R-:W-:Y:S01]  /*9ed0*/  LOP3.LUT R36, R3, 0x30, R0, 0x78, !PT ;  /* 0x0000003003247812 */ /* 0x010fe200078e7800 */
[----:B------:R-:W-:-:S05]  /*9ee0*/  VIADD R0, R56, 0x190 ;  /* 0x0000019038007836 */ /* 0x000fca0000000000 */
[----:B------:R-:W-:-:S04]  /*9ef0*/  SHF.R.U32.HI R0, RZ, 0x15, R0 ;  /* 0x00000015ff007819 */ /* 0x000fc80000011600 */
[----:B------:R-:W-:Y:S01]  /*9f00*/  ISETP.NE.AND P0, PT, R29, R0, PT ;  /* 0x000000001d00720c */ /* 0x000fe20003f05270 */
[----:B-1----:R-:W-:Y:S01]  /*9f10*/  FMUL2 R20, R34.F32, R8.F32x2.HI_LO ;  /* 0x000000082214724a */ /* 0x002fe20000040000 */
[----:B------:R-:W-:Y:S01]  /*9f20*/  SHF.R.U64 R9, R38, 0x3, R39 ;  /* 0x0000000326097819 */ /* 0x000fe20000001227 */
[C---:B------:R-:W-:Y:S02]  /*9f30*/  FMUL2 R4, R34.reuse.F32, R4.F32x2.HI_LO ;  /* 0x000000042204724a */ /* 0x040fe40000040000 */
[----:B------:R-:W-:Y:S01]  /*9f40*/  FMUL2 R6, R34.F32, R6.F32x2.HI_LO ;  /* 0x000000062206724a */ /* 0x000fe20000040000 */
        /* <DEDUP_REMOVED lines=10> */
[----:B------:R-:W-:-:S02]  /*9ff0*/  F2FP.F16.F32.PACK_AB R4, R13, R12 ;  /* 0x0000000c0d04723e */ /* 0x000fc400000000ff */
[----:B------:R-:W-:Y:S01]  /*a000*/  F2FP.F16.F32.PACK_AB R5, R15, R14 ;  /* 0x0000000e0f05723e */ /* 0x000fe200000000ff */
[----:B------:R1:W-:Y:S01]  /*a010*/  ST.E.128 desc[UR48][R36.64], R8 ;  /* 0x0000000824007985 */ /* 0x0003e2000c101d30 */
[----:B------:R-:W-:Y:S02]  /*a020*/  F2FP.F16.F32.PACK_AB R6, R17, R16 ;  /* 0x000000101106723e */ /* 0x000fe400000000ff */
[----:B------:R-:W-:-:S05]  /*a030*/  F2FP.F16.F32.PACK_AB R7, R19, R18 ;  /* 0x000000121307723e */ /* 0x000fca00000000ff */
[----:B------:R1:W-:Y:S01]  /*a040*/  ST.E.128 desc[UR48][R38.64], R4 ;  /* 0x0000000426007985 */ /* 0x0003e2000c101d30 */
[----:B------:R-:W-:Y:S05]  /*a050*/  @!P0 BRA `(.L_x_216) ;  /* 0x0000000000408947 */ /* 0x000fea0003800000 */
[----:B------:R-:W-:Y:S01]  /*a060*/  MOV R14, 0x8 ;  /* 0x00000008000e7802 */ /* 0x000fe20000000f00 */
[----:B------:R-:W2:Y:S01]  /*a070*/  LDCU.64 UR8, c[0x4][0xb0] ;  /* 0x01001600ff0877ac */ /* 0x000ea20008000a00 */
[----:B------:R-:W-:Y:S02]  /*a080*/  HFMA2 R12, -RZ, RZ, 0, 5.9604644775390625e-08 ;  /* 0x00000001ff0c7431 */ /* 0x000fe400000001ff */
[----:B-1----:R-:W-:Y:S01]  /*a090*/  IMAD.MOV.U32 R8, RZ, RZ, 0x192 ;  /* 0x00000192ff087424 */ /* 0x002fe200078e00ff */
[----:B------:R-:W1:Y:S01]  /*a0a0*/  LDCU.64 UR6, c[0x4][0xb8] ;  /* 0x01001700ff0677ac */ /* 0x000e620008000a00 */
[----:B------:R-:W4:Y:S01]  /*a0b0*/  LDC.64 R14, c[0x4][R14] ;  /* 0x010000000e0e7b82 */ /* 0x000f220000000a00 */
[----:B------:R-:W-:Y:S01]  /*a0c0*/  IMAD.MOV.U32 R13, RZ, RZ, RZ ;  /* 0x000000ffff0d7224 */ /* 0x000fe200078e00ff */
[----:B------:R-:W5:Y:S01]  /*a0d0*/  LDCU.64 UR4, c[0x4][0x40] ;  /* 0x01000800ff0477ac */ /* 0x000f620008000a00 */
[----:B--2---:R-:W-:Y:S01]  /*a0e0*/  IMAD.U32 R4, RZ, RZ, UR8 ;  /* 0x00000008ff047e24 */ /* 0x004fe2000f8e00ff */
[----:B------:R-:W-:Y:S01]  /*a0f0*/  MOV R5, UR9 ;  /* 0x0000000900057c02 */ /* 0x000fe20008000f00 */
[----:B-1----:R-:W-:Y:S01]  /*a100*/  IMAD.U32 R6, RZ, RZ, UR6 ;  /* 0x00000006ff067e24 */ /* 0x002fe2000f8e00ff */
[----:B------:R-:W-:Y:S01]  /*a110*/  MOV R7, UR7 ;  /* 0x0000000700077c02 */ /* 0x000fe20008000f00 */
[----:B-----5:R-:W-:Y:S01]  /*a120*/  IMAD.U32 R10, RZ, RZ, UR4 ;  /* 0x00000004ff0a7e24 */ /* 0x020fe2000f8e00ff */
[----:B------:R-:W-:-:S02]  /*a130*/  MOV R11, UR5 ;  /* 0x00000005000b7c02 */ /* 0x000fc40008000f00 */
[----:B------:R-:W-:-:S07]  /*a140*/  LEPC R20, `(.L_x_216) ;  /* 0x000000001014794e */ /* 0x000fce0000000000 */
[----:B---34-:R-:W-:Y:S05]  /*a150*/  CALL.ABS.NOINC R14 ;  /* 0x000000000e007343 */ /* 0x018fea0003c00000 */
.L_x_216:
[----:B------:R-:W2:Y:S01]  /*a160*/  LDCU.64 UR4, c[0x0][0x880] ;  /* 0x00011000ff0477ac */ /* 0x000ea20008000a00 */
[C---:B------:R-:W-:Y:S02]  /*a170*/  IADD3 R3, P2, PT, R28.reuse, 0x2020, RZ ;  /* 0x000020201c037810 */ /* 0x040fe40007f5e0ff */
[----:B------:R-:W-:-:S03]  /*a180*/  IADD3 R30, P1, PT, R28, 0x2030, RZ ;  /* 0x000020301c1e7810 */ /* 0x000fc60007f3e0ff */
[--C-:B------:R-:W-:Y:S02]  /*a190*/  IMAD.X R29, RZ, RZ, R31.reuse, P2 ;  /* 0x000000ffff1d7224 */ /* 0x100fe400010e061f */
[----:B------:R-:W-:-:S03]  /*a1a0*/  IMAD.X R31, RZ, RZ, R31, P1 ;  /* 0x000000ffff1f7224 */ /* 0x000fc600008e061f */
[----:B------:R-:W-:-:S04]  /*a1b0*/  SHF.R.U64 R0, R3, 0x3, R29 ;  /* 0x0000000303007819 */ /* 0x000fc8000000121d */
[----:B------:R-:W-:Y:S02]  /*a1c0*/  LOP3.LUT R28, R3, 0x30, R0, 0x78, !PT ;  /* 0x00000030031c7812 */ /* 0x000fe400078e7800 */
[----:B--2---:R-:W-:-:S04]  /*a1d0*/  ISETP.NE.U32.AND P0, PT, RZ, UR4, PT ;  /* 0x00000004ff007c0c */ /* 0x004fc8000bf05070 */
[----:B------:R-:W-:Y:S01]  /*a1e0*/  ISETP.NE.AND.EX P0, PT, RZ, UR5, PT, P0 ;  /* 0x00000005ff007c0c */ /* 0x000fe2000bf05300 */
[----:B------:R-:W-:Y:S05]  /*a1f0*/  WARPSYNC.ALL ;  /* 0x0000000000007948 */ /* 0x000fea0003800000 */
[----:B------:R-:W-:-:S13]  /*a200*/  R2UR UR4, R56 ;  /* 0x00000000380472ca */ /* 0x000fda00000e0000 */
[----:B-1----:R-:W1:Y:S02]  /*a210*/  LDTM.x16 R4, tmem[UR4+0x190] ;  /* 0x00019004000479ee */ /* 0x002e640008240000 */
        /* <DEDUP_REMOVED lines=20> */
[----:B------:R-:W-:Y:S01]  /*a360*/  @!PT LDS RZ, [RZ] ;  /* 0x00000000fffff984 */ /* 0x000fe20000000800 */
[----:B------:R-:W-:Y:S01]  /*a370*/  @!PT LDS RZ, [RZ] ;  /* 0x00000000fffff984 */ /* 0x000fe20000000800 */
[----:B------:R-:W-:Y:S01]  /*a380*/  @!PT LDS RZ, [RZ] ;  /* 0x00000000fffff984 */ /* 0x000fe20000000800 */
[----:B------:R-:W-:Y:S01]  /*a390*/  @!PT LDS RZ, [RZ] ;  /* 0x00000000fffff984 */ /* 0x000fe20000000800 */
[----:B------:R2:W-:Y:S06]  /*a3a0*/  MEMBAR.ALL.CTA ;  /* 0x0000000000007992 */ /* 0x0005ec0000008000 */
[----:B--2---:R-:W2:Y:S01]  /*a3b0*/  FENCE.VIEW.ASYNC.S ;  /* 0x00000000000073c6 */ /* 0x004ea20000000000 */
[----:B------:R-:W-:Y:S05]  /*a3c0*/  @!P0 BRA `(.L_x_217) ;  /* 0x0000000400008947 */ /* 0x000fea0003800000 */
[----:B------:R-:W-:Y:S01]  /*a3d0*/  FSETP.GEU.AND P0, PT, R22, 1.175494350822287508e-38, PT ;  /* 0x008000001600780b */ /* 0x000fe20003f0e000 */
[----:B------:R-:W4:Y:S01]  /*a3e0*/  LDCU UR4, c[0x0][0x380] ;  /* 0x00007000ff0477ac */ /* 0x000f220008000800 */
[----:B------:R-:W-:Y:S01]  /*a3f0*/  MOV R0, 0x3e055027 ;  /* 0x3e05502700007802 */ /* 0x000fe20000000f00 */
[----:B------:R-:W-:Y:S01]  /*a400*/  BSSY.RECONVERGENT B0, `(.L_x_217) ;  /* 0x000003c000007945 */ /* 0x000fe20003800200 */
[----:B-1----:R-:W-:Y:S01]  /*a410*/  FSEL R5, RZ, -23, P0 ;  /* 0xc1b80000ff057808 */ /* 0x002fe20000000000 */
[----:B------:R-:W1:Y:S01]  /*a420*/  LDCU UR5, c[0x0][0x700] ;  /* 0x0000e000ff0577ac */ /* 0x000e620008000800 */
[----:B------:R-:W-:-:S07]  /*a430*/  LEA R2, R35, R2, 0x8 ;  /* 0x0000000223027211 */ /* 0x000fce00078e40ff */
        /* <DEDUP_REMOVED lines=22> */
[----:B------:R-:W-:-:S04]  /*a5a0*/  IADD3 R3, PT, PT, R2, 0x80, RZ ;  /* 0x0000008002037810 */ /* 0x000fc80007ffe0ff */
[----:B----4-:R-:W-:Y:S02]  /*a5b0*/  ISETP.GE.AND P0, PT, R3, UR4, PT ;  /* 0x0000000403007c0c */ /* 0x010fe4000bf06270 */
[----:B------:R-:W-:-:S05]  /*a5c0*/  FSEL R4, R4, -INF , P1 ;  /* 0xff80000004047808 */ /* 0x000fca0000800000 */
[----:B-1----:R-:W-:-:S06]  /*a5d0*/  FFMA R23, R23, UR5, R4 ;  /* 0x0000000517177c23 */ /* 0x002fcc0008000004 */
[----:B------:R-:W-:Y:S05]  /*a5e0*/  @P0 BRA `(.L_x_218) ;  /* 0x0000000000740947 */ /* 0x000fea0003800000 */
[----:B------:R-:W1:Y:S01]  /*a5f0*/  LDCU UR7, c[0x0][0x38c] ;  /* 0x00007180ff0777ac */ /* 0x000e620008000800 */
[----:B------:R-:W4:Y:S01]  /*a600*/  LDCU UR6, c[0x0][0x890] ;  /* 0x00011200ff0677ac */ /* 0x000f220008000800 */
[----:B------:R-:W5:Y:S01]  /*a610*/  LDCU.64 UR4, c[0x0][0x888] ;  /* 0x00011100ff0477ac */ /* 0x000f620008000a00 */
[----:B-1----:R-:W1:Y:S01]  /*a620*/  I2F.U32.RP R6, UR7 ;  /* 0x0000000700067d06 */ /* 0x002e620008209000 */
[----:B------:R-:W-:Y:S01]  /*a630*/  ISETP.NE.U32.AND P0, PT, RZ, UR7, PT ;  /* 0x00000007ff007c0c */ /* 0x000fe2000bf05070 */
[----:B----4-:R-:W-:-:S06]  /*a640*/  IMAD R3, R32, UR6, R3 ;  /* 0x0000000620037c24 */ /* 0x010fcc000f8e0203 */
[----:B-1----:R-:W1:Y:S02]  /*a650*/  MUFU.RCP R4, R6 ;  /* 0x0000000600047308 */ /* 0x002e640000001000 */
[----:B-1----:R-:W-:-:S06]  /*a660*/  IADD3 R4, PT, PT, R4, 0xffffffe, RZ ;  /* 0x0ffffffe04047810 */ /* 0x002fcc0007ffe0ff */
[----:B------:R1:W4:Y:S02]  /*a670*/  F2I.FTZ.U32.TRUNC.NTZ R5, R4 ;  /* 0x0000000400057305 */ /* 0x000324000021f000 */
[----:B-1----:R-:W-:Y:S01]  /*a680*/  HFMA2 R4, -RZ, RZ, 0, 0 ;  /* 0x00000000ff047431 */ /* 0x002fe200000001ff */
[----:B----4-:R-:W-:-:S05]  /*a690*/  IADD3 R0, PT, PT, RZ, -R5, RZ ;  /* 0x80000005ff007210 */ /* 0x010fca0007ffe0ff */
        /* <DEDUP_REMOVED lines=13> */
[----:B-----5:R-:W-:-:S04]  /*a770*/  IMAD R3, R0, UR5, R3 ;  /* 0x0000000500037c24 */ /* 0x020fc8000f8e0203 */
[----:B------:R-:W-:-:S04]  /*a780*/  IMAD R2, R2, UR7, R33 ;  /* 0x0000000702027c24 */ /* 0x000fc8000f8e0221 */
[----:B------:R-:W-:-:S04]  /*a790*/  IMAD R3, R2, UR4, R3 ;  /* 0x0000000402037c24 */ /* 0x000fc8000f8e0203 */
[----:B-1----:R-:W-:-:S05]  /*a7a0*/  IMAD.WIDE.U32 R4, R3, 0x4, R4 ;  /* 0x0000000403047825 */ /* 0x002fca00078e0004 */
[----:B------:R1:W-:Y:S02]  /*a7b0*/  STG.E desc[UR48][R4.64], R23 ;  /* 0x0000001704007986 */ /* 0x0003e4000c101930 */
.L_x_218:
[----:B------:R-:W-:Y:S05]  /*a7c0*/  BSYNC.RECONVERGENT B0 ;  /* 0x0000000000007941 */ /* 0x000fea0003800200 */
.L_x_217:
[----:B------:R-:W-:Y:S01]  /*a7d0*/  UISETP.NE.AND UP0, UPT, UR38, URZ, UPT ;  /* 0x000000ff2600728c */ /* 0x000fe2000bf05270 */
[----:B------:R-:W-:-:S08]  /*a7e0*/  NOP ;  /* 0x0000000000007918 */ /* 0x000fd00000000000 */
[----:B------:R-:W-:Y:S05]  /*a7f0*/  BRA.U UP0, `(.L_x_219) ;  /* 0x0000000100087547 */ /* 0x000fea000b800000 */
[----:B------:R-:W-:Y:S05]  /*a800*/  BPT.TRAP 0x1 ;  /* 0x000000040000795c */ /* 0x000fea0000300000 */
[----:B------:R-:W-:Y:S05]  /*a810*/  BPT.TRAP 0x1 ;  /* 0x000000040000795c */ /* 0x000fea0000300000 */
.L_x_219:
[----:B------:R-:W-:Y:S01]  /*a820*/  IADD3 R0, PT, PT, R26, 0xa0a8, RZ ;  /* 0x0000a0a81a007810 */ /* 0x000fe20007ffe0ff */
[----:B------:R-:W-:-:S03]  /*a830*/  UISETP.NE.AND UP0, UPT, UR38, URZ, UPT ;  /* 0x000000ff2600728c */ /* 0x000fc6000bf05270 */
[----:B------:R-:W-:-:S04]  /*a840*/  PRMT R0, R27, 0x654, R0 ;  /* 0x000006541b007816 */ /* 0x000fc80000000000 */
[----:B--2---:R2:W-:Y:S02]  /*a850*/  SYNCS.ARRIVE.TRANS64.RED.A1T0 RZ, [R0+URZ], RZ ;  /* 0x000000ff00ff79a7 */ /* 0x0045e400081004ff */
[----:B------:R-:W-:Y:S05]  /*a860*/  BRA.U UP0, `(.L_x_220) ;  /* 0x0000000100047547 */ /* 0x000fea000b800000 */
[----:B------:R-:W-:Y:S05]  /*a870*/  BPT.TRAP 0x1 ;  /* 0x000000040000795c */ /* 0x000fea0000300000 */
.L_x_220:
[----:B------:R-:W-:Y:S01]  /*a880*/  SYNCS.ARRIVE.TRANS64.A1T0 RZ, [R26+URZ+0xa0b8], RZ ;  /* 0x00a0b8ff1aff79a7 */ /* 0x000fe200081000ff */
[----:B------:R-:W-:Y:S05]  /*a890*/  EXIT ;  /* 0x000000000000794d */ /* 0x000fea0003800000 */
.L_x_27:
[----:B------:R-:W-:-:S08]  /*a8a0*/  NOP ;  /* 0x0000000000007918 */ /* 0x000fd00000000000 */
[----:B------:R-:W1:Y:S02]  /*a8b0*/  USETMAXREG.TRY_ALLOC.CTAPOOL UP0, 0xc0 ;  /* 0x000000c0000079c8 */ /* 0x000e640008000600 */
[----:B-1----:R-:W-:Y:S05]  /*a8c0*/  BRA.U !UP0, `(.L_x_27) ;  /* 0xfffffffd08f47547 */ /* 0x002fea000b83ffff */
[----:B------:R-:W1:Y:S01]  /*a8d0*/  S2UR UR8, SR_CTAID.X ;  /* 0x00000000000879c3 */ /* 0x000e620000002500 */
[----:B------:R-:W2:Y:S02]  /*a8e0*/  LDCU.64 UR4, c[0x0][0x380] ;  /* 0x00007000ff0477ac */ /* 0x000ea40008000a00 */
[----:B--2---:R-:W-:Y:S02]  /*a8f0*/  UISETP.NE.AND UP0, UPT, UR5, URZ, UPT ;  /* 0x000000ff0500728c */ /* 0x004fe4000bf05270 */
[----:B-1----:R-:W-:-:S04]  /*a900*/  USHF.L.U32 UR8, UR8, 0x8, URZ ;  /* 0x0000000808087899 */ /* 0x002fc800080006ff */
[----:B------:R-:W-:-:S06]  /*a910*/  UISETP.GE.U32.OR UP0, UPT, UR8, UR4, !UP0 ;  /* 0x000000040800728c */ /* 0x000fcc000c706470 */
[----:B------:R-:W-:-:S13]  /*a920*/  PLOP3.LUT P0, PT, PT, PT, UP0, 0x80, 0x8 ;  /* 0x000000000008781c */ /* 0x000fda0003f0f008 */
[----:B------:R-:W-:Y:S05]  /*a930*/  @P0 EXIT ;  /* 0x000000000000094d */ /* 0x000fea0003800000 */
[----:B------:R-:W-:Y:S02]  /*a940*/  UIADD3 UR8, UPT, UPT, UR5, 0x7f, URZ ;  /* 0x0000007f05087890 */ /* 0x000fe4000fffe0ff */
[----:B------:R-:W-:Y:S02]  /*a950*/  ULOP3.LUT UP0, URZ, UR5, 0x7f, URZ, 0xc0, !UPT ;  /* 0x0000007f05ff7892 */ /* 0x000fe4000f80c0ff */
[----:B------:R-:W-:Y:S02]  /*a960*/  UISETP.NE.AND UP1, UPT, UR51, URZ, UPT ;  /* 0x000000ff3300728c */ /* 0x000fe4000bf25270 */
[----:B------:R-:W-:Y:S02]  /*a970*/  USHF.R.S32.HI UR4, URZ, 0x1f, UR8 ;  /* 0x0000001fff047899 */ /* 0x000fe40008011408 */
[----:B------:R-:W-:Y:S02]  /*a980*/  USEL UR41, UR7, UR6, UP1 ;  /* 0x0000000607297287 */ /* 0x000fe40008800000 */
[----:B------:R-:W-:-:S02]  /*a990*/  ULEA.HI UR4, UR4, UR8, URZ, 0x7 ;  /* 0x0000000804047291 */ /* 0x000fc4000f8f38ff */
[----:B------:R-:W-:Y:S02]  /*a9a0*/  ULOP3.LUT UR41, UR41, 0x1, URZ, 0xc0, !UPT ;  /* 0x0000000129297892 */ /* 0x000fe4000f8ec0ff */
[----:B------:R-:W-:Y:S02]  /*a9b0*/  @UP0 ULEA.HI.SX32 UR45, UR4, 0xffffffff, 0x19 ;  /* 0xffffffff042d0891 */ /* 0x000fe4000f8fcaff */
[----:B------:R-:W-:Y:S02]  /*a9c0*/  @!UP0 USHF.R.S32.HI UR45, URZ, 0x7, UR4 ;  /* 0x00000007ff2d8899 */ /* 0x000fe40008011404 */
[----:B------:R-:W-:-:S09]  /*a9d0*/  UISETP.NE.U32.AND UP0, UPT, UR41, 0x1, UPT ;  /* 0x000000012900788c */ /* 0x000fd2000bf05070 */
[----:B------:R-:W-:Y:S05]  /*a9e0*/  BRA.U !UP0, `(.L_x_221) ;  /* 0x0000000108047547 */ /* 0x000fea000b800000 */
[----:B------:R-:W-:Y:S05]  /*a9f0*/  BPT.TRAP 0x1 ;  /* 0x000000040000795c */ /* 0x000fea0000300000 */
.L_x_221:
[----:B------:R-:W1:Y:S01]  /*aa00*/  S2UR UR5, SR_CgaCtaId ;  /* 0x00000000000579c3 */ /* 0x000e620000008800 */
[----:B------:R-:W-:Y:S01]  /*aa10*/  UISETP.NE.AND UP0, UPT, UR51, URZ, UPT ;  /* 0x000000ff3300728c */ /* 0x000fe2000bf05270 */
[----:B------:R-:W-:Y:S01]  /*aa20*/  MOV R3, 0x1 ;  /* 0x0000000100037802 */ /* 0x000fe20000000f00 */
[----:B------:R-:W-:Y:S01]  /*aa30*/  UMOV UR4, 0x400 ;  /* 0x0000040000047882 */ /* 0x000fe20000000000 */
[----:B------:R-:W-:Y:S02]  /*aa40*/  UMOV UR49, 0x1 ;  /* 0x0000000100317882 */ /* 0x000fe40000000000 */
[----:B------:R-:W-:Y:S01]  /*aa50*/  SHF.L.U32 R3, R3, 0x1f, RZ ;  /* 0x0000001f03037819 */ /* 0x000fe200000006ff */
[----:B-1----:R-:W-:-:S04]  /*aa60*/  ULEA UR5, UR5, UR4, 0x18 ;  /* 0x0000000405057291 */ /* 0x002fc8000f8ec0ff */
[----:B------:R-:W-:Y:S02]  /*aa70*/  UIADD3 UR4, UPT, UPT, UR5, 0xa078, URZ ;  /* 0x0000a07805047890 */ /* 0x000fe4000fffe0ff */
[----:B------:R-:W-:-:S09]  /*aa80*/  @!UP0 UIADD3 UR4, UPT, UPT, UR5, 0xa088, URZ ;  /* 0x0000a08805048890 */ /* 0x000fd2000fffe0ff */
[----:B------:R-:W1:Y:S02]  /*aa90*/  SYNCS.PHASECHK.TRANS64.TRYWAIT P0, [UR4], R3 ;  /* 0x00000003ff0075a7 */ /* 0x000e640008001104 */
[----:B-1----:R-:W-:Y:S05]  /*aaa0*/  @!P0 BRA `(.L_x_222) ;  /* 0x000000d800188947 */ /* 0x002fea0003800000 */
.L_x_402:
[----:B------:R-:W-:Y:S01]  /*aab0*/  UISETP.GE.AND UP0, UPT, UR45, 0x1, UPT ;  /* 0x000000012d00788c */ /* 0x000fe2000bf06270 */
[----:B------:R-:W-:Y:S01]  /*aac0*/  HFMA2 R2, -RZ, RZ, 0, 0 ;  /* 0x00000000ff027431 */ /* 0x000fe200000001ff */
[----:B------:R-:W-:Y:S01]  /*aad0*/  MOV R17, 0xff800000 ;  /* 0xff80000000117802 */ /* 0x000fe20000000f00 */
[----:B------:R-:W-:Y:S01]  /*aae0*/  HFMA2 R16, -RZ, RZ, 0, 0 ;  /* 0x00000000ff107431 */ /* 0x000fe200000001ff */
[----:B------:R-:W-:Y:S01]  /*aaf0*/  UMOV UR46, 0x1 ;  /* 0x00000001002e7882 */ /* 0x000fe20000000000 */
[----:B------:R-:W-:Y:S01]  /*ab00*/  UMOV UR48, URZ ;  /* 0x000000ff00307c82 */ /* 0x000fe20008000000 */
[----:B------:R-:W-:-:S03]  /*ab10*/  UMOV UR47, URZ ;  /* 0x000000ff002f7c82 */ /* 0x000fc60008000000 */
[----:B------:R-:W-:Y:S05]  /*ab20*/  BRA.U !UP0, `(.L_x_223) ;  /* 0x0000004508987547 */ /* 0x000fea000b800000 */
[----:B------:R-:W-:Y:S01]  /*ab30*/  USHF.L.U32 UR4, UR45, 0x7, URZ ;  /* 0x000000072d047899 */ /* 0x000fe200080006ff */
[----:B------:R-:W-:Y:S01]  /*ab40*/  MOV R16, RZ ;  /* 0x000000ff00107202 */ /* 0x000fe20000000f00 */
[----:B------:R-:W2:Y:S01]  /*ab50*/  LDCU UR37, c[0x0][0x704] ;  /* 0x0000e080ff2577ac */ /* 0x000ea20008000800 */
[----:B------:R-:W-:-:S03]  /*ab60*/  MOV R156, 0xff800000 ;  /* 0xff800000009c7802 */ /* 0x000fc60000000f00 */
[----:B------:R-:W-:Y:S01]  /*ab70*/  MOV R2, UR4 ;  /* 0x0000000400027c02 */ /* 0x000fe20008000f00 */
[----:B------:R-:W3:Y:S01]  /*ab80*/  LDCU UR36, c[0x0][0x384] ;  /* 0x00007080ff2477ac */ /* 0x000ee20008000800 */
[----:B------:R-:W-:Y:S01]  /*ab90*/  UIADD3 UR45, UPT, UPT, UR45, -0x1, URZ ;  /* 0xffffffff2d2d7890 */ /* 0x000fe2000fffe0ff */
[----:B------:R-:W-:Y:S01]  /*aba0*/  UMOV UR47, URZ ;  /* 0x000000ff002f7c82 */ /* 0x000fe20008000000 */
[----:B------:R-:W-:Y:S01]  /*abb0*/  UMOV UR46, 0x1 ;  /* 0x00000001002e7882 */ /* 0x000fe20000000000 */
[----:B------:R-:W-:Y:S01]  /*abc0*/  UMOV UR49, 0x1 ;  /* 0x0000000100317882 */ /* 0x000fe20000000000 */
[----:B------:R-:W-:-:S08]  /*abd0*/  UMOV UR48, URZ ;  /* 0x000000ff00307c82 */ /* 0x000fd00008000000 */
.L_x_244:
[----:B------:R-:W4:Y:S01]  /*abe0*/  S2R R56, SR_TID.X ;  /* 0x0000000000387919 */ /* 0x000f220000002100 */
[----:B------:R-:W-:Y:S01]  /*abf0*/  UISETP.NE.AND UP0, UPT, UR51, URZ, UPT ;  /* 0x000000ff3300728c */ /* 0x000fe2000bf05270 */
[----:B------:R-:W-:-:S03]  /*ac00*/  UMOV UR4, 0x20 ;  /* 0x0000002000047882 */ /* 0x000fc60000000000 */
[----:B------:R-:W-:Y:S02]  /*ac10*/  USEL UR4, UR4, 0xa0, UP0 ;  /* 0x000000a004047887 */ /* 0x000fe40008000000 */
[----:B------:R-:W-:Y:S01]  /*ac20*/  USEL UR5, UR44, UR43, UP0 ;  /* 0x0000002b2c057287 */ /* 0x000fe20008000000 */
[----:B----4-:R-:W-:-:S05]  /*ac30*/  IMAD.U32 R18, R56, 0x10000, RZ ;  /* 0x0001000038127824 */ /* 0x010fca00078e00ff */
[----:B------:R-:W-:-:S05]  /*ac40*/  LOP3.LUT R18, R18, 0x600000, RZ, 0xc0, !PT ;  /* 0x0060000012127812 */ /* 0x000fca00078ec0ff */
[----:B-1----:R-:W-:Y:S01]  /*ac50*/  VIADD R0, R18, UR4 ;  /* 0x0000000412007c36 */ /* 0x002fe20008000000 */
[----:B------:R-:W-:Y:S02]  /*ac60*/  USEL UR4, UR48, UR47, UP0 ;  /* 0x0000002f30047287 */ /* 0x000fe40008000000 */
[----:B------:R-:W-:-:S03]  /*ac70*/  UISETP.GT.U32.AND UP0, UPT, UR5, 0x1, UPT ;  /* 0x000000010500788c */ /* 0x000fc6000bf04070 */
[----:B------:R-:W1:Y:S02]  /*ac80*/  SHFL.IDX PT, R0, R0, RZ, 0x1f ;  /* 0x00001fff00007589 */ /* 0x000e6400000e0000 */
[----:B-1----:R-:W-:-:S04]  /*ac90*/  R2UR UR40, R0 ;  /* 0x00000000002872ca */ /* 0x002fc800000e0000 */
[----:B--2---:R-:W-:Y:S11]  /*aca0*/  BRA.U UP0, `(.L_x_224) ;  /* 0x0000000100047547 */ /* 0x004ff6000b800000 */
[----:B--23--:R-:W-:Y:S05]  /*acb0*/  BPT.TRAP 0x1 ;  /* 0x000000040000795c */ /* 0x00cfea0000300000 */
.L_x_224:
[----:B------:R-:W1:Y:S01]  /*acc0*/  S2UR UR38, SR_CgaCtaId ;  /* 0x00000000002679c3 */ /* 0x000e620000008800 */
[----:B------:R-:W-:Y:S01]  /*acd0*/  UISETP.NE.AND UP0, UPT, UR51, URZ, UPT ;  /* 0x000000ff3300728c */ /* 0x000fe2000bf05270 */
[----:B------:R-:W-:Y:S01]  /*ace0*/  IMAD.U32 R3, RZ, RZ, UR4 ;  /* 0x00000004ff037e24 */ /* 0x000fe2000f8e00ff */
[----:B------:R-:W-:Y:S01]  /*acf0*/  UMOV UR5, 0x400 ;  /* 0x0000040000057882 */ /* 0x000fe20000000000 */
[----:B------:R-:W-:Y:S01]  /*ad00*/  SHF.R.U32.HI R56, RZ, 0x5, R56 ;  /* 0x00000005ff387819 */ /* 0x000fe20000011638 */
[----:B------:R-:W-:Y:S01]  /*ad10*/  USEL UR4, URZ, 0x80, UP0 ;  /* 0x00000080ff047887 */ /* 0x000fe20008000000 */
[----:B------:R-:W-:Y:S02]  /*ad20*/  SHF.R.U32.HI R22, RZ, 0x15, R18 ;  /* 0x00000015ff167819 */ /* 0x000fe40000011612 */
[----:B------:R-:W-:Y:S02]  /*ad30*/  SHF.L.U32 R3, R3, 0x1f, RZ ;  /* 0x0000001f03037819 */ /* 0x000fe400000006ff */
[----:B------:R-:W-:-:S02]  /*ad40*/  LOP3.LUT R19, R56, 0x3, RZ, 0xc0, !PT ;  /* 0x0000000338137812 */ /* 0x000fc400078ec0ff */
[----:B------:R-:W-:Y:S02]  /*ad50*/  LOP3.LUT R18, R18, UR4, RZ, 0xfc, !PT ;  /* 0x0000000412127c12 */ /* 0x000fe4000f8efcff */
[----:B------:R-:W-:Y:S01]  /*ad60*/  ISETP.NE.AND P0, PT, R19, R22, PT ;  /* 0x000000161300720c */ /* 0x000fe20003f05270 */
[----:B-1----:R-:W-:-:S04]  /*ad70*/  ULEA UR38, UR38, UR5, 0x18 ;  /* 0x0000000526267291 */ /* 0x002fc8000f8ec0ff */
[----:B------:R-:W-:Y:S02]  /*ad80*/  UIADD3 UR5, UPT, UPT, UR38, 0xa060, URZ ;  /* 0x0000a06026057890 */ /* 0x000fe4000fffe0ff */
[----:B------:R-:W-:-:S09]  /*ad90*/  @UP0 UIADD3 UR5, UPT, UPT, UR38, 0xa050, URZ ;  /* 0x0000a05026050890 */ /* 0x000fd2000fffe0ff */
[----:B------:R-:W1:Y:S02]  /*ada0*/  SYNCS.PHASECHK.TRANS64.TRYWAIT P1, [UR5], R3 ;  /* 0x00000003ff0075a7 */ /* 0x000e640008021105 */
[----:B-1----:R-:W-:Y:S05]  /*adb0*/  @!P1 BRA `(.L_x_225) ;  /* 0x000000d4006c9947 */ /* 0x002fea0003800000 */
.L_x_404:
        /* <DEDUP_REMOVED lines=17> */
.L_x_226:
[C---:B-1----:R-:W-:Y:S01]  /*aed0*/  VIADD R0, R18.reuse, 0x20 ;  /* 0x0000002012007836 */ /* 0x042fe20000000000 */
[----:B------:R-:W-:Y:S05]  /*aee0*/  WARPSYNC.ALL ;  /* 0x0000000000007948 */ /* 0x000fea0003800000 */
[----:B------:R-:W-:Y:S02]  /*aef0*/  SHF.R.U32.HI R0, RZ, 0x15, R0 ;  /* 0x00000015ff007819 */ /* 0x000fe40000011600 */
[----:B------:R-:W-:Y:S02]  /*af00*/  R2UR UR4, R18 ;  /* 0x00000000120472ca */ /* 0x000fe400000e0000 */
[----:B------:R-:W-:-:S11]  /*af10*/  ISETP.NE.AND P0, PT, R19, R0, PT ;  /* 0x000000001300720c */ /* 0x000fd60003f05270 */
[----:B------:R-:W1:Y:S02]  /*af20*/  LDTM.x32 R124, tmem[UR4] ;  /* 0x00000004007c79ee */ /* 0x000e6400082c0000 */
[----:B-1----:R-:W-:Y:S05]  /*af30*/  @!P0 BRA `(.L_x_227) ;  /* 0x0000000000408947 */ /* 0x002fea0003800000 */
[----:B------:R-:W-:Y:S01]  /*af40*/  MOV R14, 0x8 ;  /* 0x00000008000e7802 */ /* 0x000fe20000000f00 */
[----:B------:R-:W1:Y:S01]  /*af50*/  LDCU.64 UR8, c[0x4][0xb0] ;  /* 0x01001600ff0877ac */ /* 0x000e620008000a00 */
[----:B------:R-:W-:Y:S02]  /*af60*/  HFMA2 R12, -RZ, RZ, 0, 5.9604644775390625e-08 ;  /* 0x00000001ff0c7431 */ /* 0x000fe400000001ff */
[----:B------:R-:W-:Y:S01]  /*af70*/  IMAD.MOV.U32 R8, RZ, RZ, 0x192 ;  /* 0x00000192ff087424 */ /* 0x000fe200078e00ff */
[----:B------:R-:W4:Y:S01]  /*af80*/  LDCU.64 UR6, c[0x4][0xb8] ;  /* 0x01001700ff0677ac */ /* 0x000f220008000a00 */
[----:B------:R-:W2:Y:S01]  /*af90*/  LDC.64 R14, c[0x4][R14] ;  /* 0x010000000e0e7b82 */ /* 0x000ea20000000a00 */
[----:B------:R-:W-:Y:S01]  /*afa0*/  IMAD.MOV.U32 R13, RZ, RZ, RZ ;  /* 0x000000ffff0d7224 */ /* 0x000fe200078e00ff */
[----:B------:R-:W5:Y:S01]  /*afb0*/  LDCU.64 UR4, c[0x4][0x10] ;  /* 0x01000200ff0477ac */ /* 0x000f620008000a00 */
[----:B-1----:R-:W-:Y:S01]  /*afc0*/  IMAD.U32 R4, RZ, RZ, UR8 ;  /* 0x00000008ff047e24 */ /* 0x002fe2000f8e00ff */
[----:B------:R-:W-:Y:S01]  /*afd0*/  MOV R5, UR9 ;  /* 0x0000000900057c02 */ /* 0x000fe20008000f00 */
[----:B----4-:R-:W-:Y:S01]  /*afe0*/  IMAD.U32 R6, RZ, RZ, UR6 ;  /* 0x00000006ff067e24 */ /* 0x010fe2000f8e00ff */
[----:B------:R-:W-:Y:S01]  /*aff0*/  MOV R7, UR7 ;  /* 0x0000000700077c02 */ /* 0x000fe20008000f00 */
[----:B-----5:R-:W-:Y:S01]  /*b000*/  IMAD.U32 R10, RZ, RZ, UR4 ;  /* 0x00000004ff0a7e24 */ /* 0x020fe2000f8e00ff */
[----:B------:R-:W-:-:S02]  /*b010*/  MOV R11, UR5 ;  /* 0x00000005000b7c02 */ /* 0x000fc40008000f00 */
[----:B------:R-:W-:-:S07]  /*b020*/  LEPC R20, `(.L_x_227) ;  /* 0x000000001014794e */ /* 0x000fce0000000000 */
[----:B--23--:R-:W-:Y:S05]  /*b030*/  CALL.ABS.NOINC R14 ;  /* 0x000000000e007343 */ /* 0x00cfea0003c00000 */
.L_x_227:
[C---:B------:R-:W-:Y:S01]  /*b040*/  VIADD R0, R18.reuse, 0x40 ;  /* 0x0000004012007836 */ /* 0x040fe20000000000 */
[----:B------:R-:W-:Y:S05]  /*b050*/  WARPSYNC.ALL ;  /* 0x0000000000007948 */ /* 0x000fea0003800000 */
[----:B------:R-:W-:Y:S02]  /*b060*/  SHF.R.U32.HI R0, RZ, 0x15, R0 ;  /* 0x00000015ff007819 */ /* 0x000fe40000011600 */
[----:B------:R-:W-:Y:S02]  /*b070*/  R2UR UR4, R18 ;  /* 0x00000000120472ca */ /* 0x000fe400000e0000 */
[----:B------:R-:W-:-:S11]  /*b080*/  ISETP.NE.AND P0, PT, R19, R0, PT ;  /* 0x000000001300720c */ /* 0x000fd60003f05270 */
[----:B------:R-:W1:Y:S02]  /*b090*/  LDTM.x32 R92, tmem[UR4+0x20] ;  /* 0x00002004005c79ee */ /* 0x000e6400082c0000 */
        /* <DEDUP_REMOVED lines=17> */
.L_x_228:
        /* <DEDUP_REMOVED lines=23> */
.L_x_229:
[C---:B------:R-:W-:Y:S01]  /*b320*/  FMNMX3 R3, R156.reuse, R124, R128, !PT ;  /* 0x0000007c9c037276 */ /* 0x040fe20007800080 */
[----:B------:R-:W-:Y:S05]  /*b330*/  WARPSYNC.ALL ;  /* 0x0000000000007948 */ /* 0x000fea0003800000 */
[C---:B------:R-:W-:Y:S02]  /*b340*/  FMNMX3 R0, R156.reuse, R125, R129, !PT ;  /* 0x0000007d9c007276 */ /* 0x040fe40007800081 */
[----:B------:R-:W-:Y:S02]  /*b350*/  FMNMX3 R5, R156, R126, R130, !PT ;  /* 0x0000007e9c057276 */ /* 0x000fe40007800082 */
[----:B------:R-:W-:-:S02]  /*b360*/  FMNMX3 R3, R3, R132, R136, !PT ;  /* 0x0000008403037276 */ /* 0x000fc40007800088 */
[----:B------:R-:W-:Y:S02]  /*b370*/  FMNMX3 R0, R0, R133, R137, !PT ;  /* 0x0000008500007276 */ /* 0x000fe40007800089 */
[----:B------:R-:W-:Y:S02]  /*b380*/  FMNMX3 R6, R156, R127, R131, !PT ;  /* 0x0000007f9c067276 */ /* 0x000fe40007800083 */
[----:B------:R-:W-:Y:S02]  /*b390*/  FMNMX3 R5, R5, R134, R138, !PT ;  /* 0x0000008605057276 */ /* 0x000fe4000780008a */
[----:B------:R-:W-:Y:S02]  /*b3a0*/  FMNMX3 R3, R3, R140, R144, !PT ;  /* 0x0000008c03037276 */ /* 0x000fe40007800090 */
[----:B------:R-:W-:Y:S02]  /*b3b0*/  FMNMX3 R0, R0, R141, R145, !PT ;  /* 0x0000008d00007276 */ /* 0x000fe40007800091 */
[----:B------:R-:W-:-:S02]  /*b3c0*/  FMNMX3 R6, R6, R135, R139, !PT ;  /* 0x0000008706067276 */ /* 0x000fc4000780008b */
[----:B------:R-:W-:Y:S02]  /*b3d0*/  FMNMX3 R5, R5, R142, R146, !PT ;  /* 0x0000008e05057276 */ /* 0x000fe40007800092 */
[----:B------:R-:W-:Y:S02]  /*b3e0*/  R2UR UR4, R18 ;  /* 0x00000000120472ca */ /* 0x000fe400000e0000 */
[----:B------:R-:W-:Y:S02]  /*b3f0*/  FMNMX3 R3, R3, R148, R152, !PT ;  /* 0x0000009403037276 */ /* 0x000fe40007800098 */
[----:B------:R-:W-:Y:S02]  /*b400*/  FMNMX3 R0, R0, R149, R153, !PT ;  /* 0x0000009500007276 */ /* 0x000fe40007800099 */
[----:B------:R-:W-:Y:S02]  /*b410*/  FMNMX3 R6, R6, R143, R147, !PT ;  /* 0x0000008f06067276 */ /* 0x000fe40007800093 */
[----:B------:R-:W-:-:S02]  /*b420*/  FMNMX3 R5, R5, R150, R154, !PT ;  /* 0x0000009605057276 */ /* 0x000fc4000780009a */
[----:B------:R-:W-:Y:S02]  /*b430*/  FMNMX3 R3, R3, R92, R96, !PT ;  /* 0x0000005c03037276 */ /* 0x000fe40007800060 */
[----:B------:R-:W-:Y:S01]  /*b440*/  FMNMX3 R0, R0, R93, R97, !PT ;  /* 0x0000005d00007276 */ /* 0x000fe20007800061 */
[----:B------:R-:W1:Y:S01]  /*b450*/  LDTM.x32 R60, tmem[UR4+0x60] ;  /* 0x00006004003c79ee */ /* 0x000e6200082c0000 */
[----:B------:R-:W-:Y:S02]  /*b460*/  FMNMX3 R6, R6, R151, R155, !PT ;  /* 0x0000009706067276 */ /* 0x000fe4000780009b */
[----:B------:R-:W-:Y:S02]  /*b470*/  FMNMX3 R5, R5, R94, R98, !PT ;  /* 0x0000005e05057276 */ /* 0x000fe40007800062 */
        /* <DEDUP_REMOVED lines=28> */
[----:B-1----:R-:W-:Y:S02]  /*b640*/  FMNMX3 R3, R3, R60, R64, !PT ;  /* 0x0000003c03037276 */ /* 0x002fe40007800040 */
        /* <DEDUP_REMOVED lines=15> */
[----:B------:R-:W-:Y:S02]  /*b740*/  ISETP.NE.AND P0, PT, R19, R22, PT ;  /* 0x000000161300720c */ /* 0x000fe40003f05270 */
[----:B------:R-:W-:Y:S02]  /*b750*/  FMNMX3 R17, R6, R87, R91, !PT ;  /* 0x0000005706117276 */ /* 0x000fe4000780005b */
[----:B------:R-:W-:-:S04]  /*b760*/  FMNMX3 R0, R4, R3, R0, !PT ;  /* 0x0000000304007276 */ /* 0x000fc80007800000 */
[----:B------:R-:W-:-:S04]  /*b770*/  FMNMX R17, R17, R0, !PT ;  /* 0x0000000011117209 */ /* 0x000fc80007800000 */
[----:B------:R-:W-:-:S04]  /*b780*/  FSETP.NEU.AND P1, PT, R17, -INF , PT ;  /* 0xff8000001100780b */ /* 0x000fc80003f2d000 */
[----:B------:R-:W-:Y:S01]  /*b790*/  FSEL R157, R17, RZ, P1 ;  /* 0x000000ff119d7208 */ /* 0x000fe20000800000 */
[----:B------:R-:W-:Y:S08]  /*b7a0*/  @!P0 BRA `(.L_x_230) ;  /* 0x0000000000408947 */ /* 0x000ff00003800000 */
        /* <DEDUP_REMOVED lines=16> */
.L_x_230:
[----:B------:R-:W-:Y:S05]  /*b8b0*/  WARPSYNC.ALL ;  /* 0x0000000000007948 */ /* 0x000fea0003800000 */
[----:B------:R-:W-:Y:S02]  /*b8c0*/  R2UR UR4, R18 ;  /* 0x00000000120472ca */ /* 0x000fe400000e0000 */
[----:B------:R-:W-:-:S11]  /*b8d0*/  ISETP.NE.AND P0, PT, RZ, UR41, PT ;  /* 0x00000029ff007c0c */ /* 0x000fd6000bf05270 */
[----:B------:R1:W-:Y:S02]  /*b8e0*/  STTM.x2 tmem[UR4], R156 ;  /* 0x0000009c000079ed */ /* 0x0003e400080c0004 */
[----:B------:R-:W-:Y:S05]  /*b8f0*/  @P0 BRA `(.L_x_231) ;  /* 0x0000000000040947 */ /* 0x000fea0003800000 */
[----:B--23--:R-:W-:Y:S05]  /*b900*/  BPT.TRAP 0x1 ;  /* 0x000000040000795c */ /* 0x00cfea0000300000 */
.L_x_231:
[----:B------:R-:W-:Y:S01]  /*b910*/  UISETP.NE.AND UP0, UPT, UR51, URZ, UPT ;  /* 0x000000ff3300728c */ /* 0x000fe2000bf05270 */
[----:B------:R-:W-:Y:S01]  /*b920*/  MOV R3, UR50 ;  /* 0x0000003200037c02 */ /* 0x000fe20008000f00 */
[----:B------:R-:W-:Y:S01]  /*b930*/  USHF.L.U32 UR5, UR42, 0x3, URZ ;  /* 0x000000032a057899 */ /* 0x000fe200080006ff */
[----:B------:R-:W-:Y:S01]  /*b940*/  FSETP.NEU.AND P0, PT, R17, -INF , PT ;  /* 0xff8000001100780b */ /* 0x000fe20003f0d000 */
[----:B------:R-:W-:Y:S01]  /*b950*/  UIADD3 UR6, UPT, UPT, UR38, 0xa080, URZ ;  /* 0x0000a08026067890 */ /* 0x000fe2000fffe0ff */
[----:B------:R-:W-:Y:S01]  /*b960*/  SHF.L.U32 R3, R3, 0x1f, RZ ;  /* 0x0000001f03037819 */ /* 0x000fe200000006ff */
[----:B------:R-:W-:Y:S01]  /*b970*/  UIADD3 UR4, UPT, UPT, UR5, 0xa0d0, UR38 ;  /* 0x0000a0d005047890 */ /* 0x000fe2000fffe026 */
[----:B------:R-:W-:Y:S01]  /*b980*/  FSEL R0, R17, RZ, P0 ;  /* 0x000000ff11007208 */ /* 0x000fe20000000000 */
[----:B------:R-:W-:Y:S02]  /*b990*/  USEL UR39, UR49, UR46, UP0 ;  /* 0x0000002e31277287 */ /* 0x000fe40008000000 */
[----:B------:R-:W-:-:S02]  /*b9a0*/  ULOP3.LUT UR5, UR5, 0x8, URZ, 0x3c, !UPT ;  /* 0x0000000805057892 */ /* 0x000fc4000f8e3cff */
[----:B------:R-:W-:Y:S01]  /*b9b0*/  @UP0 UIADD3 UR6, UPT, UPT, UR38, 0xa070, URZ ;  /* 0x0000a07026060890 */ /* 0x000fe2000fffe0ff */
[----:B--2---:R-:W-:Y:S01]  /*b9c0*/  FMUL R0, R0, -UR37 ;  /* 0x8000002500007c20 */ /* 0x004fe20008400000 */
[----:B------:R-:W-:Y:S02]  /*b9d0*/  ULOP3.LUT UR39, UR39, 0x1, URZ, 0x3c, !UPT ;  /* 0x0000000127277892 */ /* 0x000fe4000f8e3cff */
[----:B------:R-:W-:Y:S01]  /*b9e0*/  UIADD3 UR5, UPT, UPT, UR5, 0xa0d0, UR38 ;  /* 0x0000a0d005057890 */ /* 0x000fe2000fffe026 */
[--C-:B------:R-:W-:Y:S02]  /*b9f0*/  FFMA2 R18, R124.F32x2.HI_LO, UR37.F32, R0.reuse.F32 ;  /* 0x000000257c127c49 */ /* 0x100fe40009200000 */
[--C-:B------:R-:W-:Y:S02]  /*ba00*/  FFMA2 R22, R126.F32x2.HI_LO, UR37.F32, R0.reuse.F32 ;  /* 0x000000257e167c49 */ /* 0x100fe40009200000 */
[----:B------:R-:W-:Y:S01]  /*ba10*/  SYNCS.ARRIVE.TRANS64.A1T0 RZ, [UR6], RZ ;  /* 0x000000ffffff79a7 */ /* 0x000fe20008100006 */
[----:B------:R-:W-:Y:S01]  /*ba20*/  FSETP.GEU.AND P4, PT, R18, -126, PT ;  /* 0xc2fc00001200780b */ /* 0x000fe20003f8e000 */
[--C-:B------:R-:W-:Y:S01]  /*ba30*/  FFMA2 R124, R128.F32x2.HI_LO, UR37.F32, R0.reuse.F32 ;  /* 0x00000025807c7c49 */ /* 0x100fe20009200000 */
[----:B------:R-:W-:Y:S01]  /*ba40*/  FSETP.GEU.AND P3, PT, R19, -126, PT ;  /* 0xc2fc00001300780b */ /* 0x000fe20003f6e000 */
[----:B------:R-:W-:Y:S01]  /*ba50*/  FFMA2 R126, R130.F32x2.HI_LO, UR37.F32, R0.F32 ;  /* 0x00000025827e7c49 */ /* 0x000fe20009200000 */
[----:B------:R-:W-:-:S02]  /*ba60*/  FSETP.GEU.AND P2, PT, R22, -126, PT ;  /* 0xc2fc00001600780b */ /* 0x000fc40003f4e000 */
[----:B------:R-:W-:Y:S01]  /*ba70*/  FSETP.GEU.AND P1, PT, R23, -126, PT ;  /* 0xc2fc00001700780b */ /* 0x000fe20003f2e000 */
[----:B------:R-:W2:Y:S01]  /*ba80*/  SYNCS.PHASECHK.TRANS64.TRYWAIT P5, [UR4], R3 ;  /* 0x00000003ff0075a7 */ /* 0x000ea200080a1104 */
[----:B------:R-:W-:Y:S02]  /*ba90*/  FSETP.GEU.AND P0, PT, R124, -126, PT ;  /* 0xc2fc00007c00780b */ /* 0x000fe40003f0e000 */
[----:B------:R-:W-:-:S03]  /*baa0*/  FSETP.GEU.AND P6, PT, R125, -126, PT ;  /* 0xc2fc00007d00780b */ /* 0x000fc60003fce000 */
[----:B------:R-:W-:Y:S02]  /*bab0*/  @!P4 FMUL R18, R18, 0.5 ;  /* 0x3f0000001212c820 */ /* 0x000fe40000400000 */
[----:B------:R-:W-:Y:S02]  /*bac0*/  @!P3 FMUL R19, R19, 0.5 ;  /* 0x3f0000001313b820 */ /* 0x000fe40000400000 */
[----:B------:R-:W-:Y:S02]  /*bad0*/  @!P2 FMUL R22, R22, 0.5 ;  /* 0x3f0000001616a820 */ /* 0x000fe40000400000 */
[----:B------:R-:W-:Y:S01]  /*bae0*/  @!P1 FMUL R23, R23, 0.5 ;  /* 0x3f00000017179820 */ /* 0x000fe20000400000 */
[----:B------:R-:W4:Y:S08]  /*baf0*/  MUFU.EX2 R18, R18 ;  /* 0x0000001200127308 */ /* 0x000f300000000800 */
[----:B------:R-:W1:Y:S08]  /*bb00*/  MUFU.EX2 R19, R19 ;  /* 0x0000001300137308 */ /* 0x000e700000000800 */
[----:B------:R-:W1:Y:S08]  /*bb10*/  MUFU.EX2 R22, R22 ;  /* 0x0000001600167308 */ /* 0x000e700000000800 */
[----:B------:R-:W1:Y:S02]  /*bb20*/  MUFU.EX2 R23, R23 ;  /* 0x0000001700177308 */ /* 0x000e640000000800 */
[----:B-12-4-:R-:W-:Y:S05]  /*bb30*/  @!P5 BRA `(.L_x_232) ;  /* 0x000000c80024d947 */ /* 0x016fea0003800000 */
.L_x_406:
[----:B------:R-:W-:Y:S01]  /*bb40*/  @!P0 FMUL R124, R124, 0.5 ;  /* 0x3f0000007c7c8820 */ /* 0x000fe20000400000 */
[--C-:B------:R-:W-:Y:S01]  /*bb50*/  FFMA2 R128, R132.F32x2.HI_LO, UR37.F32, R0.reuse.F32 ;  /* 0x0000002584807c49 */ /* 0x100fe20009200000 */
[----:B------:R-:W-:Y:S01]  /*bb60*/  FSETP.GEU.AND P5, PT, R126, -126, PT ;  /* 0xc2fc00007e00780b */ /* 0x000fe20003fae000 */
[----:B------:R-:W-:Y:S01]  /*bb70*/  @!P4 FMUL R18, R18, R18 ;  /* 0x000000121212c220 */ /* 0x000fe20000400000 */
[--C-:B------:R-:W-:Y:S01]  /*bb80*/  FFMA2 R130, R134.F32x2.HI_LO, UR37.F32, R0.reuse.F32 ;  /* 0x0000002586827c49 */ /* 0x100fe20009200000 */
[----:B------:R-:W-:Y:S01]  /*bb90*/  FSETP.GEU.AND P4, PT, R127, -126, PT ;  /* 0xc2fc00007f00780b */ /* 0x000fe20003f8e000 */
[----:B------:R-:W2:Y:S01]  /*bba0*/  MUFU.EX2 R124, R124 ;  /* 0x0000007c007c7308 */ /* 0x000ea20000000800 */
[----:B------:R-:W-:Y:S01]  /*bbb0*/  @!P3 FMUL R19, R19, R19 ;  /* 0x000000131313b220 */ /* 0x000fe20000400000 */
[----:B------:R-:W-:Y:S01]  /*bbc0*/  FSETP.GEU.AND P3, PT, R128, -126, PT ;  /* 0xc2fc00008000780b */ /* 0x000fe20003f6e000 */
[----:B------:R-:W-:Y:S01]  /*bbd0*/  @!P2 FMUL R22, R22, R22 ;  /* 0x000000161616a220 */ /* 0x000fe20000400000 */
[----:B------:R-:W-:Y:S01]  /*bbe0*/  @!P1 FMUL R23, R23, R23 ;  /* 0x0000001717179220 */ /* 0x000fe20000400000 */
[----:B------:R-:W-:Y:S01]  /*bbf0*/  FSETP.GEU.AND P2, PT, R129, -126, PT ;  /* 0xc2fc00008100780b */ /* 0x000fe20003f4e000 */
[----:B------:R-:W-:Y:S01]  /*bc00*/  @!P6 FMUL R125, R125, 0.5 ;  /* 0x3f0000007d7de820 */ /* 0x000fe20000400000 */
[----:B------:R-:W-:Y:S01]  /*bc10*/  FSETP.GEU.AND P1, PT, R130, -126, PT ;  /* 0xc2fc00008200780b */ /* 0x000fe20003f2e000 */
[--C-:B------:R-:W-:Y:S01]  /*bc20*/  FFMA2 R132, R136.F32x2.HI_LO, UR37.F32, R0.reuse.F32 ;  /* 0x0000002588847c49 */ /* 0x100fe20009200000 */
[----:B------:R-:W-:Y:S01]  /*bc30*/  USHF.R.U32.HI UR4, URZ, 0x15, UR40 ;  /* 0x00000015ff047899 */ /* 0x000fe20008011628 */
[----:B------:R-:W-:Y:S01]  /*bc40*/  @!P5 FMUL R126, R126, 0.5 ;  /* 0x3f0000007e7ed820 */ /* 0x000fe20000400000 */
[--C-:B------:R-:W-:Y:S01]  /*bc50*/  FFMA2 R134, R138.F32x2.HI_LO, UR37.F32, R0.reuse.F32 ;  /* 0x000000258a867c49 */ /* 0x100fe20009200000 */
[----:B------:R-:W4:Y:S01]  /*bc60*/  MUFU.EX2 R125, R125 ;  /* 0x0000007d007d7308 */ /* 0x000f220000000800 */
[----:B------:R-:W-:Y:S01]  /*bc70*/  @!P4 FMUL R127, R127, 0.5 ;  /* 0x3f0000007f7fc820 */ /* 0x000fe20000400000 */
[--C-:B------:R-:W-:Y:S01]  /*bc80*/  FFMA2 R136, R140.F32x2.HI_LO, UR37.F32, R0.reuse.F32 ;  /* 0x000000258c887c49 */ /* 0x100fe20009200000 */
[----:B-1----:R-:W-:Y:S01]  /*bc90*/  MOV R3, UR4 ;  /* 0x0000000400037c02 */ /* 0x002fe20008000f00 */
[----:B------:R-:W-:Y:S01]  /*bca0*/  @!P3 FMUL R128, R128, 0.5 ;  /* 0x3f0000008080b820 */ /* 0x000fe20000400000 */
[----:B--2---:R-:W-:Y:S01]  /*bcb0*/  @!P0 FMUL R124, R124, R124 ;  /* 0x0000007c7c7c8220 */ /* 0x004fe20000400000 */
[----:B------:R-:W-:Y:S01]  /*bcc0*/  FSETP.GEU.AND P0, PT, R131, -126, PT ;  /* 0xc2fc00008300780b */ /* 0x000fe20003f0e000 */
[----:B------:R-:W-:Y:S01]  /*bcd0*/  @!P2 FMUL R129, R129, 0.5 ;  /* 0x3f0000008181a820 */ /* 0x000fe20000400000 */
[----:B------:R-:W-:Y:S01]  /*bce0*/  @!P1 FMUL R130, R130, 0.5 ;  /* 0x3f00000082829820 */ /* 0x000fe20000400000 */
[----:B------:R-:W1:Y:S01]  /*bcf0*/  MUFU.EX2 R126, R126 ;  /* 0x0000007e007e7308 */ /* 0x000e620000000800 */
[--C-:B------:R-:W-:Y:S01]  /*bd00*/  FFMA2 R138, R142.F32x2.HI_LO, UR37.F32, R0.reuse.F32 ;  /* 0x000000258e8a7c49 */ /* 0x100fe20009200000 */
[----:B------:R-:W-:Y:S01]  /*bd10*/  UISETP.NE.AND UP0, UPT, UR51, URZ, UPT ;  /* 0x000000ff3300728c */ /* 0x000fe2000bf05270 */
[--C-:B------:R-:W-:Y:S01]  /*bd20*/  FFMA2 R140, R144.F32x2.HI_LO, UR37.F32, R0.reuse.F32 ;  /* 0x00000025908c7c49 */ /* 0x100fe20009200000 */
[----:B------:R-:W-:Y:S01]  /*bd30*/  ULOP3.LUT UR50, UR50, 0x1, URZ, 0x3c, !UPT ;  /* 0x0000000132327892 */ /* 0x000fe2000f8e3cff */
[--C-:B------:R-:W-:Y:S01]  /*bd40*/  FFMA2 R142, R146.F32x2.HI_LO, UR37.F32, R0.reuse.F32 ;  /* 0x00000025928e7c49 */ /* 0x100fe20009200000 */
[----:B------:R-:W-:Y:S01]  /*bd50*/  USEL UR49, UR39, UR49, UP0 ;  /* 0x0000003127317287 */ /* 0x000fe20008000000 */
[--C-:B------:R-:W-:Y:S01]  /*bd60*/  FFMA2 R144, R148.F32x2.HI_LO, UR37.F32, R0.reuse.F32 ;  /* 0x0000002594907c49 */ /* 0x100fe20009200000 */
[----:B------:R-:W2:Y:S01]  /*bd70*/  MUFU.EX2 R127, R127 ;  /* 0x0000007f007f7308 */ /* 0x000ea20000000800 */
[----:B----4-:R-:W-:Y:S01]  /*bd80*/  @!P6 FMUL R125, R125, R125 ;  /* 0x0000007d7d7de220 */ /* 0x010fe20000400000 */
[----:B------:R-:W-:Y:S01]  /*bd90*/  @!P0 FMUL R131, R131, 0.5 ;  /* 0x3f00000083838820 */ /* 0x000fe20000400000 */
[----:B------:R-:W-:Y:S01]  /*bda0*/  FSETP.GEU.AND P6, PT, R132, -126, PT ;  /* 0xc2fc00008400780b */ /* 0x000fe20003fce000 */
[--C-:B------:R-:W-:Y:S01]  /*bdb0*/  FFMA2 R146, R150.F32x2.HI_LO, UR37.F32, R0.reuse.F32 ;  /* 0x0000002596927c49 */ /* 0x100fe20009200000 */
[----:B------:R-:W-:Y:S01]  /*bdc0*/  USEL UR46, UR46, UR39, UP0 ;  /* 0x000000272e2e7287 */ /* 0x000fe20008000000 */
[--C-:B------:R-:W-:Y:S01]  /*bdd0*/  FFMA2 R148, R152.F32x2.HI_LO, UR37.F32, R0.reuse.F32 ;  /* 0x0000002598947c49 */ /* 0x100fe20009200000 */
[----:B------:R-:W-:Y:S01]  /*bde0*/  SYNCS.ARRIVE.TRANS64.A1T0 RZ, [UR5], RZ ;  /* 0x000000ffffff79a7 */ /* 0x000fe20008100005 */
[----:B------:R-:W4:Y:S01]  /*bdf0*/  MUFU.EX2 R128, R128 ;  /* 0x0000008000807308 */ /* 0x000f220000000800 */
[----:B-1----:R-:W-:Y:S01]  /*be00*/  @!P5 FMUL R126, R126, R126 ;  /* 0x0000007e7e7ed220 */ /* 0x002fe20000400000 */
[----:B------:R-:W-:Y:S01]  /*be10*/  FSETP.GEU.AND P5, PT, R133, -126, PT ;  /* 0xc2fc00008500780b */ /* 0x000fe20003fae000 */
[--C-:B------:R-:W-:Y:S01]  /*be20*/  FFMA2 R154, R154.F32x2.HI_LO, UR37.F32, R0.reuse.F32 ;  /* 0x000000259a9a7c49 */ /* 0x100fe20009200000 */
[----:B------:R-:W-:Y:S01]  /*be30*/  F2FP.F16.F32.PACK_AB R57, R23, R22 ;  /* 0x000000161739723e */ /* 0x000fe200000000ff */
[--C-:B------:R-:W-:Y:S01]  /*be40*/  FFMA2 R8, R92.F32x2.HI_LO, UR37.F32, R0.reuse.F32 ;  /* 0x000000255c087c49 */ /* 0x100fe20009200000 */
[----:B------:R-:W-:Y:S01]  /*be50*/  F2FP.F16.F32.PACK_AB R58, R125, R124 ;  /* 0x0000007c7d3a723e */ /* 0x000fe200000000ff */
[--C-:B------:R-:W-:Y:S01]  /*be60*/  FFMA2 R6, R94.F32x2.HI_LO, UR37.F32, R0.reuse.F32 ;  /* 0x000000255e067c49 */ /* 0x100fe20009200000 */
[----:B------:R-:W1:Y:S01]  /*be70*/  MUFU.EX2 R129, R129 ;  /* 0x0000008100817308 */ /* 0x000e620000000800 */
[----:B--2---:R-:W-:Y:S01]  /*be80*/  @!P4 FMUL R127, R127, R127 ;  /* 0x0000007f7f7fc220 */ /* 0x004fe20000400000 */
[----:B------:R-:W-:Y:S01]  /*be90*/  FSETP.GEU.AND P4, PT, R134, -126, PT ;  /* 0xc2fc00008600780b */ /* 0x000fe20003f8e000 */
[----:B------:R-:W-:Y:S01]  /*bea0*/  @!P6 FMUL R132, R132, 0.5 ;  /* 0x3f0000008484e820 */ /* 0x000fe20000400000 */
[----:B------:R-:W-:-:S02]  /*beb0*/  FFMA2 R4, R96.F32x2.HI_LO, UR37.F32, R0.F32 ;  /* 0x0000002560047c49 */ /* 0x000fc40009200000 */
[--C-:B------:R-:W-:Y:S01]  /*bec0*/  FFMA2 R10, R98.F32x2.HI_LO, UR37.F32, R0.reuse.F32 ;  /* 0x00000025620a7c49 */ /* 0x100fe20009200000 */
[----:B------:R-:W-:Y:S01]  /*bed0*/  F2FP.F16.F32.PACK_AB R59, R127, R126 ;  /* 0x0000007e7f3b723e */ /* 0x000fe200000000ff */
[----:B------:R-:W2:Y:S01]  /*bee0*/  MUFU.EX2 R130, R130 ;  /* 0x0000008200827308 */ /* 0x000ea20000000800 */
[----:B----4-:R-:W-:Y:S01]  /*bef0*/  @!P3 FMUL R128, R128, R128 ;  /* 0x000000808080b220 */ /* 0x010fe20000400000 */
[----:B------:R-:W-:Y:S01]  /*bf00*/  FSETP.GEU.AND P3, PT, R135, -126, PT ;  /* 0xc2fc00008700780b */ /* 0x000fe20003f6e000 */
[----:B------:R-:W-:Y:S01]  /*bf10*/  @!P5 FMUL R133, R133, 0.5 ;  /* 0x3f0000008585d820 */ /* 0x000fe20000400000 */
[--C-:B------:R-:W-:Y:S02]  /*bf20*/  FFMA2 R150, R122.F32x2.HI_LO, UR37.F32, R0.reuse.F32 ;  /* 0x000000257a967c49 */ /* 0x100fe40009200000 */
[--C-:B------:R-:W-:Y:S02]  /*bf30*/  FFMA2 R24, R24.F32x2.HI_LO, UR37.F32, R0.reuse.F32 ;  /* 0x0000002518187c49 */ /* 0x100fe40009200000 */
[----:B------:R-:W4:Y:S01]  /*bf40*/  MUFU.EX2 R131, R131 ;  /* 0x0000008300837308 */ /* 0x000f220000000800 */
[----:B-1----:R-:W-:Y:S01]  /*bf50*/  @!P2 FMUL R129, R129, R129 ;  /* 0x000000818181a220 */ /* 0x002fe20000400000 */
[----:B------:R-:W-:Y:S01]  /*bf60*/  FSETP.GEU.AND P2, PT, R136, -126, PT ;  /* 0xc2fc00008800780b */ /* 0x000fe20003f4e000 */
[----:B------:R-:W-:Y:S01]  /*bf70*/  @!P4 FMUL R134, R134, 0.5 ;  /* 0x3f0000008686c820 */ /* 0x000fe20000400000 */
[----:B------:R-:W-:-:S02]  /*bf80*/  FFMA2 R26, R26.F32x2.HI_LO, UR37.F32, R0.F32 ;  /* 0x000000251a1a7c49 */ /* 0x000fc40009200000 */
[--C-:B------:R-:W-:Y:S02]  /*bf90*/  FFMA2 R28, R28.F32x2.HI_LO, UR37.F32, R0.reuse.F32 ;  /* 0x000000251c1c7c49 */ /* 0x100fe40009200000 */
[----:B------:R-:W-:Y:S01]  /*bfa0*/  @!P3 FMUL R135, R135, 0.5 ;  /* 0x3f0000008787b820 */ /* 0x000fe20000400000 */
[----:B--2---:R-:W-:Y:S01]  /*bfb0*/  @!P1 FMUL R130, R130, R130 ;  /* 0x0000008282829220 */ /* 0x004fe20000400000 */
[----:B------:R-:W-:Y:S01]  /*bfc0*/  FSETP.GEU.AND P1, PT, R137, -126, PT ;  /* 0xc2fc00008900780b */ /* 0x000fe20003f2e000 */
[----:B------:R-:W1:Y:S01]  /*bfd0*/  MUFU.EX2 R132, R132 ;  /* 0x0000008400847308 */ /* 0x000e620000000800 */
[--C-:B------:R-:W-:Y:S02]  /*bfe0*/  FFMA2 R30, R30.F32x2.HI_LO, UR37.F32, R0.reuse.F32 ;  /* 0x000000251e1e7c49 */ /* 0x100fe40009200000 */
[--C-:B------:R-:W-:Y:S02]  /*bff0*/  FFMA2 R32, R32.F32x2.HI_LO, UR37.F32, R0.reuse.F32 ;  /* 0x0000002520207c49 */ /* 0x100fe40009200000 */
[----:B------:R-:W-:Y:S01]  /*c000*/  @!P2 FMUL R136, R136, 0.5 ;  /* 0x3f0000008888a820 */ /* 0x000fe20000400000 */
[----:B----4-:R-:W-:Y:S01]  /*c010*/  @!P0 FMUL R131, R131, R131 ;  /* 0x0000008383838220 */ /* 0x010fe20000400000 */
[----:B------:R-:W-:Y:S01]  /*c020*/  FSETP.GEU.AND P0, PT, R138, -126, PT ;  /* 0xc2fc00008a00780b */ /* 0x000fe20003f0e000 */
[----:B------:R-:W2:Y:S01]  /*c030*/  MUFU.EX2 R133, R133 ;  /* 0x0000008500857308 */ /* 0x000ea20000000800 */
[----:B------:R-:W-:-:S02]  /*c040*/  FFMA2 R34, R34.F32x2.HI_LO, UR37.F32, R0.F32 ;  /* 0x0000002522227c49 */ /* 0x000fc40009200000 */
[--C-:B------:R-:W-:Y:S02]  /*c050*/  FFMA2 R36, R36.F32x2.HI_LO, UR37.F32, R0.reuse.F32 ;  /* 0x0000002524247c49 */ /* 0x100fe40009200000 */
[----:B------:R-:W-:Y:S01]  /*c060*/  @!P1 FMUL R137, R137, 0.5 ;  /* 0x3f00000089899820 */ /* 0x000fe20000400000 */
[--C-:B------:R-:W-:Y:S02]  /*c070*/  FFMA2 R38, R38.F32x2.HI_LO, UR37.F32, R0.reuse.F32 ;  /* 0x0000002526267c49 */ /* 0x100fe40009200000 */
[----:B------:R-:W4:Y:S01]  /*c080*/  MUFU.EX2 R134, R134 ;  /* 0x0000008600867308 */ /* 0x000f220000000800 */
[----:B-1----:R-:W-:Y:S01]  /*c090*/  @!P6 FMUL R132, R132, R132 ;  /* 0x000000848484e220 */ /* 0x002fe20000400000 */
[----:B------:R-:W-:Y:S01]  /*c0a0*/  FSETP.GEU.AND P6, PT, R139, -126, PT ;  /* 0xc2fc00008b00780b */ /* 0x000fe20003fce000 */
[--C-:B------:R-:W-:Y:S02]  /*c0b0*/  FFMA2 R40, R40.F32x2.HI_LO, UR37.F32, R0.reuse.F32 ;  /* 0x0000002528287c49 */ /* 0x100fe40009200000 */
[----:B------:R-:W-:Y:S01]  /*c0c0*/  @!P0 FMUL R138, R138, 0.5 ;  /* 0x3f0000008a8a8820 */ /* 0x000fe20000400000 */
[----:B------:R-:W-:-:S02]  /*c0d0*/  FFMA2 R42, R42.F32x2.HI_LO, UR37.F32, R0.F32 ;  /* 0x000000252a2a7c49 */ /* 0x000fc40009200000 */
[----:B------:R-:W1:Y:S01]  /*c0e0*/  MUFU.EX2 R135, R135 ;  /* 0x0000008700877308 */ /* 0x000e620000000800 */
[----:B--2---:R-:W-:Y:S01]  /*c0f0*/  @!P5 FMUL R133, R133, R133 ;  /* 0x000000858585d220 */ /* 0x004fe20000400000 */
[----:B------:R-:W-:Y:S01]  /*c100*/  FSETP.GEU.AND P5, PT, R140, -126, PT ;  /* 0xc2fc00008c00780b */ /* 0x000fe20003fae000 */
[--C-:B------:R-:W-:Y:S02]  /*c110*/  FFMA2 R44, R44.F32x2.HI_LO, UR37.F32, R0.reuse.F32 ;  /* 0x000000252c2c7c49 */ /* 0x100fe40009200000 */
[--C-:B------:R-:W-:Y:S02]  /*c120*/  FFMA2 R46, R46.F32x2.HI_LO, UR37.F32, R0.reuse.F32 ;  /* 0x000000252e2e7c49 */ /* 0x100fe40009200000 */
[----:B------:R-:W-:Y:S01]  /*c130*/  @!P6 FMUL R139, R139, 0.5 ;  /* 0x3f0000008b8be820 */ /* 0x000fe20000400000 */
[----:B------:R-:W2:Y:S01]  /*c140*/  MUFU.EX2 R136, R136 ;  /* 0x0000008800887308 */ /* 0x000ea20000000800 */
[----:B----4-:R-:W-:Y:S01]  /*c150*/  @!P4 FMUL R134, R134, R134 ;  /* 0x000000868686c220 */ /* 0x010fe20000400000 */
[----:B------:R-:W-:Y:S01]  /*c160*/  FSETP.GEU.AND P4, PT, R141, -126, PT ;  /* 0xc2fc00008d00780b */ /* 0x000fe20003f8e000 */
[----:B------:R-:W-:-:S02]  /*c170*/  FFMA2 R48, R48.F32x2.HI_LO, UR37.F32, R0.F32 ;  /* 0x0000002530307c49 */ /* 0x000fc40009200000 */
[--C-:B------:R-:W-:Y:S02]  /*c180*/  FFMA2 R50, R50.F32x2.HI_LO, UR37.F32, R0.reuse.F32 ;  /* 0x0000002532327c49 */ /* 0x100fe40009200000 */
[----:B------:R-:W-:Y:S01]  /*c190*/  @!P5 FMUL R140, R140, 0.5 ;  /* 0x3f0000008c8cd820 */ /* 0x000fe20000400000 */
[----:B------:R-:W4:Y:S01]  /*c1a0*/  MUFU.EX2 R137, R137 ;  /* 0x0000008900897308 */ /* 0x000f220000000800 */
[----:B-1----:R-:W-:Y:S01]  /*c1b0*/  @!P3 FMUL R135, R135, R135 ;  /* 0x000000878787b220 */ /* 0x002fe20000400000 */
[----:B------:R-:W-:Y:S01]  /*c1c0*/  FSETP.GEU.AND P3, PT, R142, -126, PT ;  /* 0xc2fc00008e00780b */ /* 0x000fe20003f6e000 */
[--C-:B------:R-:W-:Y:S02]  /*c1d0*/  FFMA2 R52, R52.F32x2.HI_LO, UR37.F32, R0.reuse.F32 ;  /* 0x0000002534347c49 */ /* 0x100fe40009200000 */
[--C-:B------:R-:W-:Y:S02]  /*c1e0*/  FFMA2 R54, R54.F32x2.HI_LO, UR37.F32, R0.reuse.F32 ;  /* 0x0000002536367c49 */ /* 0x100fe40009200000 */
[----:B------:R-:W-:Y:S01]  /*c1f0*/  @!P4 FMUL R141, R141, 0.5 ;  /* 0x3f0000008d8dc820 */ /* 0x000fe20000400000 */
[----:B------:R-:W1:Y:S01]  /*c200*/  MUFU.EX2 R138, R138 ;  /* 0x0000008a008a7308 */ /* 0x000e620000000800 */
[----:B--2---:R-:W-:Y:S01]  /*c210*/  @!P2 FMUL R136, R136, R136 ;  /* 0x000000888888a220 */ /* 0x004fe20000400000 */
[----:B------:R-:W-:Y:S01]  /*c220*/  FSETP.GEU.AND P2, PT, R143, -126, PT ;  /* 0xc2fc00008f00780b */ /* 0x000fe20003f4e000 */
[----:B------:R-:W-:-:S02]  /*c230*/  FFMA2 R60, R60.F32x2.HI_LO, UR37.F32, R0.F32 ;  /* 0x000000253c3c7c49 */ /* 0x000fc40009200000 */
[--C-:B------:R-:W-:Y:S02]  /*c240*/  FFMA2 R62, R62.F32x2.HI_LO, UR37.F32, R0.reuse.F32 ;  /* 0x000000253e3e7c49 */ /* 0x100fe40009200000 */
[----:B------:R-:W-:Y:S01]  /*c250*/  @!P3 FMUL R142, R142, 0.5 ;  /* 0x3f0000008e8eb820 */ /* 0x000fe20000400000 */
[----:B------:R-:W2:Y:S01]  /*c260*/  MUFU.EX2 R139, R139 ;  /* 0x0000008b008b7308 */ /* 0x000ea20000000800 */
[----:B----4-:R-:W-:Y:S01]  /*c270*/  @!P1 FMUL R137, R137, R137 ;  /* 0x0000008989899220 */ /* 0x010fe20000400000 */
[----:B------:R-:W-:Y:S01]  /*c280*/  FSETP.GEU.AND P1, PT, R144, -126, PT ;  /* 0xc2fc00009000780b */ /* 0x000fe20003f2e000 */
[--C-:B------:R-:W-:Y:S02]  /*c290*/  FFMA2 R64, R64.F32x2.HI_LO, UR37.F32, R0.reuse.F32 ;  /* 0x0000002540407c49 */ /* 0x100fe40009200000 */
[--C-:B------:R-:W-:Y:S02]  /*c2a0*/  FFMA2 R66, R66.F32x2.HI_LO, UR37.F32, R0.reuse.F32 ;  /* 0x0000002542427c49 */ /* 0x100fe40009200000 */
[----:B------:R-:W-:Y:S01]  /*c2b0*/  @!P2 FMUL R143, R143, 0.5 ;  /* 0x3f0000008f8fa820 */ /* 0x000fe20000400000 */
[----:B------:R-:W4:Y:S01]  /*c2c0*/  MUFU.EX2 R140, R140 ;  /* 0x0000008c008c7308 */ /* 0x000f220000000800 */
[----:B-1----:R-:W-:Y:S01]  /*c2d0*/  @!P0 FMUL R138, R138, R138 ;  /* 0x0000008a8a8a8220 */ /* 0x002fe20000400000 */
[----:B------:R-:W-:Y:S01]  /*c2e0*/  FSETP.GEU.AND P0, PT, R145, -126, PT ;  /* 0xc2fc00009100780b */ /* 0x000fe20003f0e000 */
[----:B------:R-:W-:-:S02]  /*c2f0*/  FFMA2 R68, R68.F32x2.HI_LO, UR37.F32, R0.F32 ;  /* 0x0000002544447c49 */ /* 0x000fc40009200000 */
[--C-:B------:R-:W-:Y:S02]  /*c300*/  FFMA2 R70, R70.F32x2.HI_LO, UR37.F32, R0.reuse.F32 ;  /* 0x0000002546467c49 */ /* 0x100fe40009200000 */
[----:B------:R-:W-:Y:S01]  /*c310*/  @!P1 FMUL R144, R144, 0.5 ;  /* 0x3f00000090909820 */ /* 0x000fe20000400000 */
        /* <DEDUP_REMOVED lines=22> */
[----:B------:R-:W-:Y:S02]  /*c480*/  FFMA2 R86, R86.F32x2.HI_LO, UR37.F32, R0.F32 ;  /* 0x0000002556567c49 */ /* 0x000fe40009200000 */
[----:B------:R-:W-:Y:S01]  /*c490*/  @!P4 FMUL R148, R148, 0.5 ;  /* 0x3f0000009494c820 */ /* 0x000fe20000400000 */
[----:B------:R-:W2:Y:S01]  /*c4a0*/  MUFU.EX2 R145, R145 ;  /* 0x0000009100917308 */ /* 0x000ea20000000800 */
[----:B----4-:R-:W-:Y:S01]  /*c4b0*/  @!P2 FMUL R143, R143, R143 ;  /* 0x0000008f8f8fa220 */ /* 0x010fe20000400000 */
[----:B------:R-:W-:-:S05]  /*c4c0*/  FSETP.GEU.AND P2, PT, R154, -126, PT ;  /* 0xc2fc00009a00780b */ /* 0x000fca0003f4e000 */
[----:B------:R-:W-:Y:S01]  /*c4d0*/  @!P3 FMUL R149, R149, 0.5 ;  /* 0x3f0000009595b820 */ /* 0x000fe20000400000 */
[----:B------:R-:W4:Y:S01]  /*c4e0*/  MUFU.EX2 R146, R146 ;  /* 0x0000009200927308 */ /* 0x000f220000000800 */
[----:B-1----:R-:W-:Y:S01]  /*c4f0*/  @!P1 FMUL R144, R144, R144 ;  /* 0x0000009090909220 */ /* 0x002fe20000400000 */
[----:B------:R-:W-:-:S05]  /*c500*/  FSETP.GEU.AND P1, PT, R155, -126, PT ;  /* 0xc2fc00009b00780b */ /* 0x000fca0003f2e000 */
[----:B------:R-:W-:Y:S01]  /*c510*/  @!P2 FMUL R154, R154, 0.5 ;  /* 0x3f0000009a9aa820 */ /* 0x000fe20000400000 */
[----:B------:R-:W1:Y:S01]  /*c520*/  MUFU.EX2 R147, R147 ;  /* 0x0000009300937308 */ /* 0x000e620000000800 */
[----:B--2---:R-:W-:Y:S01]  /*c530*/  @!P0 FMUL R145, R145, R145 ;  /* 0x0000009191918220 */ /* 0x004fe20000400000 */
[----:B------:R-:W-:-:S05]  /*c540*/  FSETP.GEU.AND P0, PT, R8, -126, PT ;  /* 0xc2fc00000800780b */ /* 0x000fca0003f0e000 */
        /* <DEDUP_REMOVED lines=21> */
[----:B------:R1:W5:Y:S01]  /*c6a0*/  MUFU.EX2 R95, R9 ;  /* 0x00000009005f7308 */ /* 0x0003620000000800 */
[----:B--2---:R-:W-:Y:S01]  /*c6b0*/  @!P1 FMUL R93, R93, R93 ;  /* 0x0000005d5d5d9220 */ /* 0x004fe20000400000 */
[----:B------:R-:W-:-:S05]  /*c6c0*/  FSETP.GEU.AND P1, PT, R10, -126, PT ;  /* 0xc2fc00000a00780b */ /* 0x000fca0003f2e000 */
[----:B------:R-:W-:Y:S01]  /*c6d0*/  @!P2 FMUL R5, R5, 0.5 ;  /* 0x3f0000000505a820 */ /* 0x000fe20000400000 */
[----:B------:R-:W2:Y:S01]  /*c6e0*/  MUFU.EX2 R96, R6 ;  /* 0x0000000600607308 */ /* 0x000ea20000000800 */
[----:B----4-:R-:W-:Y:S01]  /*c6f0*/  @!P0 FMUL R94, R94, R94 ;  /* 0x0000005e5e5e8220 */ /* 0x010fe20000400000 */
[----:B------:R-:W-:-:S05]  /*c700*/  FSETP.GEU.AND P0, PT, R11, -126, PT ;  /* 0xc2fc00000b00780b */ /* 0x000fca0003f0e000 */
[----:B------:R-:W-:Y:S01]  /*c710*/  @!P1 FMUL R10, R10, 0.5 ;  /* 0x3f0000000a0a9820 */ /* 0x000fe20000400000 */
[----:B------:R4:W3:Y:S01]  /*c720*/  MUFU.EX2 R97, R7 ;  /* 0x0000000700617308 */ /* 0x0008e20000000800 */
[----:B-1----:R-:W-:Y:S02]  /*c730*/  FFMA2 R8, R100.F32x2.HI_LO, UR37.F32, R0.F32 ;  /* 0x0000002564087c49 */ /* 0x002fe40009200000 */
[----:B-----5:R-:W-:-:S03]  /*c740*/  @!P6 FMUL R95, R95, R95 ;  /* 0x0000005f5f5fe220 */ /* 0x020fc60000400000 */
[----:B------:R-:W-:Y:S01]  /*c750*/  FSETP.GEU.AND P6, PT, R8, -126, PT ;  /* 0xc2fc00000800780b */ /* 0x000fe20003fce000 */
[----:B------:R-:W-:Y:S01]  /*c760*/  @!P0 FMUL R11, R11, 0.5 ;  /* 0x3f0000000b0b8820 */ /* 0x000fe20000400000 */
[----:B------:R-:W1:Y:S01]  /*c770*/  MUFU.EX2 R98, R4 ;  /* 0x0000000400627308 */ /* 0x000e620000000800 */
[----:B--2---:R-:W-:Y:S01]  /*c780*/  @!P5 FMUL R96, R96, R96 ;  /* 0x000000606060d220 */ /* 0x004fe20000400000 */
[----:B------:R-:W-:-:S06]  /*c790*/  FSETP.GEU.AND P5, PT, R9, -126, PT ;  /* 0xc2fc00000900780b */ /* 0x000fcc0003fae000 */
[----:B------:R2:W5:Y:S01]  /*c7a0*/  MUFU.EX2 R99, R5 ;  /* 0x0000000500637308 */ /* 0x0005620000000800 */
[----:B----4-:R-:W-:Y:S02]  /*c7b0*/  FFMA2 R6, R102.F32x2.HI_LO, UR37.F32, R0.F32 ;  /* 0x0000002566067c49 */ /* 0x010fe40009200000 */
[----:B---3--:R-:W-:Y:S01]  /*c7c0*/  @!P4 FMUL R97, R97, R97 ;  /* 0x000000616161c220 */ /* 0x008fe20000400000 */
[----:B------:R-:W-:Y:S02]  /*c7d0*/  @!P6 FMUL R8, R8, 0.5 ;  /* 0x3f0000000808e820 */ /* 0x000fe40000400000 */
[----:B------:R-:W-:Y:S01]  /*c7e0*/  FSETP.GEU.AND P4, PT, R6, -126, PT ;  /* 0xc2fc00000600780b */ /* 0x000fe20003f8e000 */
[----:B------:R-:W-:Y:S01]  /*c7f0*/  @!P5 FMUL R9, R9, 0.5 ;  /* 0x3f0000000909d820 */ /* 0x000fe20000400000 */
[----:B------:R-:W3:Y:S01]  /*c800*/  MUFU.EX2 R100, R10 ;  /* 0x0000000a00647308 */ /* 0x000ee20000000800 */
[----:B-1----:R-:W-:Y:S01]  /*c810*/  @!P3 FMUL R98, R98, R98 ;  /* 0x000000626262b220 */ /* 0x002fe20000400000 */
[----:B------:R-:W-:-:S06]  /*c820*/  FSETP.GEU.AND P3, PT, R7, -126, PT ;  /* 0xc2fc00000700780b */ /* 0x000fcc0003f6e000 */
[----:B------:R1:W4:Y:S01]  /*c830*/  MUFU.EX2 R101, R11 ;  /* 0x0000000b00657308 */ /* 0x0003220000000800 */
[----:B--2---:R-:W-:Y:S02]  /*c840*/  FFMA2 R4, R104.F32x2.HI_LO, UR37.F32, R0.F32 ;  /* 0x0000002568047c49 */ /* 0x004fe40009200000 */
[----:B-----5:R-:W-:Y:S01]  /*c850*/  @!P2 FMUL R99, R99, R99 ;  /* 0x000000636363a220 */ /* 0x020fe20000400000 */
[----:B------:R-:W-:Y:S02]  /*c860*/  @!P4 FMUL R6, R6, 0.5 ;  /* 0x3f0000000606c820 */ /* 0x000fe40000400000 */
[----:B------:R-:W-:Y:S01]  /*c870*/  FSETP.GEU.AND P2, PT, R4, -126, PT ;  /* 0xc2fc00000400780b */ /* 0x000fe20003f4e000 */
[----:B------:R-:W-:Y:S01]  /*c880*/  @!P3 FMUL R7, R7, 0.5 ;  /* 0x3f0000000707b820 */ /* 0x000fe20000400000 */
[----:B------:R-:W2:Y:S01]  /*c890*/  MUFU.EX2 R102, R8 ;  /* 0x0000000800667308 */ /* 0x000ea20000000800 */
[----:B---3--:R-:W-:Y:S01]  /*c8a0*/  @!P1 FMUL R100, R100, R100 ;  /* 0x0000006464649220 */ /* 0x008fe20000400000 */
[----:B------:R-:W-:-:S06]  /*c8b0*/  FSETP.GEU.AND P1, PT, R5, -126, PT ;  /* 0xc2fc00000500780b */ /* 0x000fcc0003f2e000 */
[----:B------:R3:W5:Y:S01]  /*c8c0*/  MUFU.EX2 R103, R9 ;  /* 0x0000000900677308 */ /* 0x0007620000000800 */
[----:B-1----:R-:W-:Y:S02]  /*c8d0*/  FFMA2 R10, R106.F32x2.HI_LO, UR37.F32, R0.F32 ;  /* 0x000000256a0a7c49 */ /* 0x002fe40009200000 */
[----:B----4-:R-:W-:Y:S01]  /*c8e0*/  @!P0 FMUL R101, R101, R101 ;  /* 0x0000006565658220 */ /* 0x010fe20000400000 */
[----:B------:R-:W-:Y:S02]  /*c8f0*/  @!P2 FMUL R4, R4, 0.5 ;  /* 0x3f0000000404a820 */ /* 0x000fe40000400000 */
[----:B------:R-:W-:Y:S01]  /*c900*/  FSETP.GEU.AND P0, PT, R10, -126, PT ;  /* 0xc2fc00000a00780b */ /* 0x000fe20003f0e000 */
[----:B------:R-:W-:Y:S01]  /*c910*/  @!P1 FMUL R5, R5, 0.5 ;  /* 0x3f00000005059820 */ /* 0x000fe20000400000 */
[----:B------:R-:W1:Y:S01]  /*c920*/  MUFU.EX2 R104, R6 ;  /* 0x0000000600687308 */ /* 0x000e620000000800 */
[----:B--2---:R-:W-:Y:S01]  /*c930*/  @!P6 FMUL R102, R102, R102 ;  /* 0x000000666666e220 */ /* 0x004fe20000400000 */
[----:B------:R-:W-:-:S06]  /*c940*/  FSETP.GEU.AND P6, PT, R11, -126, PT ;  /* 0xc2fc00000b00780b */ /* 0x000fcc0003fce000 */
[----:B------:R2:W4:Y:S01]  /*c950*/  MUFU.EX2 R105, R7 ;  /* 0x0000000700697308 */ /* 0x0005220000000800 */
[----:B---3--:R-:W-:Y:S02]  /*c960*/  FFMA2 R8, R108.F32x2.HI_LO, UR37.F32, R0.F32 ;  /* 0x000000256c087c49 */ /* 0x008fe40009200000 */
[----:B------:R-:W-:Y:S01]  /*c970*/  @!P0 FMUL R10, R10, 0.5 ;  /* 0x3f0000000a0a8820 */ /* 0x000fe20000400000 */
[----:B-----5:R-:W-:Y:S02]  /*c980*/  @!P5 FMUL R103, R103, R103 ;  /* 0x000000676767d220 */ /* 0x020fe40000400000 */
[----:B------:R-:W-:Y:S01]  /*c990*/  FSETP.GEU.AND P5, PT, R8, -126, PT ;  /* 0xc2fc00000800780b */ /* 0x000fe20003fae000 */
[----:B------:R-:W-:Y:S01]  /*c9a0*/  @!P6 FMUL R11, R11, 0.5 ;  /* 0x3f0000000b0be820 */ /* 0x000fe20000400000 */
[----:B------:R-:W3:Y:S01]  /*c9b0*/  MUFU.EX2 R106, R4 ;  /* 0x00000004006a7308 */ /* 0x000ee20000000800 */
[----:B-1----:R-:W-:Y:S01]  /*c9c0*/  @!P4 FMUL R104, R104, R104 ;  /* 0x000000686868c220 */ /* 0x002fe20000400000 */
[----:B------:R-:W-:-:S06]  /*c9d0*/  FSETP.GEU.AND P4, PT, R9, -126, PT ;  /* 0xc2fc00000900780b */ /* 0x000fcc0003f8e000 */
[----:B------:R1:W5:Y:S01]  /*c9e0*/  MUFU.EX2 R107, R5 ;  /* 0x00000005006b7308 */ /* 0x0003620000000800 */
[----:B--2---:R-:W-:Y:S02]  /*c9f0*/  FFMA2 R6, R110.F32x2.HI_LO, UR37.F32, R0.F32 ;  /* 0x000000256e067c49 */ /* 0x004fe40009200000 */
[----:B----4-:R-:W-:Y:S01]  /*ca00*/  @!P3 FMUL R105, R105, R105 ;  /* 0x000000696969b220 */ /* 0x010fe20000400000 */
[----:B------:R-:W-:Y:S02]  /*ca10*/  @!P5 FMUL R8, R8, 0.5 ;  /* 0x3f0000000808d820 */ /* 0x000fe40000400000 */
[----:B------:R-:W-:Y:S01]  /*ca20*/  FSETP.GEU.AND P3, PT, R6, -126, PT ;  /* 0xc2fc00000600780b */ /* 0x000fe20003f6e000 */
[----:B------:R-:W-:Y:S01]  /*ca30*/  @!P4 FMUL R9, R9, 0.5 ;  /* 0x3f0000000909c820 */ /* 0x000fe20000400000 */
[----:B------:R-:W2:Y:S01]  /*ca40*/  MUFU.EX2 R108, R10 ;  /* 0x0000000a006c7308 */ /* 0x000ea20000000800 */
[----:B---3--:R-:W-:Y:S01]  /*ca50*/  @!P2 FMUL R106, R106, R106 ;  /* 0x0000006a6a6aa220 */ /* 0x008fe20000400000 */
[----:B------:R-:W-:-:S06]  /*ca60*/  FSETP.GEU.AND P2, PT, R7, -126, PT ;  /* 0xc2fc00000700780b */ /* 0x000fcc0003f4e000 */
[----:B------:R3:W4:Y:S01]  /*ca70*/  MUFU.EX2 R109, R11 ;  /* 0x0000000b006d7308 */ /* 0x0007220000000800 */
[----:B-1----:R-:W-:Y:S02]  /*ca80*/  FFMA2 R4, R112.F32x2.HI_LO, UR37.F32, R0.F32 ;  /* 0x0000002570047c49 */ /* 0x002fe40009200000 */
[----:B-----5:R-:W-:Y:S01]  /*ca90*/  @!P1 FMUL R107, R107, R107 ;  /* 0x0000006b6b6b9220 */ /* 0x020fe20000400000 */
[----:B------:R-:W-:Y:S02]  /*caa0*/  @!P3 FMUL R6, R6, 0.5 ;  /* 0x3f0000000606b820 */ /* 0x000fe40000400000 */
[----:B------:R-:W-:Y:S01]  /*cab0*/  FSETP.GEU.AND P1, PT, R4, -126, PT ;  /* 0xc2fc00000400780b */ /* 0x000fe20003f2e000 */
[----:B------:R-:W-:Y:S01]  /*cac0*/  @!P2 FMUL R7, R7, 0.5 ;  /* 0x3f0000000707a820 */ /* 0x000fe20000400000 */
[----:B------:R-:W1:Y:S01]  /*cad0*/  MUFU.EX2 R110, R8 ;  /* 0x00000008006e7308 */ /* 0x000e620000000800 */
[----:B--2---:R-:W-:Y:S01]  /*cae0*/  @!P0 FMUL R108, R108, R108 ;  /* 0x0000006c6c6c8220 */ /* 0x004fe20000400000 */
[----:B------:R-:W-:-:S06]  /*caf0*/  FSETP.GEU.AND P0, PT, R5, -126, PT ;  /* 0xc2fc00000500780b */ /* 0x000fcc0003f0e000 */
[----:B------:R2:W5:Y:S01]  /*cb00*/  MUFU.EX2 R111, R9 ;  /* 0x00000009006f7308 */ /* 0x0005620000000800 */
[----:B---3--:R-:W-:Y:S02]  /*cb10*/  FFMA2 R10, R114.F32x2.HI_LO, UR37.F32, R0.F32 ;  /* 0x00000025720a7c49 */ /* 0x008fe40009200000 */
[----:B------:R-:W-:Y:S01]  /*cb20*/  @!P1 FMUL R4, R4, 0.5 ;  /* 0x3f00000004049820 */ /* 0x000fe20000400000 */
[----:B----4-:R-:W-:Y:S02]  /*cb30*/  @!P6 FMUL R109, R109, R109 ;  /* 0x0000006d6d6de220 */ /* 0x010fe40000400000 */
        /* <DEDUP_REMOVED lines=23> */
[----:B------:R-:W2:Y:S01]  /*ccb0*/  MUFU.EX2 R118, R8 ;  /* 0x0000000800767308 */ /* 0x000ea20000000800 */
[----:B---3--:R-:W-:Y:S02]  /*ccc0*/  FFMA2 R4, R120.F32x2.HI_LO, UR37.F32, R0.F32 ;  /* 0x0000002578047c49 */ /* 0x008fe40009200000 */
[----:B-----5:R-:W-:Y:S01]  /*ccd0*/  @!P0 FMUL R115, R115, R115 ;  /* 0x0000007373738220 */ /* 0x020fe20000400000 */
[----:B------:R-:W-:Y:S02]  /*cce0*/  @!P2 FMUL R6, R6, 0.5 ;  /* 0x3f0000000606a820 */ /* 0x000fe40000400000 */
[----:B------:R-:W-:Y:S01]  /*ccf0*/  FSETP.GEU.AND P0, PT, R4, -126, PT ;  /* 0xc2fc00000400780b */ /* 0x000fe20003f0e000 */
[----:B------:R-:W-:Y:S01]  /*cd00*/  @!P1 FMUL R7, R7, 0.5 ;  /* 0x3f00000007079820 */ /* 0x000fe20000400000 */
[----:B------:R-:W3:Y:S01]  /*cd10*/  MUFU.EX2 R116, R10 ;  /* 0x0000000a00747308 */ /* 0x000ee20000000800 */
[----:B-1----:R-:W-:Y:S01]  /*cd20*/  @!P5 FMUL R117, R117, R117 ;  /* 0x000000757575d220 */ /* 0x002fe20000400000 */
[----:B------:R-:W-:-:S06]  /*cd30*/  FSETP.GEU.AND P5, PT, R150, -126, PT ;  /* 0xc2fc00009600780b */ /* 0x000fcc0003fae000 */
[----:B------:R-:W1:Y:S01]  /*cd40*/  MUFU.EX2 R119, R9 ;  /* 0x0000000900777308 */ /* 0x000e620000000800 */
[----:B--2---:R-:W-:Y:S01]  /*cd50*/  @!P4 FMUL R118, R118, R118 ;  /* 0x000000767676c220 */ /* 0x004fe20000400000 */
[----:B------:R-:W-:Y:S01]  /*cd60*/  FSETP.GEU.AND P4, PT, R151, -126, PT ;  /* 0xc2fc00009700780b */ /* 0x000fe20003f8e000 */
[----:B------:R-:W-:-:S04]  /*cd70*/  @!P0 FMUL R4, R4, 0.5 ;  /* 0x3f00000004048820 */ /* 0x000fc80000400000 */
[----:B------:R-:W-:Y:S01]  /*cd80*/  @!P5 FMUL R150, R150, 0.5 ;  /* 0x3f0000009696d820 */ /* 0x000fe20000400000 */
[----:B------:R-:W2:Y:S01]  /*cd90*/  MUFU.EX2 R120, R6 ;  /* 0x0000000600787308 */ /* 0x000ea20000000800 */
[----:B---3--:R-:W-:Y:S01]  /*cda0*/  @!P6 FMUL R116, R116, R116 ;  /* 0x000000747474e220 */ /* 0x008fe20000400000 */
[----:B------:R-:W-:-:S05]  /*cdb0*/  FSETP.GEU.AND P6, PT, R5, -126, PT ;  /* 0xc2fc00000500780b */ /* 0x000fca0003fce000 */
[----:B------:R-:W-:Y:S01]  /*cdc0*/  @!P4 FMUL R151, R151, 0.5 ;  /* 0x3f0000009797c820 */ /* 0x000fe20000400000 */
[----:B------:R-:W3:Y:S01]  /*cdd0*/  MUFU.EX2 R121, R7 ;  /* 0x0000000700797308 */ /* 0x000ee20000000800 */
        /* <DEDUP_REMOVED lines=33> */
[----:B------:R-:W-:-:S04]  /*cff0*/  FSETP.GEU.AND P2, PT, R32, -126, PT ;  /* 0xc2fc00002000780b */ /* 0x000fc80003f4e000 */
[----:B------:R-:W-:Y:S01]  /*d000*/  F2FP.F16.F32.PACK_AB R24, R153, R152 ;  /* 0x000000989918723e */ /* 0x000fe200000000ff */
[----:B------:R-:W-:Y:S01]  /*d010*/  @!P3 FMUL R31, R31, 0.5 ;  /* 0x3f0000001f1fb820 */ /* 0x000fe20000400000 */
[----:B------:R-:W3:Y:S01]  /*d020*/  MUFU.EX2 R158, R28 ;  /* 0x0000001c009e7308 */ /* 0x000ee20000000800 */
[----:B-1----:R-:W-:Y:S01]  /*d030*/  @!P1 FMUL R154, R154, R154 ;  /* 0x0000009a9a9a9220 */ /* 0x002fe20000400000 */
[----:B------:R-:W-:-:S05]  /*d040*/  FSETP.GEU.AND P1, PT, R33, -126, PT ;  /* 0xc2fc00002100780b */ /* 0x000fca0003f2e000 */
[----:B------:R-:W-:Y:S01]  /*d050*/  @!P2 FMUL R32, R32, 0.5 ;  /* 0x3f0000002020a820 */ /* 0x000fe20000400000 */
[----:B------:R-:W1:Y:S01]  /*d060*/  MUFU.EX2 R159, R29 ;  /* 0x0000001d009f7308 */ /* 0x000e620000000800 */
[----:B--2---:R-:W-:Y:S01]  /*d070*/  @!P0 FMUL R155, R155, R155 ;  /* 0x0000009b9b9b8220 */ /* 0x004fe20000400000 */
[----:B------:R-:W-:-:S04]  /*d080*/  FSETP.GEU.AND P0, PT, R34, -126, PT ;  /* 0xc2fc00002200780b */ /* 0x000fc80003f0e000 */
[----:B------:R-:W-:Y:S01]  /*d090*/  F2FP.F16.F32.PACK_AB R25, R155, R154 ;  /* 0x0000009a9b19723e */ /* 0x000fe200000000ff */
[----:B------:R-:W-:Y:S01]  /*d0a0*/  @!P1 FMUL R33, R33, 0.5 ;  /* 0x3f00000021219820 */ /* 0x000fe20000400000 */
[----:B------:R-:W2:Y:S01]  /*d0b0*/  MUFU.EX2 R160, R30 ;  /* 0x0000001e00a07308 */ /* 0x000ea20000000800 */
[----:B---3--:R-:W-:Y:S01]  /*d0c0*/  @!P6 FMUL R158, R158, R158 ;  /* 0x0000009e9e9ee220 */ /* 0x008fe20000400000 */
[----:B------:R-:W-:-:S05]  /*d0d0*/  FSETP.GEU.AND P6, PT, R35, -126, PT ;  /* 0xc2fc00002300780b */ /* 0x000fca0003fce000 */
[----:B------:R-:W-:Y:S01]  /*d0e0*/  @!P0 FMUL R34, R34, 0.5 ;  /* 0x3f00000022228820 */ /* 0x000fe20000400000 */
[----:B------:R-:W3:Y:S01]  /*d0f0*/  MUFU.EX2 R161, R31 ;  /* 0x0000001f00a17308 */ /* 0x000ee20000000800 */
[----:B-1----:R-:W-:Y:S01]  /*d100*/  @!P5 FMUL R159, R159, R159 ;  /* 0x0000009f9f9fd220 */ /* 0x002fe20000400000 */
[----:B------:R-:W-:-:S04]  /*d110*/  FSETP.GEU.AND P5, PT, R36, -126, PT ;  /* 0xc2fc00002400780b */ /* 0x000fc80003fae000 */
[----:B------:R-:W-:Y:S01]  /*d120*/  F2FP.F16.F32.PACK_AB R26, R159, R158 ;  /* 0x0000009e9f1a723e */ /* 0x000fe200000000ff */
        /* <DEDUP_REMOVED lines=120> */
[----:B------:R-:W-:Y:S02]  /*d8b0*/  FSETP.GEU.AND P6, PT, R67, -126, PT ;  /* 0xc2fc00004300780b */ /* 0x000fe40003fce000 */
[----:B------:R-:W-:-:S03]  /*d8c0*/  F2FP.F16.F32.PACK_AB R60, R129, R128 ;  /* 0x00000080813c723e */ /* 0x000fc600000000ff */
[----:B------:R-:W-:Y:S01]  /*d8d0*/  @!P0 FMUL R66, R66, 0.5 ;  /* 0x3f00000042428820 */ /* 0x000fe20000400000 */
[----:B------:R-:W1:Y:S01]  /*d8e0*/  MUFU.EX2 R189, R63 ;  /* 0x0000003f00bd7308 */ /* 0x000e620000000800 */
[----:B--2---:R-:W-:Y:S01]  /*d8f0*/  @!P5 FMUL R187, R187, R187 ;  /* 0x000000bbbbbbd220 */ /* 0x004fe20000400000 */
[----:B------:R-:W-:Y:S02]  /*d900*/  FSETP.GEU.AND P5, PT, R68, -126, PT ;  /* 0xc2fc00004400780b */ /* 0x000fe40003fae000 */
[----:B------:R-:W-:Y:S02]  /*d910*/  F2FP.F16.F32.PACK_AB R61, R131, R130 ;  /* 0x00000082833d723e */ /* 0x000fe400000000ff */
[----:B------:R-:W-:Y:S01]  /*d920*/  F2FP.F16.F32.PACK_AB R40, R187, R186 ;  /* 0x000000babb28723e */ /* 0x000fe200000000ff */
[----:B------:R-:W-:Y:S01]  /*d930*/  @!P6 FMUL R67, R67, 0.5 ;  /* 0x3f0000004343e820 */ /* 0x000fe20000400000 */
[----:B------:R-:W2:Y:S01]  /*d940*/  MUFU.EX2 R42, R64 ;  /* 0x00000040002a7308 */ /* 0x000ea20000000800 */
[----:B---3--:R-:W-:Y:S01]  /*d950*/  @!P4 FMUL R188, R188, R188 ;  /* 0x000000bcbcbcc220 */ /* 0x008fe20000400000 */
[----:B------:R-:W-:-:S02]  /*d960*/  FSETP.GEU.AND P4, PT, R69, -126, PT ;  /* 0xc2fc00004500780b */ /* 0x000fc40003f8e000 */
[----:B------:R-:W-:-:S03]  /*d970*/  F2FP.F16.F32.PACK_AB R62, R133, R132 ;  /* 0x00000084853e723e */ /* 0x000fc600000000ff */
[----:B------:R-:W-:Y:S01]  /*d980*/  @!P5 FMUL R68, R68, 0.5 ;  /* 0x3f0000004444d820 */ /* 0x000fe20000400000 */
[----:B------:R-:W3:Y:S01]  /*d990*/  MUFU.EX2 R50, R65 ;  /* 0x0000004100327308 */ /* 0x000ee20000000800 */
[----:B-1----:R-:W-:Y:S01]  /*d9a0*/  @!P3 FMUL R189, R189, R189 ;  /* 0x000000bdbdbdb220 */ /* 0x002fe20000400000 */
[----:B------:R-:W-:Y:S02]  /*d9b0*/  FSETP.GEU.AND P3, PT, R70, -126, PT ;  /* 0xc2fc00004600780b */ /* 0x000fe40003f6e000 */
[----:B------:R-:W-:Y:S02]  /*d9c0*/  F2FP.F16.F32.PACK_AB R63, R135, R134 ;  /* 0x00000086873f723e */ /* 0x000fe400000000ff */
[----:B------:R-:W-:Y:S01]  /*d9d0*/  F2FP.F16.F32.PACK_AB R41, R189, R188 ;  /* 0x000000bcbd29723e */ /* 0x000fe200000000ff */
[----:B------:R-:W-:Y:S01]  /*d9e0*/  @!P4 FMUL R69, R69, 0.5 ;  /* 0x3f0000004545c820 */ /* 0x000fe20000400000 */
[----:B------:R-:W1:Y:S01]  /*d9f0*/  MUFU.EX2 R43, R66 ;  /* 0x00000042002b7308 */ /* 0x000e620000000800 */
[----:B--2---:R-:W-:Y:S01]  /*da00*/  @!P2 FMUL R42, R42, R42 ;  /* 0x0000002a2a2aa220 */ /* 0x004fe20000400000 */
[----:B------:R-:W-:-:S02]  /*da10*/  FSETP.GEU.AND P2, PT, R71, -126, PT ;  /* 0xc2fc00004700780b */ /* 0x000fc40003f4e000 */
[----:B------:R-:W-:Y:S02]  /*da20*/  F2FP.F16.F32.PACK_AB R64, R137, R136 ;  /* 0x000000888940723e */ /* 0x000fe400000000ff */
[----:B------:R2:W-:Y:S01]  /*da30*/  STL [R1+0x18], R42 ;  /* 0x0000182a01007387 */ /* 0x0005e20000100800 */
[----:B------:R-:W-:Y:S01]  /*da40*/  @!P3 FMUL R70, R70, 0.5 ;  /* 0x3f0000004646b820 */ /* 0x000fe20000400000 */
[----:B------:R-:W4:Y:S01]  /*da50*/  MUFU.EX2 R49, R67 ;  /* 0x0000004300317308 */ /* 0x000f220000000800 */
[----:B---3--:R-:W-:Y:S01]  /*da60*/  @!P1 FMUL R50, R50, R50 ;  /* 0x0000003232329220 */ /* 0x008fe20000400000 */
[----:B------:R-:W-:Y:S02]  /*da70*/  FSETP.GEU.AND P1, PT, R72, -126, PT ;  /* 0xc2fc00004800780b */ /* 0x000fe40003f2e000 */
[----:B------:R-:W-:Y:S02]  /*da80*/  F2FP.F16.F32.PACK_AB R65, R139, R138 ;  /* 0x0000008a8b41723e */ /* 0x000fe400000000ff */
[----:B------:R-:W-:Y:S01]  /*da90*/  STL [R1+0x1c], R50 ;  /* 0x00001c3201007387 */ /* 0x000fe20000100800 */
[----:B------:R-:W-:Y:S01]  /*daa0*/  @!P2 FMUL R71, R71, 0.5 ;  /* 0x3f0000004747a820 */ /* 0x000fe20000400000 */
[----:B------:R-:W3:Y:S01]  /*dab0*/  MUFU.EX2 R44, R68 ;  /* 0x00000044002c7308 */ /* 0x000ee20000000800 */
[----:B-1----:R-:W-:Y:S01]  /*dac0*/  @!P0 FMUL R43, R43, R43 ;  /* 0x0000002b2b2b8220 */ /* 0x002fe20000400000 */
[----:B------:R-:W-:-:S02]  /*dad0*/  FSETP.GEU.AND P0, PT, R73, -126, PT ;  /* 0xc2fc00004900780b */ /* 0x000fc40003f0e000 */
[----:B------:R-:W-:Y:S02]  /*dae0*/  F2FP.F16.F32.PACK_AB R66, R141, R140 ;  /* 0x0000008c8d42723e */ /* 0x000fe400000000ff */
[----:B------:R1:W-:Y:S01]  /*daf0*/  STL [R1+0x20], R43 ;  /* 0x0000202b01007387 */ /* 0x0003e20000100800 */
[----:B------:R-:W-:Y:S01]  /*db00*/  @!P1 FMUL R72, R72, 0.5 ;  /* 0x3f00000048489820 */ /* 0x000fe20000400000 */
[----:B------:R-:W5:Y:S01]  /*db10*/  MUFU.EX2 R48, R69 ;  /* 0x0000004500307308 */ /* 0x000f620000000800 */
[----:B----4-:R-:W-:Y:S01]  /*db20*/  @!P6 FMUL R49, R49, R49 ;  /* 0x000000313131e220 */ /* 0x010fe20000400000 */
[----:B------:R-:W-:Y:S02]  /*db30*/  FSETP.GEU.AND P6, PT, R74, -126, PT ;  /* 0xc2fc00004a00780b */ /* 0x000fe40003fce000 */
[----:B------:R-:W-:Y:S02]  /*db40*/  F2FP.F16.F32.PACK_AB R67, R143, R142 ;  /* 0x0000008e8f43723e */ /* 0x000fe400000000ff */
[----:B------:R-:W-:Y:S01]  /*db50*/  STL [R1+0x24], R49 ;  /* 0x0000243101007387 */ /* 0x000fe20000100800 */
[----:B------:R-:W-:Y:S01]  /*db60*/  @!P0 FMUL R73, R73, 0.5 ;  /* 0x3f00000049498820 */ /* 0x000fe20000400000 */
[----:B------:R-:W4:Y:S01]  /*db70*/  MUFU.EX2 R45, R70 ;  /* 0x00000046002d7308 */ /* 0x000f220000000800 */
[----:B---3--:R-:W-:Y:S01]  /*db80*/  @!P5 FMUL R44, R44, R44 ;  /* 0x0000002c2c2cd220 */ /* 0x008fe20000400000 */
[----:B------:R-:W-:-:S02]  /*db90*/  FSETP.GEU.AND P5, PT, R75, -126, PT ;  /* 0xc2fc00004b00780b */ /* 0x000fc40003fae000 */
[----:B--2---:R-:W-:Y:S02]  /*dba0*/  F2FP.F16.F32.PACK_AB R42, R50, R42 ;  /* 0x0000002a322a723e */ /* 0x004fe400000000ff */
[----:B------:R2:W-:Y:S01]  /*dbb0*/  STL [R1+0x28], R44 ;  /* 0x0000282c01007387 */ /* 0x0005e20000100800 */
[----:B------:R-:W-:Y:S01]  /*dbc0*/  @!P6 FMUL R74, R74, 0.5 ;  /* 0x3f0000004a4ae820 */ /* 0x000fe20000400000 */
[----:B------:R-:W3:Y:S01]  /*dbd0*/  MUFU.EX2 R47, R71 ;  /* 0x00000047002f7308 */ /* 0x000ee20000000800 */
[----:B-----5:R-:W-:Y:S01]  /*dbe0*/  @!P4 FMUL R48, R48, R48 ;  /* 0x000000303030c220 */ /* 0x020fe20000400000 */
[----:B------:R-:W-:Y:S02]  /*dbf0*/  FSETP.GEU.AND P4, PT, R76, -126, PT ;  /* 0xc2fc00004c00780b */ /* 0x000fe40003f8e000 */
[----:B------:R-:W-:Y:S02]  /*dc00*/  F2FP.F16.F32.PACK_AB R68, R145, R144 ;  /* 0x000000909144723e */ /* 0x000fe400000000ff */
[----:B------:R-:W-:Y:S01]  /*dc10*/  STL [R1+0x2c], R48 ;  /* 0x00002c3001007387 */ /* 0x000fe20000100800 */
[----:B------:R-:W-:Y:S01]  /*dc20*/  @!P5 FMUL R75, R75, 0.5 ;  /* 0x3f0000004b4bd820 */ /* 0x000fe20000400000 */
[----:B------:R-:W5:Y:S01]  /*dc30*/  MUFU.EX2 R5, R72 ;  /* 0x0000004800057308 */ /* 0x000f620000000800 */
[----:B----4-:R-:W-:Y:S01]  /*dc40*/  @!P3 FMUL R45, R45, R45 ;  /* 0x0000002d2d2db220 */ /* 0x010fe20000400000 */
[----:B------:R-:W-:-:S02]  /*dc50*/  FSETP.GEU.AND P3, PT, R77, -126, PT ;  /* 0xc2fc00004d00780b */ /* 0x000fc40003f6e000 */
[----:B-1----:R-:W-:Y:S02]  /*dc60*/  F2FP.F16.F32.PACK_AB R43, R49, R43 ;  /* 0x0000002b312b723e */ /* 0x002fe400000000ff */
        /* <DEDUP_REMOVED lines=9> */
[----:B-----5:R-:W-:Y:S01]  /*dd00*/  @!P1 FMUL R5, R5, R5 ;  /* 0x0000000505059220 */ /* 0x020fe20000400000 */
[----:B------:R-:W-:-:S02]  /*dd10*/  FSETP.GEU.AND P1, PT, R79, -126, PT ;  /* 0xc2fc00004f00780b */ /* 0x000fc40003f2e000 */
[----:B--2---:R-:W-:Y:S02]  /*dd20*/  F2FP.F16.F32.PACK_AB R44, R48, R44 ;  /* 0x0000002c302c723e */ /* 0x004fe400000000ff */
[----:B------:R-:W-:Y:S01]  /*dd30*/  STL [R1+0x38], R5 ;  /* 0x0000380501007387 */ /* 0x000fe20000100800 */
[----:B------:R-:W-:Y:S01]  /*dd40*/  @!P2 FMUL R78, R78, 0.5 ;  /* 0x3f0000004e4ea820 */ /* 0x000fe20000400000 */
[----:B------:R-:W2:Y:S01]  /*dd50*/  MUFU.EX2 R4, R75 ;  /* 0x0000004b00047308 */ /* 0x000ea20000000800 */
[----:B----4-:R-:W-:Y:S01]  /*dd60*/  @!P0 FMUL R46, R46, R46 ;  /* 0x0000002e2e2e8220 */ /* 0x010fe20000400000 */
[----:B------:R-:W-:Y:S02]  /*dd70*/  FSETP.GEU.AND P0, PT, R80, -126, PT ;  /* 0xc2fc00005000780b */ /* 0x000fe40003f0e000 */
[----:B------:R-:W-:Y:S02]  /*dd80*/  F2FP.F16.F32.PACK_AB R70, R149, R148 ;  /* 0x000000949546723e */ /* 0x000fe400000000ff */
[----:B------:R4:W-:Y:S01]  /*dd90*/  STL [R1+0x3c], R46 ;  /* 0x00003c2e01007387 */ /* 0x0009e20000100800 */
[----:B------:R-:W-:Y:S01]  /*dda0*/  @!P1 FMUL R79, R79, 0.5 ;  /* 0x3f0000004f4f9820 */ /* 0x000fe20000400000 */
[----:B------:R-:W5:Y:S01]  /*ddb0*/  MUFU.EX2 R9, R76 ;  /* 0x0000004c00097308 */ /* 0x000f620000000800 */
[----:B---3--:R-:W-:Y:S01]  /*ddc0*/  @!P6 FMUL R7, R7, R7 ;  /* 0x000000070707e220 */ /* 0x008fe20000400000 */
[----:B------:R-:W-:-:S02]  /*ddd0*/  FSETP.GEU.AND P6, PT, R81, -126, PT ;  /* 0xc2fc00005100780b */ /* 0x000fc40003fce000 */
[----:B-1----:R-:W-:Y:S02]  /*dde0*/  F2FP.F16.F32.PACK_AB R45, R47, R45 ;  /* 0x0000002d2f2d723e */ /* 0x002fe400000000ff */
[----:B------:R1:W-:Y:S01]  /*ddf0*/  STL [R1+0x40], R7 ;  /* 0x0000400701007387 */ /* 0x0003e20000100800 */
[----:B------:R-:W-:Y:S01]  /*de00*/  @!P0 FMUL R80, R80, 0.5 ;  /* 0x3f00000050508820 */ /* 0x000fe20000400000 */
[----:B------:R-:W3:Y:S01]  /*de10*/  MUFU.EX2 R6, R77 ;  /* 0x0000004d00067308 */ /* 0x000ee20000000800 */
[----:B--2---:R-:W-:Y:S01]  /*de20*/  @!P5 FMUL R4, R4, R4 ;  /* 0x000000040404d220 */ /* 0x004fe20000400000 */
[----:B------:R-:W-:Y:S02]  /*de30*/  FSETP.GEU.AND P5, PT, R82, -126, PT ;  /* 0xc2fc00005200780b */ /* 0x000fe40003fae000 */
[----:B------:R-:W-:Y:S02]  /*de40*/  F2FP.F16.F32.PACK_AB R71, R93, R92 ;  /* 0x0000005c5d47723e */ /* 0x000fe400000000ff */
[----:B------:R1:W-:Y:S01]  /*de50*/  STL [R1+0x44], R4 ;  /* 0x0000440401007387 */ /* 0x0003e20000100800 */
[----:B------:R-:W-:Y:S01]  /*de60*/  @!P6 FMUL R81, R81, 0.5 ;  /* 0x3f0000005151e820 */ /* 0x000fe20000400000 */
[----:B------:R-:W2:Y:S01]  /*de70*/  MUFU.EX2 R11, R78 ;  /* 0x0000004e000b7308 */ /* 0x000ea20000000800 */
[----:B-----5:R-:W-:Y:S01]  /*de80*/  @!P4 FMUL R9, R9, R9 ;  /* 0x000000090909c220 */ /* 0x020fe20000400000 */
[----:B------:R-:W-:-:S02]  /*de90*/  FSETP.GEU.AND P4, PT, R83, -126, PT ;  /* 0xc2fc00005300780b */ /* 0x000fc40003f8e000 */
[----:B------:R-:W-:Y:S02]  /*dea0*/  F2FP.F16.F32.PACK_AB R72, R95, R94 ;  /* 0x0000005e5f48723e */ /* 0x000fe400000000ff */
[----:B------:R1:W-:Y:S01]  /*deb0*/  STL [R1+0x48], R9 ;  /* 0x0000480901007387 */ /* 0x0003e20000100800 */
[----:B------:R-:W-:Y:S01]  /*dec0*/  @!P5 FMUL R82, R82, 0.5 ;  /* 0x3f0000005252d820 */ /* 0x000fe20000400000 */
[----:B------:R-:W5:Y:S01]  /*ded0*/  MUFU.EX2 R8, R79 ;  /* 0x0000004f00087308 */ /* 0x000f620000000800 */
[----:B---3--:R-:W-:Y:S01]  /*dee0*/  @!P3 FMUL R6, R6, R6 ;  /* 0x000000060606b220 */ /* 0x008fe20000400000 */
[----:B------:R-:W-:Y:S02]  /*def0*/  FSETP.GEU.AND P3, PT, R84, -126, PT ;  /* 0xc2fc00005400780b */ /* 0x000fe40003f6e000 */
[----:B------:R-:W-:Y:S02]  /*df00*/  F2FP.F16.F32.PACK_AB R73, R97, R96 ;  /* 0x000000606149723e */ /* 0x000fe400000000ff */
[----:B------:R1:W-:Y:S01]  /*df10*/  STL [R1+0x4c], R6 ;  /* 0x00004c0601007387 */ /* 0x0003e20000100800 */
[----:B------:R-:W-:Y:S01]  /*df20*/  @!P4 FMUL R83, R83, 0.5 ;  /* 0x3f0000005353c820 */ /* 0x000fe20000400000 */
[----:B------:R-:W3:Y:S01]  /*df30*/  MUFU.EX2 R157, R80 ;  /* 0x00000050009d7308 */ /* 0x000ee20000000800 */
[----:B--2---:R-:W-:Y:S01]  /*df40*/  @!P2 FMUL R11, R11, R11 ;  /* 0x0000000b0b0ba220 */ /* 0x004fe20000400000 */
[----:B------:R-:W-:-:S02]  /*df50*/  FSETP.GEU.AND P2, PT, R85, -126, PT ;  /* 0xc2fc00005500780b */ /* 0x000fc40003f4e000 */
[----:B------:R-:W-:Y:S02]  /*df60*/  F2FP.F16.F32.PACK_AB R74, R99, R98 ;  /* 0x00000062634a723e */ /* 0x000fe400000000ff */
[----:B------:R1:W-:Y:S01]  /*df70*/  STL [R1+0x50], R11 ;  /* 0x0000500b01007387 */ /* 0x0003e20000100800 */
[----:B------:R-:W-:Y:S01]  /*df80*/  @!P3 FMUL R84, R84, 0.5 ;  /* 0x3f0000005454b820 */ /* 0x000fe20000400000 */
[----:B------:R-:W2:Y:S01]  /*df90*/  MUFU.EX2 R10, R81 ;  /* 0x00000051000a7308 */ /* 0x000ea20000000800 */
[----:B-----5:R-:W-:Y:S01]  /*dfa0*/  @!P1 FMUL R8, R8, R8 ;  /* 0x0000000808089220 */ /* 0x020fe20000400000 */
[----:B------:R-:W-:Y:S02]  /*dfb0*/  FSETP.GEU.AND P1, PT, R86, -126, PT ;  /* 0xc2fc00005600780b */ /* 0x000fe40003f2e000 */
[----:B------:R-:W-:Y:S02]  /*dfc0*/  F2FP.F16.F32.PACK_AB R75, R101, R100 ;  /* 0x00000064654b723e */ /* 0x000fe400000000ff */
[----:B------:R1:W-:Y:S01]  /*dfd0*/  STL [R1+0x54], R8 ;  /* 0x0000540801007387 */ /* 0x0003e20000100800 */
[----:B------:R-:W-:Y:S01]  /*dfe0*/  @!P2 FMUL R85, R85, 0.5 ;  /* 0x3f0000005555a820 */ /* 0x000fe20000400000 */
[----:B------:R-:W5:Y:S01]  /*dff0*/  MUFU.EX2 R20, R82 ;  /* 0x0000005200147308 */ /* 0x000f620000000800 */
[----:B---3--:R-:W-:Y:S01]  /*e000*/  @!P0 FMUL R157, R157, R157 ;  /* 0x0000009d9d9d8220 */ /* 0x008fe20000400000 */
[----:B------:R-:W-:-:S02]  /*e010*/  FSETP.GEU.AND P0, PT, R87, -126, PT ;  /* 0xc2fc00005700780b */ /* 0x000fc40003f0e000 */
[----:B------:R-:W-:Y:S02]  /*e020*/  F2FP.F16.F32.PACK_AB R76, R103, R102 ;  /* 0x00000066674c723e */ /* 0x000fe400000000ff */
[----:B------:R1:W-:Y:S01]  /*e030*/  STL [R1+0x58], R157 ;  /* 0x0000589d01007387 */ /* 0x0003e20000100800 */
[----:B------:R-:W-:Y:S01]  /*e040*/  @!P1 FMUL R86, R86, 0.5 ;  /* 0x3f00000056569820 */ /* 0x000fe20000400000 */
[----:B------:R-:W3:Y:S01]  /*e050*/  MUFU.EX2 R21, R83 ;  /* 0x0000005300157308 */ /* 0x000ee20000000800 */
[----:B--2---:R-:W-:Y:S01]  /*e060*/  @!P6 FMUL R10, R10, R10 ;  /* 0x0000000a0a0ae220 */ /* 0x004fe20000400000 */
[----:B------:R-:W-:Y:S02]  /*e070*/  LOP3.LUT P6, RZ, R3, 0x3, R56, 0x48, !PT ;  /* 0x0000000303ff7812 */ /* 0x000fe400078c4838 */
[----:B------:R-:W-:Y:S02]  /*e080*/  F2FP.F16.F32.PACK_AB R56, R19, R18 ;  /* 0x000000121338723e */ /* 0x000fe400000000ff */
[----:B------:R1:W-:Y:S01]  /*e090*/  STL [R1+0x5c], R10 ;  /* 0x00005c0a01007387 */ /* 0x0003e20000100800 */
[----:B------:R-:W-:Y:S01]  /*e0a0*/  @!P0 FMUL R87, R87, 0.5 ;  /* 0x3f00000057578820 */ /* 0x000fe20000400000 */
[----:B------:R-:W2:Y:S01]  /*e0b0*/  MUFU.EX2 R14, R84 ;  /* 0x00000054000e7308 */ /* 0x000ea20000000800 */
[----:B-----5:R-:W-:Y:S01]  /*e0c0*/  @!P5 FMUL R20, R20, R20 ;  /* 0x000000141414d220 */ /* 0x020fe20000400000 */
[----:B------:R-:W-:-:S02]  /*e0d0*/  F2FP.F16.F32.PACK_AB R77, R105, R104 ;  /* 0x00000068694d723e */ /* 0x000fc400000000ff */
[----:B------:R-:W-:Y:S02]  /*e0e0*/  F2FP.F16.F32.PACK_AB R78, R107, R106 ;  /* 0x0000006a6b4e723e */ /* 0x000fe400000000ff */
[----:B------:R1:W-:Y:S01]  /*e0f0*/  STL [R1+0x60], R20 ;  /* 0x0000601401007387 */ /* 0x0003e20000100800 */
[----:B------:R-:W-:Y:S01]  /*e100*/  F2FP.F16.F32.PACK_AB R79, R109, R108 ;  /* 0x0000006c6d4f723e */ /* 0x000fe200000000ff */
[----:B------:R-:W5:Y:S01]  /*e110*/  MUFU.EX2 R15, R85 ;  /* 0x00000055000f7308 */ /* 0x000f620000000800 */
[----:B---3--:R-:W-:Y:S01]  /*e120*/  @!P4 FMUL R21, R21, R21 ;  /* 0x000000151515c220 */ /* 0x008fe20000400000 */
[----:B------:R-:W-:Y:S02]  /*e130*/  F2FP.F16.F32.PACK_AB R80, R111, R110 ;  /* 0x0000006e6f50723e */ /* 0x000fe400000000ff */
[----:B------:R-:W-:Y:S02]  /*e140*/  F2FP.F16.F32.PACK_AB R81, R113, R112 ;  /* 0x000000707151723e */ /* 0x000fe400000000ff */
[----:B------:R1:W-:Y:S01]  /*e150*/  STL [R1+0x64], R21 ;  /* 0x0000641501007387 */ /* 0x0003e20000100800 */
[----:B------:R-:W-:Y:S01]  /*e160*/  F2FP.F16.F32.PACK_AB R82, R115, R114 ;  /* 0x000000727352723e */ /* 0x000fe200000000ff */
[----:B------:R-:W3:Y:S01]  /*e170*/  MUFU.EX2 R12, R86 ;  /* 0x00000056000c7308 */ /* 0x000ee20000000800 */
[----:B--2---:R-:W-:Y:S01]  /*e180*/  @!P3 FMUL R14, R14, R14 ;  /* 0x0000000e0e0eb220 */ /* 0x004fe20000400000 */
[----:B------:R-:W-:-:S02]  /*e190*/  F2FP.F16.F32.PACK_AB R83, R117, R116 ;  /* 0x000000747553723e */ /* 0x000fc400000000ff */
[----:B------:R-:W-:Y:S02]  /*e1a0*/  F2FP.F16.F32.PACK_AB R84, R119, R118 ;  /* 0x000000767754723e */ /* 0x000fe400000000ff */
[----:B------:R1:W-:Y:S01]  /*e1b0*/  STL [R1+0x70], R14 ;  /* 0x0000700e01007387 */ /* 0x0003e20000100800 */
[----:B----4-:R-:W-:Y:S01]  /*e1c0*/  F2FP.F16.F32.PACK_AB R46, R46, R5 ;  /* 0x000000052e2e723e */ /* 0x010fe200000000ff */
[----:B------:R-:W2:Y:S01]  /*e1d0*/  MUFU.EX2 R13, R87 ;  /* 0x00000057000d7308 */ /* 0x000ea20000000800 */
[----:B-----5:R-:W-:Y:S01]  /*e1e0*/  @!P2 FMUL R15, R15, R15 ;  /* 0x0000000f0f0fa220 */ /* 0x020fe20000400000 */
[----:B------:R-:W-:Y:S02]  /*e1f0*/  F2FP.F16.F32.PACK_AB R85, R121, R120 ;  /* 0x000000787955723e */ /* 0x000fe400000000ff */
[----:B------:R-:W-:Y:S02]  /*e200*/  F2FP.F16.F32.PACK_AB R47, R4, R7 ;  /* 0x00000007042f723e */ /* 0x000fe400000000ff */
[----:B------:R1:W-:Y:S01]  /*e210*/  STL [R1+0x74], R15 ;  /* 0x0000740f01007387 */ /* 0x0003e20000100800 */
[----:B------:R-:W-:Y:S01]  /*e220*/  F2FP.F16.F32.PACK_AB R48, R6, R9 ;  /* 0x000000090630723e */ /* 0x000fe200000000ff */
[----:B---3--:R-:W-:Y:S01]  /*e230*/  @!P1 FMUL R12, R12, R12 ;  /* 0x0000000c0c0c9220 */ /* 0x008fe20000400000 */
[----:B------:R-:W-:-:S02]  /*e240*/  F2FP.F16.F32.PACK_AB R86, R123, R122 ;  /* 0x0000007a7b56723e */ /* 0x000fc400000000ff */
[----:B------:R-:W-:Y:S02]  /*e250*/  F2FP.F16.F32.PACK_AB R49, R8, R11 ;  /* 0x0000000b0831723e */ /* 0x000fe400000000ff */
[----:B------:R1:W-:Y:S01]  /*e260*/  STL [R1+0x68], R12 ;  /* 0x0000680c01007387 */ /* 0x0003e20000100800 */
[----:B------:R-:W-:Y:S01]  /*e270*/  F2FP.F16.F32.PACK_AB R50, R10, R157 ;  /* 0x0000009d0a32723e */ /* 0x000fe200000000ff */
[----:B--2---:R-:W-:Y:S01]  /*e280*/  @!P0 FMUL R13, R13, R13 ;  /* 0x0000000d0d0d8220 */ /* 0x004fe20000400000 */
[----:B------:R-:W-:Y:S02]  /*e290*/  F2FP.F16.F32.PACK_AB R87, R151, R150 ;  /* 0x000000969757723e */ /* 0x000fe400000000ff */
[----:B------:R-:W-:Y:S02]  /*e2a0*/  F2FP.F16.F32.PACK_AB R51, R21, R20 ;  /* 0x000000141533723e */ /* 0x000fe400000000ff */
[----:B------:R1:W-:Y:S01]  /*e2b0*/  STL [R1+0x6c], R13 ;  /* 0x00006c0d01007387 */ /* 0x0003e20000100800 */
[----:B------:R-:W-:-:S02]  /*e2c0*/  F2FP.F16.F32.PACK_AB R52, R15, R14 ;  /* 0x0000000e0f34723e */ /* 0x000fc400000000ff */
[----:B------:R-:W-:Y:S01]  /*e2d0*/  F2FP.F16.F32.PACK_AB R53, R13, R12 ;  /* 0x0000000c0d35723e */ /* 0x000fe200000000ff */
[----:B------:R-:W-:Y:S06]  /*e2e0*/  @!P6 BRA `(.L_x_233) ;  /* 0x000000000040e947 */ /* 0x000fec0003800000 */
[----:B-1----:R-:W-:Y:S01]  /*e2f0*/  MOV R14, 0x8 ;  /* 0x00000008000e7802 */ /* 0x002fe20000000f00 */
[----:B------:R-:W1:Y:S01]  /*e300*/  LDCU.64 UR6, c[0x4][0xb0] ;  /* 0x01001600ff0677ac */ /* 0x000e620008000a00 */
[----:B------:R-:W-:Y:S02]  /*e310*/  HFMA2 R12, -RZ, RZ, 0, 5.9604644775390625e-08 ;  /* 0x00000001ff0c7431 */ /* 0x000fe400000001ff */
[----:B------:R-:W-:Y:S01]  /*e320*/  IMAD.MOV.U32 R8, RZ, RZ, 0x1be ;  /* 0x000001beff087424 */ /* 0x000fe200078e00ff */
[----:B------:R-:W2:Y:S01]  /*e330*/  LDCU.64 UR4, c[0x4][0xb8] ;  /* 0x01001700ff0477ac */ /* 0x000ea20008000a00 */
[----:B------:R-:W3:Y:S01]  /*e340*/  LDC.64 R14, c[0x4][R14] ;  /* 0x010000000e0e7b82 */ /* 0x000ee20000000a00 */
[----:B------:R-:W-:Y:S01]  /*e350*/  IMAD.MOV.U32 R13, RZ, RZ, RZ ;  /* 0x000000ffff0d7224 */ /* 0x000fe200078e00ff */
[----:B------:R-:W4:Y:S01]  /*e360*/  LDCU.64 UR8, c[0x4][0x20] ;  /* 0x01000400ff0877ac */ /* 0x000f220008000a00 */
[----:B-1----:R-:W-:Y:S01]  /*e370*/  IMAD.U32 R4, RZ, RZ, UR6 ;  /* 0x00000006ff047e24 */ /* 0x002fe2000f8e00ff */
[----:B------:R-:W-:Y:S01]  /*e380*/  MOV R5, UR7 ;  /* 0x0000000700057c02 */ /* 0x000fe20008000f00 */
[----:B--2---:R-:W-:Y:S01]  /*e390*/  IMAD.U32 R6, RZ, RZ, UR4 ;  /* 0x00000004ff067e24 */ /* 0x004fe2000f8e00ff */
[----:B------:R-:W-:Y:S01]  /*e3a0*/  MOV R7, UR5 ;  /* 0x0000000500077c02 */ /* 0x000fe20008000f00 */
[----:B----4-:R-:W-:Y:S01]  /*e3b0*/  IMAD.U32 R10, RZ, RZ, UR8 ;  /* 0x00000008ff0a7e24 */ /* 0x010fe2000f8e00ff */
[----:B------:R-:W-:-:S02]  /*e3c0*/  MOV R11, UR9 ;  /* 0x00000009000b7c02 */ /* 0x000fc40008000f00 */
[----:B------:R-:W-:-:S07]  /*e3d0*/  LEPC R20, `(.L_x_233) ;  /* 0x000000001014794e */ /* 0x000fce0000000000 */
[----:B---3--:R-:W-:Y:S05]  /*e3e0*/  CALL.ABS.NOINC R14 ;  /* 0x000000000e007343 */ /* 0x008fea0003c00000 */
.L_x_233:
[C---:B------:R-:W-:Y:S01]  /*e3f0*/  FSETP.NEU.AND P0, PT, R17.reuse, -INF , PT ;  /* 0xff8000001100780b */ /* 0x040fe20003f0d000 */
[----:B-1----:R-:W1:Y:S01]  /*e400*/  S2R R157, SR_TID.X ;  /* 0x00000000009d7919 */ /* 0x002e620000002100 */
[----:B------:R-:W-:Y:S05]  /*e410*/  WARPSYNC.ALL ;  /* 0x0000000000007948 */ /* 0x000fea0003800000 */
[----:B------:R-:W-:Y:S01]  /*e420*/  FSEL R0, R17, RZ, P0 ;  /* 0x000000ff11007208 */ /* 0x000fe20000000000 */
[----:B------:R-:W-:Y:S01]  /*e430*/  UIADD3 UR4, UPT, UPT, UR40, 0x20, URZ ;  /* 0x0000002028047890 */ /* 0x000fe2000fffe0ff */
[----:B------:R2:W-:Y:S03]  /*e440*/  STTM.x32 tmem[UR40], R56 ;  /* 0x00000038000079ed */ /* 0x0005e600082c0028 */
[----:B------:R-:W-:Y:S01]  /*e450*/  FMUL R0, R0, -UR37 ;  /* 0x8000002500007c20 */ /* 0x000fe20008400000 */
[----:B------:R-:W-:-:S03]  /*e460*/  USHF.R.U32.HI UR4, URZ, 0x15, UR4 ;  /* 0x00000015ff047899 */ /* 0x000fc60008011604 */
[--C-:B------:R-:W-:Y:S02]  /*e470*/  FFMA2 R88, R88.F32x2.HI_LO, UR37.F32, R0.reuse.F32 ;  /* 0x0000002558587c49 */ /* 0x100fe40009200000 */
[----:B------:R-:W-:Y:S01]  /*e480*/  FFMA2 R90, R90.F32x2.HI_LO, UR37.F32, R0.F32 ;  /* 0x000000255a5a7c49 */ /* 0x000fe20009200000 */
[----:B------:R-:W-:Y:S02]  /*e490*/  MOV R3, UR4 ;  /* 0x0000000400037c02 */ /* 0x000fe40008000f00 */
[----:B------:R-:W-:Y:S02]  /*e4a0*/  FSETP.GEU.AND P4, PT, R88, -126, PT ;  /* 0xc2fc00005800780b */ /* 0x000fe40003f8e000 */
[----:B------:R-:W-:Y:S02]  /*e4b0*/  FSETP.GEU.AND P3, PT, R89, -126, PT ;  /* 0xc2fc00005900780b */ /* 0x000fe40003f6e000 */
[----:B------:R-:W-:Y:S02]  /*e4c0*/  FSETP.GEU.AND P2, PT, R90, -126, PT ;  /* 0xc2fc00005a00780b */ /* 0x000fe40003f4e000 */
[----:B------:R-:W-:-:S07]  /*e4d0*/  FSETP.GEU.AND P1, PT, R91, -126, PT ;  /* 0xc2fc00005b00780b */ /* 0x000fce0003f2e000 */
[----:B------:R-:W-:Y:S02]  /*e4e0*/  @!P4 FMUL R88, R88, 0.5 ;  /* 0x3f0000005858c820 */ /* 0x000fe40000400000 */
[----:B------:R-:W-:Y:S02]  /*e4f0*/  @!P3 FMUL R89, R89, 0.5 ;  /* 0x3f0000005959b820 */ /* 0x000fe40000400000 */
[----:B------:R-:W-:Y:S02]  /*e500*/  @!P2 FMUL R90, R90, 0.5 ;  /* 0x3f0000005a5aa820 */ /* 0x000fe40000400000 */
[----:B------:R-:W-:Y:S01]  /*e510*/  @!P1 FMUL R91, R91, 0.5 ;  /* 0x3f0000005b5b9820 */ /* 0x000fe20000400000 */
[----:B--2---:R-:W2:Y:S01]  /*e520*/  MUFU.EX2 R58, R88 ;  /* 0x00000058003a7308 */ /* 0x004ea20000000800 */
[----:B-1----:R-:W-:-:S04]  /*e530*/  SHF.R.U32.HI R60, RZ, 0x5, R157 ;  /* 0x00000005ff3c7819 */ /* 0x002fc8000001169d */
[----:B------:R-:W-:-:S03]  /*e540*/  LOP3.LUT P0, RZ, R3, 0x3, R60, 0x48, !PT ;  /* 0x0000000303ff7812 */ /* 0x000fc6000780483c */
[----:B------:R-:W1:Y:S08]  /*e550*/  MUFU.EX2 R59, R89 ;  /* 0x00000059003b7308 */ /* 0x000e700000000800 */
[----:B------:R-:W3:Y:S01]  /*e560*/  MUFU.EX2 R56, R90 ;  /* 0x0000005a00387308 */ /* 0x000ee20000000800 */
[----:B--2---:R-:W-:-:S07]  /*e570*/  @!P4 FMUL R58, R58, R58 ;  /* 0x0000003a3a3ac220 */ /* 0x004fce0000400000 */
[----:B------:R-:W2:Y:S01]  /*e580*/  MUFU.EX2 R57, R91 ;  /* 0x0000005b00397308 */ /* 0x000ea20000000800 */
[----:B-1----:R-:W-:-:S05]  /*e590*/  @!P3 FMUL R59, R59, R59 ;  /* 0x0000003b3b3bb220 */ /* 0x002fca0000400000 */
[----:B------:R-:W-:Y:S01]  /*e5a0*/  F2FP.F16.F32.PACK_AB R54, R59, R58 ;  /* 0x0000003a3b36723e */ /* 0x000fe200000000ff */
[----:B---3--:R-:W-:Y:S01]  /*e5b0*/  @!P2 FMUL R56, R56, R56 ;  /* 0x000000383838a220 */ /* 0x008fe20000400000 */
[----:B--2---:R-:W-:-:S05]  /*e5c0*/  @!P1 FMUL R57, R57, R57 ;  /* 0x0000003939399220 */ /* 0x004fca0000400000 */
[----:B------:R-:W-:Y:S01]  /*e5d0*/  F2FP.F16.F32.PACK_AB R55, R57, R56 ;  /* 0x000000383937723e */ /* 0x000fe200000000ff */
[----:B------:R-:W-:Y:S06]  /*e5e0*/  @!P0 BRA `(.L_x_234) ;  /* 0x0000000000408947 */ /* 0x000fec0003800000 */
[----:B------:R-:W-:Y:S01]  /*e5f0*/  MOV R14, 0x8 ;  /* 0x00000008000e7802 */ /* 0x000fe20000000f00 */
        /* <DEDUP_REMOVED lines=15> */
.L_x_234:
[----:B------:R-:W-:-:S04]  /*e6f0*/  UISETP.NE.AND UP0, UPT, UR51, URZ, UPT ;  /* 0x000000ff3300728c */ /* 0x000fc8000bf05270 */
[----:B------:R-:W-:-:S06]  /*e700*/  USEL UR4, UR44, UR43, UP0 ;  /* 0x0000002b2c047287 */ /* 0x000fcc0008000000 */
[----:B------:R-:W-:Y:S01]  /*e710*/  MOV R0, UR4 ;  /* 0x0000000400007c02 */ /* 0x000fe20008000f00 */
[----:B------:R-:W-:Y:S05]  /*e720*/  WARPSYNC.ALL ;  /* 0x0000000000007948 */ /* 0x000fea0003800000 */
[----:B------:R-:W-:Y:S01]  /*e730*/  ISETP.GT.U32.AND P1, PT, R0, 0x1, PT ;  /* 0x000000010000780c */ /* 0x000fe20003f24070 */
[----:B------:R1:W-:Y:S01]  /*e740*/  STTM.x32 tmem[UR40+0x20], R24 ;  /* 0x00002018000079ed */ /* 0x0003e200082c0028 */
[----:B------:R-:W2:Y:S11]  /*e750*/  FENCE.VIEW.ASYNC.T ;  /* 0x00000000000073c6 */ /* 0x000eb60000000200 */
[----:B------:R-:W-:Y:S05]  /*e760*/  @P1 BRA `(.L_x_235) ;  /* 0x0000000000081947 */ /* 0x000fea0003800000 */
[----:B------:R-:W-:Y:S05]  /*e770*/  BPT.TRAP 0x1 ;  /* 0x000000040000795c */ /* 0x000fea0000300000 */
[----:B------:R-:W-:Y:S05]  /*e780*/  BPT.TRAP 0x1 ;  /* 0x000000040000795c */ /* 0x000fea0000300000 */
.L_x_235:
[----:B------:R-:W3:Y:S01]  /*e790*/  S2UR UR5, SR_CgaCtaId ;  /* 0x00000000000579c3 */ /* 0x000ee20000008800 */
[----:B------:R-:W-:Y:S01]  /*e7a0*/  UISETP.NE.AND UP0, UPT, UR51, URZ, UPT ;  /* 0x000000ff3300728c */ /* 0x000fe2000bf05270 */
[----:B------:R-:W-:Y:S02]  /*e7b0*/  UMOV UR4, 0x400 ;  /* 0x0000040000047882 */ /* 0x000fe40000000000 */
[----:B---3--:R-:W-:-:S04]  /*e7c0*/  ULEA UR4, UR5, UR4, 0x18 ;  /* 0x0000000405047291 */ /* 0x008fc8000f8ec0ff */
[----:B------:R-:W-:-:S04]  /*e7d0*/  UIADD3 UR6, UPT, UPT, UR4, 0xa068, URZ ;  /* 0x0000a06804067890 */ /* 0x000fc8000fffe0ff */
[----:B------:R-:W-:-:S04]  /*e7e0*/  @UP0 UIADD3 UR6, UPT, UPT, UR4, 0xa058, URZ ;  /* 0x0000a05804060890 */ /* 0x000fc8000fffe0ff */
[----:B------:R-:W-:Y:S02]  /*e7f0*/  UPRMT UR6, UR5, 0x654, UR6 ;  /* 0x0000065405067896 */ /* 0x000fe40008000006 */
[----:B------:R-:W-:-:S04]  /*e800*/  USEL UR5, UR48, UR47, UP0 ;  /* 0x0000002f30057287 */ /* 0x000fc80008000000 */
[----:B------:R-:W-:-:S03]  /*e810*/  ULOP3.LUT UR5, UR5, 0x1, URZ, 0x3c, !UPT ;  /* 0x0000000105057892 */ /* 0x000fc6000f8e3cff */
[----:B--2---:R-:W-:Y:S01]  /*e820*/  SYNCS.ARRIVE.TRANS64.RED.A1T0 RZ, [UR6], RZ ;  /* 0x000000ffffff79a7 */ /* 0x004fe20008100406 */
[----:B------:R-:W-:Y:S02]  /*e830*/  USEL UR48, UR5, UR48, UP0 ;  /* 0x0000003005307287 */ /* 0x000fe40008000000 */
[----:B------:R-:W-:Y:S02]  /*e840*/  USEL UR47, UR47, UR5, UP0 ;  /* 0x000000052f2f7287 */ /* 0x000fe40008000000 */
[----:B------:R-:W-:-:S09]  /*e850*/  UISETP.NE.AND UP0, UPT, UR41, URZ, UPT ;  /* 0x000000ff2900728c */ /* 0x000fd2000bf05270 */
[----:B------:R-:W-:Y:S05]  /*e860*/  BRA.U UP0, `(.L_x_236) ;  /* 0x0000000100047547 */ /* 0x000fea000b800000 */
[----:B------:R-:W-:Y:S05]  /*e870*/  BPT.TRAP 0x1 ;  /* 0x000000040000795c */ /* 0x000fea0000300000 */
.L_x_236:
[----:B------:R-:W-:Y:S01]  /*e880*/  UISETP.NE.AND UP0, UPT, UR51, URZ, UPT ;  /* 0x000000ff3300728c */ /* 0x000fe2000bf05270 */
[----:B------:R-:W-:Y:S01]  /*e890*/  MOV R0, UR39 ;  /* 0x0000002700007c02 */ /* 0x000fe20008000f00 */
[----:B------:R-:W-:Y:S01]  /*e8a0*/  UIADD3 UR6, UPT, UPT, UR4, 0xa078, URZ ;  /* 0x0000a07804067890 */ /* 0x000fe2000fffe0ff */
[----:B------:R-:W-:Y:S01]  /*e8b0*/  FADD2 R22, R22.F32x2.HI_LO, RZ.F32 ;  /* 0x000000ff1616724b */ /* 0x000fe20000200000 */
[----:B------:R-:W-:Y:S01]  /*e8c0*/  FSETP.NEU.AND P0, PT, R17, -INF , PT ;  /* 0xff8000001100780b */ /* 0x000fe20003f0d000 */
[----:B------:R-:W-:Y:S01]  /*e8d0*/  FADD2 R124, R124.F32x2.HI_LO, RZ.F32 ;  /* 0x000000ff7c7c724b */ /* 0x000fe20000200000 */
[----:B------:R-:W-:Y:S01]  /*e8e0*/  SHF.L.U32 R0, R0, 0x1f, RZ ;  /* 0x0000001f00007819 */ /* 0x000fe200000006ff */
[----:B------:R-:W-:Y:S01]  /*e8f0*/  FADD2 R22, R22.F32x2.HI_LO, R130.F32x2.HI_LO ;  /* 0x000000821616724b */ /* 0x000fe20000000000 */
[----:B------:R-:W-:Y:S01]  /*e900*/  FSEL R3, R17, RZ, P0 ;  /* 0x000000ff11037208 */ /* 0x000fe20000000000 */
[----:B------:R-:W-:Y:S02]  /*e910*/  FADD2 R126, R126.F32x2.HI_LO, RZ.F32 ;  /* 0x000000ff7e7e724b */ /* 0x000fe40000200000 */
[----:B------:R-:W-:Y:S01]  /*e920*/  @!UP0 UIADD3 UR6, UPT, UPT, UR4, 0xa088, URZ ;  /* 0x0000a08804068890 */ /* 0x000fe2000fffe0ff */
[----:B------:R-:W-:Y:S01]  /*e930*/  FADD2 R124, R124.F32x2.HI_LO, R132.F32x2.HI_LO ;  /* 0x000000847c7c724b */ /* 0x000fe20000000000 */
[----:B------:R-:W-:Y:S01]  /*e940*/  FSETP.NEU.AND P0, PT, R156, R3, PT ;  /* 0x000000039c00720b */ /* 0x000fe20003f0d000 */
[----:B------:R-:W-:-:S02]  /*e950*/  FADD2 R126, R126.F32x2.HI_LO, R134.F32x2.HI_LO ;  /* 0x000000867e7e724b */ /* 0x000fc40000000000 */
[----:B------:R-:W-:Y:S02]  /*e960*/  FADD2 R22, R22.F32x2.HI_LO, R138.F32x2.HI_LO ;  /* 0x0000008a1616724b */ /* 0x000fe40000000000 */
[----:B------:R-:W-:Y:S02]  /*e970*/  FADD2 R124, R124.F32x2.HI_LO, R140.F32x2.HI_LO ;  /* 0x0000008c7c7c724b */ /* 0x000fe40000000000 */
[----:B------:R-:W2:Y:S01]  /*e980*/  SYNCS.PHASECHK.TRANS64.TRYWAIT P2, [UR6], R0 ;  /* 0x00000000ff0075a7 */ /* 0x000ea20008041106 */
[----:B------:R-:W-:Y:S02]  /*e990*/  FADD2 R126, R126.F32x2.HI_LO, R142.F32x2.HI_LO ;  /* 0x0000008e7e7e724b */ /* 0x000fe40000000000 */
[----:B------:R-:W-:Y:S02]  /*e9a0*/  FADD2 R22, R22.F32x2.HI_LO, R146.F32x2.HI_LO ;  /* 0x000000921616724b */ /* 0x000fe40000000000 */
[----:B------:R-:W-:Y:S02]  /*e9b0*/  FADD2 R124, R124.F32x2.HI_LO, R148.F32x2.HI_LO ;  /* 0x000000947c7c724b */ /* 0x000fe40000000000 */
[----:B------:R-:W-:-:S02]  /*e9c0*/  FADD2 R126, R126.F32x2.HI_LO, R92.F32x2.HI_LO ;  /* 0x0000005c7e7e724b */ /* 0x000fc40000000000 */
[----:B------:R-:W-:Y:S02]  /*e9d0*/  FADD2 R22, R22.F32x2.HI_LO, R96.F32x2.HI_LO ;  /* 0x000000601616724b */ /* 0x000fe40000000000 */
[----:B------:R-:W-:Y:S02]  /*e9e0*/  FADD2 R124, R124.F32x2.HI_LO, R98.F32x2.HI_LO ;  /* 0x000000627c7c724b */ /* 0x000fe40000000000 */
[----:B------:R-:W-:Y:S02]  /*e9f0*/  FADD2 R126, R126.F32x2.HI_LO, R100.F32x2.HI_LO ;  /* 0x000000647e7e724b */ /* 0x000fe40000000000 */
[----:B------:R-:W-:Y:S01]  /*ea00*/  FADD2 R22, R22.F32x2.HI_LO, R104.F32x2.HI_LO ;  /* 0x000000681616724b */ /* 0x000fe20000000000 */
[----:B--2---:R-:W-:Y:S06]  /*ea10*/  @!P2 BRA `(.L_x_237) ;  /* 0x000000980084a947 */ /* 0x004fec0003800000 */
.L_x_408:
[----:B------:R-:W-:Y:S01]  /*ea20*/  BSSY.RECONVERGENT B0, `(.L_x_238) ;  /* 0x000000a000007945 */ /* 0x000fe20003800200 */
[----:B--2---:R-:W-:-:S03]  /*ea30*/  MOV R5, 0x3f000000 ;  /* 0x3f00000000057802 */ /* 0x004fc60000000f00 */
[----:B------:R-:W-:Y:S05]  /*ea40*/  @!P0 BRA `(.L_x_239) ;  /* 0x00000000001c8947 */ /* 0x000fea0003800000 */
[----:B------:R-:W-:-:S04]  /*ea50*/  FADD R0, -R3, R156 ;  /* 0x0000009c03007221 */ /* 0x000fc80000000100 */
[----:B------:R-:W-:-:S05]  /*ea60*/  FMUL R0, R0, UR37 ;  /* 0x0000002500007c20 */ /* 0x000fca0008400000 */
[----:B------:R-:W-:-:S13]  /*ea70*/  FSETP.GEU.AND P0, PT, R0, -126, PT ;  /* 0xc2fc00000000780b */ /* 0x000fda0003f0e000 */
[----:B------:R-:W-:-:S04]  /*ea80*/  @!P0 FMUL R0, R0, 0.5 ;  /* 0x3f00000000008820 */ /* 0x000fc80000400000 */
[----:B------:R-:W2:Y:S02]  /*ea90*/  MUFU.EX2 R5, R0 ;  /* 0x0000000000057308 */ /* 0x000ea40000000800 */
[----:B--2---:R-:W-:-:S04]  /*eaa0*/  @!P0 FMUL R5, R5, R5 ;  /* 0x0000000505058220 */ /* 0x004fc80000400000 */
[----:B------:R-:W-:Y:S02]  /*eab0*/  FMUL R5, R5, 0.5 ;  /* 0x3f00000005057820 */ /* 0x000fe40000400000 */
.L_x_239:
[----:B------:R-:W-:Y:S05]  /*eac0*/  BSYNC.RECONVERGENT B0 ;  /* 0x0000000000007941 */ /* 0x000fea0003800200 */
.L_x_238:
[----:B-1----:R-:W2:Y:S04]  /*ead0*/  LDL.LU.64 R34, [R1+0x18] ;  /* 0x0000180001227983 */ /* 0x002ea80000300a00 */
[----:B------:R-:W3:Y:S04]  /*eae0*/  LDL.LU.64 R32, [R1+0x20] ;  /* 0x0000200001207983 */ /* 0x000ee80000300a00 */
[----:B------:R-:W4:Y:S04]  /*eaf0*/  LDL.LU.64 R30, [R1+0x30] ;  /* 0x00003000011e7983 */ /* 0x000f280000300a00 */
[----:B------:R-:W5:Y:S04]  /*eb00*/  LDL.LU.64 R28, [R1+0x38] ;  /* 0x00003800011c7983 */ /* 0x000f680000300a00 */
[----:B------:R-:W5:Y:S04]  /*eb10*/  LDL.LU.64 R26, [R1+0x40] ;  /* 0x00004000011a7983 */ /* 0x000f680000300a00 */
[----:B------:R-:W5:Y:S04]  /*eb20*/  LDL.LU.64 R14, [R1+0x28] ;  /* 0x00002800010e7983 */ /* 0x000f680000300a00 */
[----:B------:R-:W5:Y:S04]  /*eb30*/  LDL.LU.64 R24, [R1+0x50] ;  /* 0x0000500001187983 */ /* 0x000f680000300a00 */
[----:B------:R-:W5:Y:S04]  /*eb40*/  LDL.LU.64 R20, [R1+0x58] ;  /* 0x0000580001147983 */ /* 0x000f680000300a00 */
[----:B------:R-:W5:Y:S04]  /*eb50*/  LDL.LU.64 R12, [R1+0x60] ;  /* 0x00006000010c7983 */ /* 0x000f680000300a00 */
[----:B------:R-:W5:Y:S04]  /*eb60*/  LDL.LU.64 R8, [R1+0x48] ;  /* 0x0000480001087983 */ /* 0x000f680000300a00 */
[----:B------:R-:W5:Y:S04]  /*eb70*/  LDL.LU.64 R10, [R1+0x68] ;  /* 0x00006800010a7983 */ /* 0x000f680000300a00 */
[----:B------:R-:W5:Y:S01]  /*eb80*/  LDL.LU.64 R6, [R1+0x70] ;  /* 0x0000700001067983 */ /* 0x000f620000300a00 */
[----:B------:R-:W-:-:S04]  /*eb90*/  FMUL R16, R5, R16 ;  /* 0x0000001005107220 */ /* 0x000fc80000400000 */
[----:B------:R-:W-:-:S04]  /*eba0*/  FADD2 R18, R16.F32, R18.F32x2.HI_LO ;  /* 0x000000121012724b */ /* 0x000fc80000040000 */
[----:B------:R-:W-:-:S04]  /*ebb0*/  FADD2 R18, R18.F32x2.HI_LO, R128.F32x2.HI_LO ;  /* 0x000000801212724b */ /* 0x000fc80000000000 */
[----:B------:R-:W-:-:S04]  /*ebc0*/  FADD2 R18, R18.F32x2.HI_LO, R136.F32x2.HI_LO ;  /* 0x000000881212724b */ /* 0x000fc80000000000 */
[----:B------:R-:W-:-:S04]  /*ebd0*/  FADD2 R18, R18.F32x2.HI_LO, R144.F32x2.HI_LO ;  /* 0x000000901212724b */ /* 0x000fc80000000000 */
[----:B------:R-:W-:Y:S02]  /*ebe0*/  FADD2 R18, R18.F32x2.HI_LO, R94.F32x2.HI_LO ;  /* 0x0000005e1212724b */ /* 0x000fe40000000000 */
[----:B------:R-:W-:Y:S02]  /*ebf0*/  FADD2 R124, R124.F32x2.HI_LO, R106.F32x2.HI_LO ;  /* 0x0000006a7c7c724b */ /* 0x000fe40000000000 */
[----:B------:R-:W-:Y:S02]  /*ec00*/  FADD2 R126, R126.F32x2.HI_LO, R108.F32x2.HI_LO ;  /* 0x0000006c7e7e724b */ /* 0x000fe40000000000 */
[----:B------:R-:W-:Y:S02]  /*ec10*/  FADD2 R18, R18.F32x2.HI_LO, R102.F32x2.HI_LO ;  /* 0x000000661212724b */ /* 0x000fe40000000000 */
[----:B------:R-:W-:Y:S02]  /*ec20*/  FADD2 R22, R22.F32x2.HI_LO, R112.F32x2.HI_LO ;  /* 0x000000701616724b */ /* 0x000fe40000000000 */
[----:B------:R-:W-:-:S02]  /*ec30*/  FADD2 R124, R124.F32x2.HI_LO, R114.F32x2.HI_LO ;  /* 0x000000727c7c724b */ /* 0x000fc40000000000 */
        /* <DEDUP_REMOVED lines=23> */
[----:B------:R-:W-:Y:S01]  /*edb0*/  FADD2 R18, R18.F32x2.HI_LO, R186.F32x2.HI_LO ;  /* 0x000000ba1212724b */ /* 0x000fe20000000000 */
[----:B------:R-:W-:Y:S01]  /*edc0*/  ULOP3.LUT UP0, URZ, UR45, 0x7f, UR36, 0xf8, !UPT ;  /* 0x0000007f2dff7892 */ /* 0x000fe2000f80f824 */
[----:B--2---:R-:W-:-:S02]  /*edd0*/  FADD2 R124, R124.F32x2.HI_LO, R34.F32x2.HI_LO ;  /* 0x000000227c7c724b */ /* 0x004fc40000000000 */
[----:B---3--:R-:W-:Y:S02]  /*ede0*/  FADD2 R126, R126.F32x2.HI_LO, R32.F32x2.HI_LO ;  /* 0x000000207e7e724b */ /* 0x008fe40000000000 */
[----:B----4-:R-:W-:Y:S02]  /*edf0*/  FADD2 R22, R22.F32x2.HI_LO, R30.F32x2.HI_LO ;  /* 0x0000001e1616724b */ /* 0x010fe40000000000 */
[----:B-----5:R-:W-:Y:S02]  /*ee00*/  FADD2 R124, R124.F32x2.HI_LO, R28.F32x2.HI_LO ;  /* 0x0000001c7c7c724b */ /* 0x020fe40000000000 */
        /* <DEDUP_REMOVED lines=11> */
[----:B------:R-:W-:-:S04]  /*eec0*/  FADD2 R18, R18.F32x2.HI_LO, R22.F32x2.HI_LO ;  /* 0x000000161212724b */ /* 0x000fc80000000000 */
[----:B------:R-:W-:-:S04]  /*eed0*/  FADD2 R18, R18.F32x2.HI_LO, R124.F32x2.HI_LO ;  /* 0x0000007c1212724b */ /* 0x000fc80000000000 */
[----:B------:R-:W-:Y:S01]  /*eee0*/  FADD R16, R18, R19 ;  /* 0x0000001312107221 */ /* 0x000fe20000000000 */
[----:B------:R-:W-:Y:S06]  /*eef0*/  BRA.U UP0, `(.L_x_240) ;  /* 0x0000000100907547 */ /* 0x000fec000b800000 */
[----:B------:R-:W-:Y:S05]  /*ef00*/  @P1 BRA `(.L_x_241) ;  /* 0x0000000000041947 */ /* 0x000fea0003800000 */
[----:B------:R-:W-:Y:S05]  /*ef10*/  BPT.TRAP 0x1 ;  /* 0x000000040000795c */ /* 0x000fea0000300000 */
.L_x_241:
[----:B------:R-:W-:Y:S01]  /*ef20*/  UISETP.NE.AND UP0, UPT, UR51, URZ, UPT ;  /* 0x000000ff3300728c */ /* 0x000fe2000bf05270 */
[----:B------:R-:W-:Y:S01]  /*ef30*/  IMAD.U32 R0, RZ, RZ, UR5 ;  /* 0x00000005ff007e24 */ /* 0x000fe2000f8e00ff */
[----:B------:R-:W-:Y:S01]  /*ef40*/  UIADD3 UR6, UPT, UPT, UR4, 0xa060, URZ ;  /* 0x0000a06004067890 */ /* 0x000fe2000fffe0ff */
[----:B------:R-:W-:Y:S01]  /*ef50*/  IMAD.U32 R18, R157, 0x10000, RZ ;  /* 0x000100009d127824 */ /* 0x000fe200078e00ff */
[----:B------:R-:W-:Y:S02]  /*ef60*/  LOP3.LUT R60, R60, 0x3, RZ, 0xc0, !PT ;  /* 0x000000033c3c7812 */ /* 0x000fe400078ec0ff */
[----:B------:R-:W-:Y:S02]  /*ef70*/  SHF.L.U32 R0, R0, 0x1f, RZ ;  /* 0x0000001f00007819 */ /* 0x000fe400000006ff */
[----:B------:R-:W-:-:S03]  /*ef80*/  LOP3.LUT R18, R18, 0x600000, RZ, 0xc0, !PT ;  /* 0x0060000012127812 */ /* 0x000fc600078ec0ff */
[----:B------:R-:W-:Y:S01]  /*ef90*/  @UP0 UIADD3 UR6, UPT, UPT, UR4, 0xa050, URZ ;  /* 0x0000a05004060890 */ /* 0x000fe2000fffe0ff */
[----:B------:R-:W-:Y:S01]  /*efa0*/  SHF.R.U32.HI R3, RZ, 0x15, R18 ;  /* 0x00000015ff037819 */ /* 0x000fe20000011612 */
[----:B------:R-:W-:-:S03]  /*efb0*/  USEL UR4, URZ, 0x80, UP0 ;  /* 0x00000080ff047887 */ /* 0x000fc60008000000 */
[----:B------:R-:W-:-:S03]  /*efc0*/  ISETP.NE.AND P0, PT, R60, R3, PT ;  /* 0x000000033c00720c */ /* 0x000fc60003f05270 */
[----:B------:R-:W-:Y:S01]  /*efd0*/  LOP3.LUT R18, R18, UR4, RZ, 0xfc, !PT ;  /* 0x0000000412127c12 */ /* 0x000fe2000f8efcff */
[----:B------:R-:W1:Y:S02]  /*efe0*/  SYNCS.PHASECHK.TRANS64.TRYWAIT P1, [UR6], R0 ;  /* 0x00000000ff0075a7 */ /* 0x000e640008021106 */
[----:B-1----:R-:W-:Y:S07]  /*eff0*/  @!P1 BRA `(.L_x_242) ;  /* 0x0000009400249947 */ /* 0x002fee0003800000 */
.L_x_410:
        /* <DEDUP_REMOVED lines=17> */
.L_x_243:
[----:B------:R-:W-:Y:S05]  /*f110*/  WARPSYNC.ALL ;  /* 0x0000000000007948 */ /* 0x000fea0003800000 */
[----:B------:R-:W-:-:S13]  /*f120*/  R2UR UR4, R18 ;  /* 0x00000000120472ca */ /* 0x000fda00000e0000 */
[----:B------:R2:W-:Y:S02]  /*f130*/  STTM.x2 tmem[UR4], R16 ;  /* 0x00000010000079ed */ /* 0x0005e400080c0004 */
.L_x_240:
[----:B------:R-:W-:Y:S01]  /*f140*/  UIADD3 UR4, UPT, UPT, UR45, 0x1, URZ ;  /* 0x000000012d047890 */ /* 0x000fe2000fffe0ff */
[----:B------:R-:W-:Y:S01]  /*f150*/  MOV R156, R17 ;  /* 0x00000011009c7202 */ /* 0x000fe20000000f00 */
[----:B------:R-:W-:Y:S02]  /*f160*/  UIADD3 UR45, UPT, UPT, UR45, -0x1, URZ ;  /* 0xffffffff2d2d7890 */ /* 0x000fe4000fffe0ff */
[----:B------:R-:W-:-:S09]  /*f170*/  UISETP.GT.U32.AND UP0, UPT, UR4, 0x1, UPT ;  /* 0x000000010400788c */ /* 0x000fd2000bf04070 */
[----:B------:R-:W-:Y:S05]  /*f180*/  BRA.U UP0, `(.L_x_244) ;  /* 0xffffffb900947547 */ /* 0x000fea000b83ffff */
.L_x_223:
[----:B------:R-:W3:Y:S02]  /*f190*/  LDCU UR4, c[0x0][0x384] ;  /* 0x00007080ff0477ac */ /* 0x000ee40008000800 */
[----:B---3--:R-:W-:-:S09]  /*f1a0*/  ULOP3.LUT UP0, URZ, UR4, 0x7f, URZ, 0xc0, !UPT ;  /* 0x0000007f04ff7892 */ /* 0x008fd2000f80c0ff */
[----:B------:R-:W-:Y:S05]  /*f1b0*/  BRA.U !UP0, `(.L_x_245) ;  /* 0x0000005d08787547 */ /* 0x000fea000b800000 */
[----:B-1----:R-:W1:Y:S01]  /*f1c0*/  S2R R0, SR_TID.X ;  /* 0x0000000000007919 */ /* 0x002e620000002100 */
[----:B------:R-:W-:Y:S01]  /*f1d0*/  UISETP.NE.AND UP0, UPT, UR51, URZ, UPT ;  /* 0x000000ff3300728c */ /* 0x000fe2000bf05270 */
[----:B------:R-:W-:-:S03]  /*f1e0*/  UMOV UR4, 0x20 ;  /* 0x0000002000047882 */ /* 0x000fc60000000000 */
[----:B------:R-:W-:Y:S02]  /*f1f0*/  USEL UR4, UR4, 0xa0, UP0 ;  /* 0x000000a004047887 */ /* 0x000fe40008000000 */
[----:B------:R-:W-:Y:S02]  /*f200*/  USEL UR5, URZ, 0x80, UP0 ;  /* 0x00000080ff057887 */ /* 0x000fe40008000000 */
[----:B------:R-:W-:Y:S01]  /*f210*/  USEL UR47, UR48, UR47, UP0 ;  /* 0x0000002f302f7287 */ /* 0x000fe20008000000 */
[----:B-1----:R-:W-:-:S05]  /*f220*/  IMAD.U32 R18, R0, 0x10000, RZ ;  /* 0x0001000000127824 */ /* 0x002fca00078e00ff */
[----:B------:R-:W-:-:S05]  /*f230*/  LOP3.LUT R18, R18, 0x600000, RZ, 0xc0, !PT ;  /* 0x0060000012127812 */ /* 0x000fca00078ec0ff */
[C---:B------:R-:W-:Y:S01]  /*f240*/  VIADD R3, R18.reuse, UR4 ;  /* 0x0000000412037c36 */ /* 0x040fe20008000000 */
[----:B------:R-:W-:Y:S01]  /*f250*/  USEL UR4, UR44, UR43, UP0 ;  /* 0x0000002b2c047287 */ /* 0x000fe20008000000 */
[----:B------:R-:W-:-:S03]  /*f260*/  LOP3.LUT R18, R18, UR5, RZ, 0xfc, !PT ;  /* 0x0000000512127c12 */ /* 0x000fc6000f8efcff */
[----:B------:R-:W-:Y:S01]  /*f270*/  UISETP.GT.U32.AND UP0, UPT, UR4, 0x1, UPT ;  /* 0x000000010400788c */ /* 0x000fe2000bf04070 */
[----:B------:R-:W1:Y:S02]  /*f280*/  SHFL.IDX PT, R3, R3, RZ, 0x1f ;  /* 0x00001fff03037589 */ /* 0x000e6400000e0000 */
[----:B-1----:R-:W-:-:S06]  /*f290*/  R2UR UR36, R3 ;  /* 0x00000000032472ca */ /* 0x002fcc00000e0000 */
[----:B------:R-:W-:Y:S09]  /*f2a0*/  BRA.U UP0, `(.L_x_246) ;  /* 0x0000000100047547 */ /* 0x000ff2000b800000 */
[----:B------:R-:W-:Y:S05]  /*f2b0*/  BPT.TRAP 0x1 ;  /* 0x000000040000795c */ /* 0x000fea0000300000 */
.L_x_246:
[----:B------:R-:W1:Y:S01]  /*f2c0*/  S2UR UR38, SR_CgaCtaId ;  /* 0x00000000002679c3 */ /* 0x000e620000008800 */
[----:B------:R-:W-:Y:S01]  /*f2d0*/  UISETP.NE.AND UP0, UPT, UR51, URZ, UPT ;  /* 0x000000ff3300728c */ /* 0x000fe2000bf05270 */
[----:B------:R-:W-:Y:S01]  /*f2e0*/  IMAD.U32 R3, RZ, RZ, UR47 ;  /* 0x0000002fff037e24 */ /* 0x000fe2000f8e00ff */
[----:B------:R-:W-:Y:S01]  /*f2f0*/  UMOV UR37, 0x400 ;  /* 0x0000040000257882 */ /* 0x000fe20000000000 */
[----:B------:R-:W-:Y:S02]  /*f300*/  SHF.R.U32.HI R0, RZ, 0x5, R0 ;  /* 0x00000005ff007819 */ /* 0x000fe40000011600 */
[----:B------:R-:W-:Y:S02]  /*f310*/  SHF.R.U32.HI R22, RZ, 0x15, R18 ;  /* 0x00000015ff167819 */ /* 0x000fe40000011612 */
[----:B------:R-:W-:Y:S02]  /*f320*/  SHF.L.U32 R3, R3, 0x1f, RZ ;  /* 0x0000001f03037819 */ /* 0x000fe400000006ff */
[----:B------:R-:W-:-:S04]  /*f330*/  LOP3.LUT R19, R0, 0x3, RZ, 0xc0, !PT ;  /* 0x0000000300137812 */ /* 0x000fc800078ec0ff */
[----:B------:R-:W-:Y:S01]  /*f340*/  ISETP.NE.AND P0, PT, R19, R22, PT ;  /* 0x000000161300720c */ /* 0x000fe20003f05270 */
[----:B-1----:R-:W-:-:S04]  /*f350*/  ULEA UR37, UR38, UR37, 0x18 ;  /* 0x0000002526257291 */ /* 0x002fc8000f8ec0ff */
[----:B------:R-:W-:Y:S02]  /*f360*/  UIADD3 UR4, UPT, UPT, UR37, 0xa050, URZ ;  /* 0x0000a05025047890 */ /* 0x000fe4000fffe0ff */
[----:B------:R-:W-:-:S09]  /*f370*/  @!UP0 UIADD3 UR4, UPT, UPT, UR37, 0xa060, URZ ;  /* 0x0000a06025048890 */ /* 0x000fd2000fffe0ff */
[----:B------:R-:W1:Y:S02]  /*f380*/  SYNCS.PHASECHK.TRANS64.TRYWAIT P1, [UR4], R3 ;  /* 0x00000003ff0075a7 */ /* 0x000e640008021104 */
[----:B-1----:R-:W-:Y:S05]  /*f390*/  @!P1 BRA `(.L_x_247) ;  /* 0x0000009000549947 */ /* 0x002fea0003800000 */
.L_x_412:
[----:B------:R-:W-:Y:S05]  /*f3a0*/  @!P0 BRA `(.L_x_248) ;  /* 0x0000000000408947 */ /* 0x000fea0003800000 */
        /* <DEDUP_REMOVED lines=16> */
.L_x_248:
        /* <DEDUP_REMOVED lines=11> */
[----:B------:R-:W3:Y:S01]  /*f560*/  LDCU.64 UR6, c[0x4][0xb8] ;  /* 0x01001700ff0677ac */ /* 0x000ee20008000a00 */
[----:B------:R-:W4:Y:S01]  /*f570*/  LDC.64 R14, c[0x4][R14] ;  /* 0x010000000e0e7b82 */ /* 0x000f220000000a00 */
        /* <DEDUP_REMOVED lines=10> */
.L_x_249:
        /* <DEDUP_REMOVED lines=23> */
.L_x_250:
        /* <DEDUP_REMOVED lines=23> */
.L_x_251:
[----:B------:R-:W-:Y:S05]  /*f900*/  WARPSYNC.ALL ;  /* 0x0000000000007948 */ /* 0x000fea0003800000 */
[----:B------:R-:W1:Y:S01]  /*f910*/  LDCU UR5, c[0x0][0x384] ;  /* 0x00007080ff0577ac */ /* 0x000e620008000800 */
[----:B------:R-:W-:Y:S01]  /*f920*/  VIADD R0, R2, 0x1 ;  /* 0x0000000102007836 */ /* 0x000fe20000000000 */
[----:B------:R-:W-:Y:S01]  /*f930*/  R2UR UR4, R18 ;  /* 0x00000000120472ca */ /* 0x000fe200000e0000 */
[C---:B------:R-:W-:Y:S02]  /*f940*/  VIADD R3, R2.reuse, 0x2 ;  /* 0x0000000202037836 */ /* 0x040fe40000000000 */
[----:B------:R-:W-:-:S10]  /*f950*/  VIADD R4, R2, 0x4 ;  /* 0x0000000402047836 */ /* 0x000fd40000000000 */
[----:B------:R-:W3:Y:S01]  /*f960*/  LDTM.x32 R120, tmem[UR4+0x60] ;  /* 0x00006004007879ee */ /* 0x000ee200082c0000 */
[----:B-1----:R-:W-:Y:S01]  /*f970*/  ISETP.GE.AND P4, PT, R0, UR5, PT ;  /* 0x0000000500007c0c */ /* 0x002fe2000bf86270 */
[C---:B------:R-:W-:Y:S01]  /*f980*/  VIADD R0, R2.reuse, 0x5 ;  /* 0x0000000502007836 */ /* 0x040fe20000000000 */
[----:B------:R-:W-:Y:S01]  /*f990*/  ISETP.GE.AND P3, PT, R3, UR5, PT ;  /* 0x0000000503007c0c */ /* 0x000fe2000bf66270 */
[C---:B------:R-:W-:Y:S01]  /*f9a0*/  VIADD R3, R2.reuse, 0x6 ;  /* 0x0000000602037836 */ /* 0x040fe20000000000 */
[----:B------:R-:W-:Y:S02]  /*f9b0*/  ISETP.GE.AND P5, PT, R2, UR5, PT ;  /* 0x0000000502007c0c */ /* 0x000fe4000bfa6270 */
[----:B------:R-:W-:Y:S01]  /*f9c0*/  ISETP.GE.AND P1, PT, R0, UR5, PT ;  /* 0x0000000500007c0c */ /* 0x000fe2000bf26270 */
[C---:B------:R-:W-:Y:S01]  /*f9d0*/  VIADD R0, R2.reuse, 0x8 ;  /* 0x0000000802007836 */ /* 0x040fe20000000000 */
[----:B------:R-:W-:Y:S01]  /*f9e0*/  ISETP.GE.AND P0, PT, R3, UR5, PT ;  /* 0x0000000503007c0c */ /* 0x000fe2000bf06270 */
[----:B------:R-:W-:Y:S01]  /*f9f0*/  VIADD R3, R2, 0x9 ;  /* 0x0000000902037836 */ /* 0x000fe20000000000 */
[----:B------:R-:W-:-:S02]  /*fa00*/  FSEL R88, R88, -INF , !P5 ;  /* 0xff80000058587808 */ /* 0x000fc40006800000 */
[----:B------:R-:W-:Y:S01]  /*fa10*/  ISETP.GE.AND P6, PT, R0, UR5, PT ;  /* 0x0000000500007c0c */ /* 0x000fe2000bfc6270 */
[C---:B------:R-:W-:Y:S01]  /*fa20*/  VIADD R0, R2.reuse, 0xa ;  /* 0x0000000a02007836 */ /* 0x040fe20000000000 */
[----:B------:R-:W-:Y:S02]  /*fa30*/  FSEL R89, R89, -INF , !P4 ;  /* 0xff80000059597808 */ /* 0x000fe40006000000 */
[----:B------:R-:W-:Y:S01]  /*fa40*/  ISETP.GE.AND P5, PT, R3, UR5, PT ;  /* 0x0000000503007c0c */ /* 0x000fe2000bfa6270 */
[----:B------:R-:W-:Y:S01]  /*fa50*/  VIADD R3, R2, 0xc ;  /* 0x0000000c02037836 */ /* 0x000fe20000000000 */
[----:B------:R-:W-:Y:S01]  /*fa60*/  ISETP.GE.AND P4, PT, R0, UR5, PT ;  /* 0x0000000500007c0c */ /* 0x000fe2000bf86270 */
[----:B------:R-:W-:Y:S01]  /*fa70*/  VIADD R0, R2, 0xd ;  /* 0x0000000d02007836 */ /* 0x000fe20000000000 */
[----:B------:R-:W-:Y:S02]  /*fa80*/  ISETP.GE.AND P2, PT, R4, UR5, PT ;  /* 0x0000000504007c0c */ /* 0x000fe4000bf46270 */
[----:B------:R-:W-:-:S02]  /*fa90*/  FSEL R90, R90, -INF , !P3 ;  /* 0xff8000005a5a7808 */ /* 0x000fc40005800000 */
[----:B------:R-:W-:Y:S02]  /*faa0*/  FSEL R92, R92, -INF , !P2 ;  /* 0xff8000005c5c7808 */ /* 0x000fe40005000000 */
[----:B------:R-:W-:Y:S01]  /*fab0*/  ISETP.GE.AND P3, PT, R3, UR5, PT ;  /* 0x0000000503007c0c */ /* 0x000fe2000bf66270 */
[----:B------:R-:W-:Y:S01]  /*fac0*/  VIADD R3, R2, 0xe ;  /* 0x0000000e02037836 */ /* 0x000fe20000000000 */
[----:B------:R-:W-:Y:S01]  /*fad0*/  ISETP.GE.AND P2, PT, R0, UR5, PT ;  /* 0x0000000500007c0c */ /* 0x000fe2000bf46270 */
[----:B------:R-:W-:Y:S01]  /*fae0*/  VIADD R0, R2, 0x10 ;  /* 0x0000001002007836 */ /* 0x000fe20000000000 */
[----:B------:R-:W-:Y:S02]  /*faf0*/  FSEL R93, R93, -INF , !P1 ;  /* 0xff8000005d5d7808 */ /* 0x000fe40004800000 */
[----:B------:R-:W-:Y:S02]  /*fb00*/  FSEL R94, R94, -INF , !P0 ;  /* 0xff8000005e5e7808 */ /* 0x000fe40004000000 */
[----:B------:R-:W-:Y:S01]  /*fb10*/  ISETP.GE.AND P1, PT, R3, UR5, PT ;  /* 0x0000000503007c0c */ /* 0x000fe2000bf26270 */
[----:B------:R-:W-:Y:S01]  /*fb20*/  VIADD R3, R2, 0x11 ;  /* 0x0000001102037836 */ /* 0x000fe20000000000 */
[----:B------:R-:W-:Y:S01]  /*fb30*/  ISETP.GE.AND P0, PT, R0, UR5, PT ;  /* 0x0000000500007c0c */ /* 0x000fe2000bf06270 */
[----:B------:R-:W-:Y:S01]  /*fb40*/  VIADD R0, R2, 0x12 ;  /* 0x0000001202007836 */ /* 0x000fe20000000000 */
        /* <DEDUP_REMOVED lines=198> */
[----:B---3--:R-:W-:Y:S02]  /*107b0*/  FSEL R120, R120, -INF , !P3 ;  /* 0xff80000078787808 */ /* 0x008fe40005800000 */
        /* <DEDUP_REMOVED lines=70> */
[C---:B------:R-:W-:Y:S01]  /*10c20*/  VIADD R0, R2.reuse, 0x1f ;  /* 0x0000001f02007836 */ /* 0x040fe20000000000 */
        /* <DEDUP_REMOVED lines=65> */
[C---:B------:R-:W-:Y:S01]  /*11040*/  VIADD R0, R2.reuse, 0x77 ;  /* 0x0000007702007836 */ /* 0x040fe20000000000 */
[----:B------:R-:W-:Y:S01]  /*11050*/  FSEL R47, R47, -INF , !P6 ;  /* 0xff8000002f2f7808 */ /* 0x000fe20007000000 */
[----:B------:R-:W-:Y:S01]  /*11060*/  VIADD R2, R2, 0x7b ;  /* 0x0000007b02027836 */ /* 0x000fe20000000000 */
[----:B------:R-:W-:-:S02]  /*11070*/  ISETP.GE.AND P6, PT, R3, UR5, PT ;  /* 0x0000000503007c0c */ /* 0x000fc4000bfc6270 */
[----:B------:R-:W-:Y:S02]  /*11080*/  FSEL R55, R55, -INF , !P4 ;  /* 0xff80000037377808 */ /* 0x000fe40006000000 */
[----:B------:R-:W-:Y:S02]  /*11090*/  ISETP.GE.AND P4, PT, R2, UR5, PT ;  /* 0x0000000502007c0c */ /* 0x000fe4000bf86270 */
[C---:B------:R-:W-:Y:S02]  /*110a0*/  FMNMX3 R3, R17.reuse, R88, R92, !PT ;  /* 0x0000005811037276 */ /* 0x040fe4000780005c */
[C---:B------:R-:W-:Y:S02]  /*110b0*/  FMNMX3 R2, R17.reuse, R89, R93, !PT ;  /* 0x0000005911027276 */ /* 0x040fe4000780005d */
[----:B------:R-:W-:Y:S02]  /*110c0*/  FMNMX3 R5, R17, R90, R94, !PT ;  /* 0x0000005a11057276 */ /* 0x000fe4000780005e */
[----:B------:R-:W-:-:S02]  /*110d0*/  FSEL R51, R51, -INF , !P5 ;  /* 0xff80000033337808 */ /* 0x000fc40006800000 */
[----:B------:R-:W-:Y:S02]  /*110e0*/  FMNMX3 R3, R3, R96, R100, !PT ;  /* 0x0000006003037276 */ /* 0x000fe40007800064 */
[----:B------:R-:W-:Y:S02]  /*110f0*/  ISETP.GE.AND P5, PT, R0, UR5, PT ;  /* 0x0000000500007c0c */ /* 0x000fe4000bfa6270 */
        /* <DEDUP_REMOVED lines=45> */
[----:B------:R-:W-:-:S02]  /*113d0*/  FSEL R123, R123, -INF , !P3 ;  /* 0xff8000007b7b7808 */ /* 0x000fc40005800000 */
[----:B------:R-:W-:Y:S02]  /*113e0*/  FSEL R127, R127, -INF , !P2 ;  /* 0xff8000007f7f7808 */ /* 0x000fe40005000000 */
        /* <DEDUP_REMOVED lines=17> */
[----:B------:R-:W-:Y:S02]  /*11500*/  FMNMX3 R0, R0, R153, R155, !PT ;  /* 0x0000009900007276 */ /* 0x000fe4000780009b */
[----:B------:R-:W-:Y:S02]  /*11510*/  FMNMX3 R2, R5, R156, R150, !PT ;  /* 0x0000009c05027276 */ /* 0x000fe40007800096 */
[----:B------:R-:W-:Y:S02]  /*11520*/  FMNMX3 R0, R0, R157, R151, !PT ;  /* 0x0000009d00007276 */ /* 0x000fe40007800097 */
[----:B------:R-:W-:Y:S02]  /*11530*/  FMNMX3 R3, R4, R3, R2, !PT ;  /* 0x0000000304037276 */ /* 0x000fe40007800002 */
[----:B------:R-:W-:Y:S02]  /*11540*/  ISETP.NE.AND P0, PT, R19, R22, PT ;  /* 0x000000161300720c */ /* 0x000fe40003f05270 */
[----:B------:R-:W-:-:S04]  /*11550*/  FMNMX R23, R0, R3, !PT ;  /* 0x0000000300177209 */ /* 0x000fc80007800000 */
[C---:B------:R-:W-:Y:S01]  /*11560*/  FSETP.NEU.AND P1, PT, R23.reuse, -INF , PT ;  /* 0xff8000001700780b */ /* 0x040fe20003f2d000 */
[----:B------:R1:W-:Y:S03]  /*11570*/  STL [R1+0x74], R23 ;  /* 0x0000741701007387 */ /* 0x0003e60000100800 */
[----:B------:R-:W-:-:S03]  /*11580*/  FSEL R19, R23, RZ, P1 ;  /* 0x000000ff17137208 */ /* 0x000fc60000800000 */
        /* <DEDUP_REMOVED lines=17> */
.L_x_252:
[----:B------:R-:W-:Y:S05]  /*116a0*/  WARPSYNC.ALL ;  /* 0x0000000000007948 */ /* 0x000fea0003800000 */
[----:B------:R-:W-:Y:S01]  /*116b0*/  R2UR UR4, R18 ;  /* 0x00000000120472ca */ /* 0x000fe200000e0000 */
[----:B------:R-:W-:Y:S01]  /*116c0*/  IMAD.MOV.U32 R18, RZ, RZ, R17 ;  /* 0x000000ffff127224 */ /* 0x000fe200078e0011 */
[----:B------:R-:W-:-:S11]  /*116d0*/  ISETP.NE.AND P0, PT, RZ, UR41, PT ;  /* 0x00000029ff007c0c */ /* 0x000fd6000bf05270 */
[----:B------:R3:W-:Y:S02]  /*116e0*/  STTM.x2 tmem[UR4], R18 ;  /* 0x00000012000079ed */ /* 0x0007e400080c0004 */
[----:B------:R-:W-:Y:S05]  /*116f0*/  @P0 BRA `(.L_x_253) ;  /* 0x0000000000040947 */ /* 0x000fea0003800000 */
[----:B------:R-:W-:Y:S05]  /*11700*/  BPT.TRAP 0x1 ;  /* 0x000000040000795c */ /* 0x000fea0000300000 */
.L_x_253:
[----:B------:R-:W-:Y:S01]  /*11710*/  UISETP.NE.AND UP0, UPT, UR51, URZ, UPT ;  /* 0x000000ff3300728c */ /* 0x000fe2000bf05270 */
[----:B------:R-:W-:Y:S01]  /*11720*/  MOV R2, UR50 ;  /* 0x0000003200027c02 */ /* 0x000fe20008000f00 */
[----:B------:R-:W-:Y:S01]  /*11730*/  UIADD3 UR4, UPT, UPT, UR37, 0xa070, URZ ;  /* 0x0000a07025047890 */ /* 0x000fe2000fffe0ff */
[C---:B------:R-:W-:Y:S01]  /*11740*/  FSETP.NEU.AND P0, PT, R23.reuse, -INF , PT ;  /* 0xff8000001700780b */ /* 0x040fe20003f0d000 */
[----:B------:R-:W-:Y:S01]  /*11750*/  UIADD3 UR5, UPT, UPT, UR37, 0xa0d0, URZ ;  /* 0x0000a0d025057890 */ /* 0x000fe2000fffe0ff */
[----:B------:R-:W-:Y:S01]  /*11760*/  SHF.L.U32 R2, R2, 0x1f, RZ ;  /* 0x0000001f02027819 */ /* 0x000fe200000006ff */
[----:B------:R-:W-:Y:S01]  /*11770*/  USHF.L.U32 UR42, UR42, 0x3, URZ ;  /* 0x000000032a2a7899 */ /* 0x000fe200080006ff */
[----:B------:R-:W-:-:S03]  /*11780*/  FSEL R0, R23, RZ, P0 ;  /* 0x000000ff17007208 */ /* 0x000fc60000000000 */
[----:B------:R-:W-:Y:S01]  /*11790*/  MOV R3, UR5 ;  /* 0x0000000500037c02 */ /* 0x000fe20008000f00 */
[----:B------:R-:W-:Y:S02]  /*117a0*/  @!UP0 UIADD3 UR4, UPT, UPT, UR37, 0xa080, URZ ;  /* 0x0000a08025048890 */ /* 0x000fe4000fffe0ff */
[----:B------:R-:W-:-:S07]  /*117b0*/  UIADD3 UR6, UPT, UPT, UR42, UR5, URZ ;  /* 0x000000052a067290 */ /* 0x000fce000fffe0ff */
[----:B------:R-:W-:Y:S02]  /*117c0*/  SYNCS.ARRIVE.TRANS64.A1T0 RZ, [UR4], RZ ;  /* 0x000000ffffff79a7 */ /* 0x000fe40008100004 */
[----:B------:R-:W4:Y:S01]  /*117d0*/  LDCU UR4, c[0x0][0x704] ;  /* 0x0000e080ff0477ac */ /* 0x000f220008000800 */
[----:B------:R-:W5:Y:S01]  /*117e0*/  SYNCS.PHASECHK.TRANS64.TRYWAIT P5, [R3+UR42], R2 ;  /* 0x00000002030075a7 */ /* 0x000f6200080a112a */
[----:B----4-:R-:W-:-:S04]  /*117f0*/  FMUL R0, R0, -UR4 ;  /* 0x8000000400007c20 */ /* 0x010fc80008400000 */
[--C-:B---3--:R-:W-:Y:S02]  /*11800*/  FFMA2 R18, R88.F32x2.HI_LO, UR4.F32, R0.reuse.F32 ;  /* 0x0000000458127c49 */ /* 0x108fe40009200000 */
[--C-:B-1----:R-:W-:Y:S02]  /*11810*/  FFMA2 R22, R90.F32x2.HI_LO, UR4.F32, R0.reuse.F32 ;  /* 0x000000045a167c49 */ /* 0x102fe40009200000 */
[--C-:B------:R-:W-:Y:S01]  /*11820*/  FFMA2 R88, R92.F32x2.HI_LO, UR4.F32, R0.reuse.F32 ;  /* 0x000000045c587c49 */ /* 0x100fe20009200000 */
[----:B------:R-:W-:Y:S01]  /*11830*/  FSETP.GEU.AND P4, PT, R18, -126, PT ;  /* 0xc2fc00001200780b */ /* 0x000fe20003f8e000 */
[----:B------:R-:W-:Y:S01]  /*11840*/  FFMA2 R90, R94.F32x2.HI_LO, UR4.F32, R0.F32 ;  /* 0x000000045e5a7c49 */ /* 0x000fe20009200000 */
[----:B------:R-:W-:Y:S02]  /*11850*/  FSETP.GEU.AND P3, PT, R19, -126, PT ;  /* 0xc2fc00001300780b */ /* 0x000fe40003f6e000 */
[----:B------:R-:W-:Y:S02]  /*11860*/  FSETP.GEU.AND P2, PT, R22, -126, PT ;  /* 0xc2fc00001600780b */ /* 0x000fe40003f4e000 */
[----:B------:R-:W-:-:S02]  /*11870*/  FSETP.GEU.AND P1, PT, R23, -126, PT ;  /* 0xc2fc00001700780b */ /* 0x000fc40003f2e000 */
[----:B------:R-:W-:Y:S02]  /*11880*/  FSETP.GEU.AND P0, PT, R88, -126, PT ;  /* 0xc2fc00005800780b */ /* 0x000fe40003f0e000 */
[----:B------:R-:W-:-:S03]  /*11890*/  FSETP.GEU.AND P6, PT, R89, -126, PT ;  /* 0xc2fc00005900780b */ /* 0x000fc60003fce000 */
[----:B------:R-:W-:Y:S02]  /*118a0*/  @!P4 FMUL R18, R18, 0.5 ;  /* 0x3f0000001212c820 */ /* 0x000fe40000400000 */
[----:B------:R-:W-:Y:S02]  /*118b0*/  @!P3 FMUL R19, R19, 0.5 ;  /* 0x3f0000001313b820 */ /* 0x000fe40000400000 */
[----:B------:R-:W-:Y:S02]  /*118c0*/  @!P2 FMUL R22, R22, 0.5 ;  /* 0x3f0000001616a820 */ /* 0x000fe40000400000 */
[----:B------:R-:W-:Y:S01]  /*118d0*/  @!P1 FMUL R23, R23, 0.5 ;  /* 0x3f00000017179820 */ /* 0x000fe20000400000 */
[----:B------:R-:W1:Y:S08]  /*118e0*/  MUFU.EX2 R18, R18 ;  /* 0x0000001200127308 */ /* 0x000e700000000800 */
[----:B------:R-:W3:Y:S08]  /*118f0*/  MUFU.EX2 R19, R19 ;  /* 0x0000001300137308 */ /* 0x000ef00000000800 */
[----:B------:R-:W4:Y:S08]  /*11900*/  MUFU.EX2 R22, R22 ;  /* 0x0000001600167308 */ /* 0x000f300000000800 */
[----:B------:R-:W1:Y:S02]  /*11910*/  MUFU.EX2 R23, R23 ;  /* 0x0000001700177308 */ /* 0x000e640000000800 */
[----:B-1-345:R-:W-:Y:S05]  /*11920*/  @!P5 BRA `(.L_x_254) ;  /* 0x0000006c0008d947 */ /* 0x03afea0003800000 */
.L_x_414:
[--C-:B------:R-:W-:Y:S01]  /*11930*/  FFMA2 R92, R96.F32x2.HI_LO, UR4.F32, R0.reuse.F32 ;  /* 0x00000004605c7c49 */ /* 0x100fe20009200000 */
[----:B------:R-:W-:Y:S01]  /*11940*/  FSETP.GEU.AND P5, PT, R90, -126, PT ;  /* 0xc2fc00005a00780b */ /* 0x000fe20003fae000 */
[----:B------:R-:W-:Y:S01]  /*11950*/  @!P2 FMUL R22, R22, R22 ;  /* 0x000000161616a220 */ /* 0x000fe20000400000 */
[----:B------:R-:W-:Y:S01]  /*11960*/  @!P0 FMUL R88, R88, 0.5 ;  /* 0x3f00000058588820 */ /* 0x000fe20000400000 */
[----:B------:R-:W-:Y:S01]  /*11970*/  @!P3 FMUL R19, R19, R19 ;  /* 0x000000131313b220 */ /* 0x000fe20000400000 */
[----:B------:R-:W-:Y:S01]  /*11980*/  FSETP.GEU.AND P2, PT, R93, -126, PT ;  /* 0xc2fc00005d00780b */ /* 0x000fe20003f4e000 */
[----:B------:R-:W-:Y:S01]  /*11990*/  @!P4 FMUL R18, R18, R18 ;  /* 0x000000121212c220 */ /* 0x000fe20000400000 */
[----:B------:R-:W-:Y:S01]  /*119a0*/  FSETP.GEU.AND P3, PT, R92, -126, PT ;  /* 0xc2fc00005c00780b */ /* 0x000fe20003f6e000 */
[--C-:B------:R-:W-:Y:S01]  /*119b0*/  FFMA2 R94, R98.F32x2.HI_LO, UR4.F32, R0.reuse.F32 ;  /* 0x00000004625e7c49 */ /* 0x100fe20009200000 */
[----:B------:R-:W3:Y:S01]  /*119c0*/  MUFU.EX2 R88, R88 ;  /* 0x0000005800587308 */ /* 0x000ee20000000800 */
[----:B------:R-:W-:Y:S01]  /*119d0*/  FSETP.GEU.AND P4, PT, R91, -126, PT ;  /* 0xc2fc00005b00780b */ /* 0x000fe20003f8e000 */
[----:B------:R-:W-:Y:S01]  /*119e0*/  @!P1 FMUL R23, R23, R23 ;  /* 0x0000001717179220 */ /* 0x000fe20000400000 */
[--C-:B------:R-:W-:Y:S01]  /*119f0*/  FFMA2 R96, R100.F32x2.HI_LO, UR4.F32, R0.reuse.F32 ;  /* 0x0000000464607c49 */ /* 0x100fe20009200000 */
[----:B------:R-:W-:Y:S01]  /*11a00*/  FSETP.GEU.AND P1, PT, R94, -126, PT ;  /* 0xc2fc00005e00780b */ /* 0x000fe20003f2e000 */
[----:B------:R-:W-:Y:S01]  /*11a10*/  @!P6 FMUL R89, R89, 0.5 ;  /* 0x3f0000005959e820 */ /* 0x000fe20000400000 */
[--C-:B------:R-:W-:Y:S01]  /*11a20*/  FFMA2 R100, R104.F32x2.HI_LO, UR4.F32, R0.reuse.F32 ;  /* 0x0000000468647c49 */ /* 0x100fe20009200000 */
[----:B------:R-:W-:Y:S01]  /*11a30*/  ULOP3.LUT UR42, UR42, 0x8, URZ, 0x3c, !UPT ;  /* 0x000000082a2a7892 */ /* 0x000fe2000f8e3cff */
[----:B------:R-:W-:Y:S01]  /*11a40*/  @!P5 FMUL R90, R90, 0.5 ;  /* 0x3f0000005a5ad820 */ /* 0x000fe20000400000 */
[----:B------:R-:W-:Y:S01]  /*11a50*/  @!P2 FMUL R93, R93, 0.5 ;  /* 0x3f0000005d5da820 */ /* 0x000fe20000400000 */
[--C-:B------:R-:W-:Y:S01]  /*11a60*/  FFMA2 R98, R102.F32x2.HI_LO, UR4.F32, R0.reuse.F32 ;  /* 0x0000000466627c49 */ /* 0x100fe20009200000 */
[----:B------:R-:W4:Y:S01]  /*11a70*/  MUFU.EX2 R89, R89 ;  /* 0x0000005900597308 */ /* 0x000f220000000800 */
[----:B------:R-:W-:Y:S01]  /*11a80*/  @!P3 FMUL R92, R92, 0.5 ;  /* 0x3f0000005c5cb820 */ /* 0x000fe20000400000 */
[----:B------:R-:W-:-:S02]  /*11a90*/  FFMA2 R102, R106.F32x2.HI_LO, UR4.F32, R0.F32 ;  /* 0x000000046a667c49 */ /* 0x000fc40009200000 */
[----:B------:R-:W-:Y:S01]  /*11aa0*/  @!P4 FMUL R91, R91, 0.5 ;  /* 0x3f0000005b5bc820 */ /* 0x000fe20000400000 */
[--C-:B------:R-:W-:Y:S02]  /*11ab0*/  FFMA2 R106, R110.F32x2.HI_LO, UR4.F32, R0.reuse.F32 ;  /* 0x000000046e6a7c49 */ /* 0x100fe40009200000 */
[----:B---3--:R-:W-:Y:S01]  /*11ac0*/  @!P0 FMUL R88, R88, R88 ;  /* 0x0000005858588220 */ /* 0x008fe20000400000 */
[----:B------:R-:W3:Y:S01]  /*11ad0*/  MUFU.EX2 R93, R93 ;  /* 0x0000005d005d7308 */ /* 0x000ee20000000800 */
[----:B------:R-:W-:Y:S01]  /*11ae0*/  @!P1 FMUL R94, R94, 0.5 ;  /* 0x3f0000005e5e9820 */ /* 0x000fe20000400000 */
[----:B------:R-:W-:Y:S01]  /*11af0*/  FSETP.GEU.AND P0, PT, R95, -126, PT ;  /* 0xc2fc00005f00780b */ /* 0x000fe20003f0e000 */
[--C-:B------:R-:W-:Y:S02]  /*11b00*/  FFMA2 R104, R108.F32x2.HI_LO, UR4.F32, R0.reuse.F32 ;  /* 0x000000046c687c49 */ /* 0x100fe40009200000 */
[--C-:B------:R-:W-:Y:S02]  /*11b10*/  FFMA2 R108, R112.F32x2.HI_LO, UR4.F32, R0.reuse.F32 ;  /* 0x00000004706c7c49 */ /* 0x100fe40009200000 */
[--C-:B------:R-:W-:Y:S01]  /*11b20*/  FFMA2 R110, R114.F32x2.HI_LO, UR4.F32, R0.reuse.F32 ;  /* 0x00000004726e7c49 */ /* 0x100fe20009200000 */
[----:B------:R-:W5:Y:S01]  /*11b30*/  MUFU.EX2 R92, R92 ;  /* 0x0000005c005c7308 */ /* 0x000f620000000800 */
[----:B----4-:R-:W-:Y:S01]  /*11b40*/  @!P6 FMUL R89, R89, R89 ;  /* 0x000000595959e220 */ /* 0x010fe20000400000 */
[----:B------:R-:W-:Y:S01]  /*11b50*/  FSETP.GEU.AND P6, PT, R96, -126, PT ;  /* 0xc2fc00006000780b */ /* 0x000fe20003fce000 */
[----:B------:R-:W-:-:S02]  /*11b60*/  FFMA2 R114, R118.F32x2.HI_LO, UR4.F32, R0.F32 ;  /* 0x0000000476727c49 */ /* 0x000fc40009200000 */
[--C-:B------:R-:W-:Y:S02]  /*11b70*/  FFMA2 R112, R116.F32x2.HI_LO, UR4.F32, R0.reuse.F32 ;  /* 0x0000000474707c49 */ /* 0x100fe40009200000 */
[----:B------:R-:W-:Y:S01]  /*11b80*/  @!P0 FMUL R95, R95, 0.5 ;  /* 0x3f0000005f5f8820 */ /* 0x000fe20000400000 */
[----:B------:R-:W4:Y:S01]  /*11b90*/  MUFU.EX2 R91, R91 ;  /* 0x0000005b005b7308 */ /* 0x000f220000000800 */
[----:B---3--:R-:W-:Y:S01]  /*11ba0*/  @!P2 FMUL R93, R93, R93 ;  /* 0x0000005d5d5da220 */ /* 0x008fe20000400000 */
[----:B------:R-:W-:Y:S01]  /*11bb0*/  FSETP.GEU.AND P2, PT, R100, -126, PT ;  /* 0xc2fc00006400780b */ /* 0x000fe20003f4e000 */
[--C-:B------:R-:W-:Y:S02]  /*11bc0*/  FFMA2 R56, R56.F32x2.HI_LO, UR4.F32, R0.reuse.F32 ;  /* 0x0000000438387c49 */ /* 0x100fe40009200000 */
[--C-:B------:R-:W-:Y:S02]  /*11bd0*/  FFMA2 R60, R60.F32x2.HI_LO, UR4.F32, R0.reuse.F32 ;  /* 0x000000043c3c7c49 */ /* 0x100fe40009200000 */
[----:B------:R-:W-:Y:S01]  /*11be0*/  @!P6 FMUL R96, R96, 0.5 ;  /* 0x3f0000006060e820 */ /* 0x000fe20000400000 */
[----:B------:R-:W3:Y:S01]  /*11bf0*/  MUFU.EX2 R94, R94 ;  /* 0x0000005e005e7308 */ /* 0x000ee20000000800 */
[----:B-----5:R-:W-:Y:S01]  /*11c00*/  @!P3 FMUL R92, R92, R92 ;  /* 0x0000005c5c5cb220 */ /* 0x020fe20000400000 */
[----:B------:R-:W-:Y:S01]  /*11c10*/  FSETP.GEU.AND P3, PT, R99, -126, PT ;  /* 0xc2fc00006300780b */ /* 0x000fe20003f6e000 */
[----:B------:R-:W-:-:S02]  /*11c20*/  FFMA2 R58, R58.F32x2.HI_LO, UR4.F32, R0.F32 ;  /* 0x000000043a3a7c49 */ /* 0x000fc40009200000 */
[--C-:B------:R-:W-:Y:S02]  /*11c30*/  FFMA2 R62, R62.F32x2.HI_LO, UR4.F32, R0.reuse.F32 ;  /* 0x000000043e3e7c49 */ /* 0x100fe40009200000 */
[----:B------:R-:W-:Y:S01]  /*11c40*/  @!P2 FMUL R100, R100, 0.5 ;  /* 0x3f0000006464a820 */ /* 0x000fe20000400000 */
[----:B------:R-:W5:Y:S01]  /*11c50*/  MUFU.EX2 R90, R90 ;  /* 0x0000005a005a7308 */ /* 0x000f620000000800 */
[----:B----4-:R-:W-:Y:S01]  /*11c60*/  @!P4 FMUL R91, R91, R91 ;  /* 0x0000005b5b5bc220 */ /* 0x010fe20000400000 */
[----:B------:R-:W-:Y:S01]  /*11c70*/  FSETP.GEU.AND P4, PT, R98, -126, PT ;  /* 0xc2fc00006200780b */ /* 0x000fe20003f8e000 */
[--C-:B------:R-:W-:Y:S02]  /*11c80*/  FFMA2 R68, R68.F32x2.HI_LO, UR4.F32, R0.reuse.F32 ;  /* 0x0000000444447c49 */ /* 0x100fe40009200000 */
[--C-:B------:R-:W-:Y:S02]  /*11c90*/  FFMA2 R66, R66.F32x2.HI_LO, UR4.F32, R0.reuse.F32 ;  /* 0x0000000442427c49 */ /* 0x100fe40009200000 */
[----:B------:R-:W-:Y:S01]  /*11ca0*/  @!P3 FMUL R99, R99, 0.5 ;  /* 0x3f0000006363b820 */ /* 0x000fe20000400000 */
[----:B------:R-:W4:Y:S01]  /*11cb0*/  MUFU.EX2 R95, R95 ;  /* 0x0000005f005f7308 */ /* 0x000f220000000800 */
[----:B---3--:R-:W-:Y:S01]  /*11cc0*/  @!P1 FMUL R94, R94, R94 ;  /* 0x0000005e5e5e9220 */ /* 0x008fe20000400000 */
[----:B------:R-:W-:Y:S01]  /*11cd0*/  FSETP.GEU.AND P1, PT, R101, -126, PT ;  /* 0xc2fc00006500780b */ /* 0x000fe20003f2e000 */
[----:B------:R-:W-:-:S02]  /*11ce0*/  FFMA2 R64, R64.F32x2.HI_LO, UR4.F32, R0.F32 ;  /* 0x0000000440407c49 */ /* 0x000fc40009200000 */
[--C-:B------:R-:W-:Y:S02]  /*11cf0*/  FFMA2 R70, R70.F32x2.HI_LO, UR4.F32, R0.reuse.F32 ;  /* 0x0000000446467c49 */ /* 0x100fe40009200000 */
[----:B------:R-:W-:Y:S01]  /*11d00*/  @!P4 FMUL R98, R98, 0.5 ;  /* 0x3f0000006262c820 */ /* 0x000fe20000400000 */
[----:B------:R-:W3:Y:S01]  /*11d10*/  MUFU.EX2 R100, R100 ;  /* 0x0000006400647308 */ /* 0x000ee20000000800 */
[----:B-----5:R-:W-:Y:S01]  /*11d20*/  @!P5 FMUL R90, R90, R90 ;  /* 0x0000005a5a5ad220 */ /* 0x020fe20000400000 */
[----:B------:R-:W-:Y:S01]  /*11d30*/  FSETP.GEU.AND P5, PT, R97, -126, PT ;  /* 0xc2fc00006100780b */ /* 0x000fe20003fae000 */
[--C-:B------:R-:W-:Y:S02]  /*11d40*/  FFMA2 R74, R74.F32x2.HI_LO, UR4.F32, R0.reuse.F32 ;  /* 0x000000044a4a7c49 */ /* 0x100fe40009200000 */
[--C-:B------:R-:W-:Y:S02]  /*11d50*/  FFMA2 R72, R72.F32x2.HI_LO, UR4.F32, R0.reuse.F32 ;  /* 0x0000000448487c49 */ /* 0x100fe40009200000 */
[----:B------:R-:W-:Y:S01]  /*11d60*/  @!P1 FMUL R101, R101, 0.5 ;  /* 0x3f00000065659820 */ /* 0x000fe20000400000 */
        /* <DEDUP_REMOVED lines=76> */
[----:B------:R-:W-:Y:S02]  /*12230*/  FFMA2 R156, R156.F32x2.HI_LO, UR4.F32, R0.F32 ;  /* 0x000000049c9c7c49 */ /* 0x000fe40009200000 */
[----:B------:R-:W-:Y:S01]  /*12240*/  @!P1 FMUL R115, R115, 0.5 ;  /* 0x3f00000073739820 */ /* 0x000fe20000400000 */
[----:B------:R-:W4:Y:S01]  /*12250*/  MUFU.EX2 R114, R114 ;  /* 0x0000007200727308 */ /* 0x000f220000000800 */
[----:B---3--:R-:W-:Y:S01]  /*12260*/  @!P5 FMUL R104, R104, R104 ;  /* 0x000000686868d220 */ /* 0x008fe20000400000 */
[----:B------:R-:W-:-:S05]  /*12270*/  FSETP.GEU.AND P5, PT, R111, -126, PT ;  /* 0xc2fc00006f00780b */ /* 0x000fca0003fae000 */
[----:B------:R-:W-:Y:S01]  /*12280*/  @!P6 FMUL R110, R110, 0.5 ;  /* 0x3f0000006e6ee820 */ /* 0x000fe20000400000 */
[----:B------:R-:W3:Y:S01]  /*12290*/  MUFU.EX2 R113, R113 ;  /* 0x0000007100717308 */ /* 0x000ee20000000800 */
[----:B-----5:R-:W-:Y:S01]  /*122a0*/  @!P0 FMUL R109, R109, R109 ;  /* 0x0000006d6d6d8220 */ /* 0x020fe20000400000 */
[----:B------:R-:W-:-:S05]  /*122b0*/  FSETP.GEU.AND P0, PT, R56, -126, PT ;  /* 0xc2fc00003800780b */ /* 0x000fca0003f0e000 */
[----:B------:R-:W-:Y:S01]  /*122c0*/  @!P5 FMUL R111, R111, 0.5 ;  /* 0x3f0000006f6fd820 */ /* 0x000fe20000400000 */
[----:B------:R-:W5:Y:S01]  /*122d0*/  MUFU.EX2 R112, R112 ;  /* 0x0000007000707308 */ /* 0x000f620000000800 */
[----:B----4-:R-:W-:Y:S01]  /*122e0*/  @!P2 FMUL R114, R114, R114 ;  /* 0x000000727272a220 */ /* 0x010fe20000400000 */
[----:B------:R-:W-:-:S05]  /*122f0*/  FSETP.GEU.AND P2, PT, R61, -126, PT ;  /* 0xc2fc00003d00780b */ /* 0x000fca0003f4e000 */
        /* <DEDUP_REMOVED lines=27> */
[----:B------:R-:W-:Y:S02]  /*124b0*/  FSETP.GEU.AND P2, PT, R68, -126, PT ;  /* 0xc2fc00004400780b */ /* 0x000fe40003f4e000 */
[----:B------:R-:W-:-:S03]  /*124c0*/  F2FP.F16.F32.PACK_AB R61, R95, R94 ;  /* 0x0000005e5f3d723e */ /* 0x000fc600000000ff */
[----:B------:R-:W-:Y:S01]  /*124d0*/  @!P0 FMUL R63, R63, 0.5 ;  /* 0x3f0000003f3f8820 */ /* 0x000fe20000400000 */
[----:B------:R-:W3:Y:S01]  /*124e0*/  MUFU.EX2 R142, R62 ;  /* 0x0000003e008e7308 */ /* 0x000ee20000000800 */
[----:B-----5:R-:W-:Y:S01]  /*124f0*/  @!P3 FMUL R138, R138, R138 ;  /* 0x0000008a8a8ab220 */ /* 0x020fe20000400000 */
[----:B------:R-:W-:Y:S02]  /*12500*/  FSETP.GEU.AND P3, PT, R67, -126, PT ;  /* 0xc2fc00004300780b */ /* 0x000fe40003f6e000 */
[----:B------:R-:W-:-:S03]  /*12510*/  F2FP.F16.F32.PACK_AB R60, R93, R92 ;  /* 0x0000005c5d3c723e */ /* 0x000fc600000000ff */
[----:B------:R-:W-:Y:S01]  /*12520*/  @!P2 FMUL R68, R68, 0.5 ;  /* 0x3f0000004444a820 */ /* 0x000fe20000400000 */
[----:B------:R-:W5:Y:S01]  /*12530*/  MUFU.EX2 R117, R57 ;  /* 0x0000003900757308 */ /* 0x000f620000000800 */
[----:B----4-:R-:W-:Y:S01]  /*12540*/  @!P4 FMUL R119, R119, R119 ;  /* 0x000000777777c220 */ /* 0x010fe20000400000 */
[----:B------:R-:W-:Y:S02]  /*12550*/  FSETP.GEU.AND P4, PT, R66, -126, PT ;  /* 0xc2fc00004200780b */ /* 0x000fe40003f8e000 */
[----:B------:R-:W-:-:S03]  /*12560*/  F2FP.F16.F32.PACK_AB R59, R91, R90 ;  /* 0x0000005a5b3b723e */ /* 0x000fc600000000ff */
        /* <DEDUP_REMOVED lines=108> */
[----:B------:R-:W-:-:S05]  /*12c30*/  FSETP.GEU.AND P1, PT, R26, -126, PT ;  /* 0xc2fc00001a00780b */ /* 0x000fca0003f2e000 */
        /* <DEDUP_REMOVED lines=9> */
[----:B------:R-:W-:Y:S02]  /*12cd0*/  F2FP.F16.F32.PACK_AB R79, R163, R162 ;  /* 0x000000a2a34f723e */ /* 0x000fe400000000ff */
[----:B------:R-:W-:Y:S01]  /*12ce0*/  F2FP.F16.F32.PACK_AB R83, R171, R170 ;  /* 0x000000aaab53723e */ /* 0x000fe200000000ff */
[----:B------:R-:W-:Y:S01]  /*12cf0*/  @!P6 FMUL R85, R85, 0.5 ;  /* 0x3f0000005555e820 */ /* 0x000fe20000400000 */
[----:B------:R-:W4:Y:S01]  /*12d00*/  MUFU.EX2 R180, R24 ;  /* 0x0000001800b47308 */ /* 0x000f220000000800 */
[----:B---3--:R-:W-:Y:S01]  /*12d10*/  @!P0 FMUL R176, R176, R176 ;  /* 0x000000b0b0b08220 */ /* 0x008fe20000400000 */
[----:B------:R-:W-:-:S02]  /*12d20*/  FSETP.GEU.AND P0, PT, R27, -126, PT ;  /* 0xc2fc00001b00780b */ /* 0x000fc40003f0e000 */
[----:B------:R-:W-:-:S03]  /*12d30*/  F2FP.F16.F32.PACK_AB R84, R173, R172 ;  /* 0x000000acad54723e */ /* 0x000fc600000000ff */
[----:B------:R-:W-:Y:S01]  /*12d40*/  @!P5 FMUL R86, R86, 0.5 ;  /* 0x3f0000005656d820 */ /* 0x000fe20000400000 */
[----:B------:R-:W3:Y:S01]  /*12d50*/  MUFU.EX2 R179, R87 ;  /* 0x0000005700b37308 */ /* 0x000ee20000000800 */
[----:B-----5:R-:W-:Y:S01]  /*12d60*/  @!P2 FMUL R181, R181, R181 ;  /* 0x000000b5b5b5a220 */ /* 0x020fe20000400000 */
[----:B------:R-:W-:-:S05]  /*12d70*/  FSETP.GEU.AND P2, PT, R32, -126, PT ;  /* 0xc2fc00002000780b */ /* 0x000fca0003f4e000 */
[----:B------:R-:W-:Y:S01]  /*12d80*/  @!P0 FMUL R27, R27, 0.5 ;  /* 0x3f0000001b1b8820 */ /* 0x000fe20000400000 */
[----:B------:R-:W5:Y:S01]  /*12d90*/  MUFU.EX2 R182, R26 ;  /* 0x0000001a00b67308 */ /* 0x000f620000000800 */
[----:B----4-:R-:W-:Y:S01]  /*12da0*/  @!P3 FMUL R180, R180, R180 ;  /* 0x000000b4b4b4b220 */ /* 0x010fe20000400000 */
[----:B------:R-:W-:Y:S01]  /*12db0*/  FSETP.GEU.AND P3, PT, R31, -126, PT ;  /* 0xc2fc00001f00780b */ /* 0x000fe20003f6e000 */
[----:B------:R-:W4:Y:S04]  /*12dc0*/  S2R R24, SR_TID.X ;  /* 0x0000000000187919 */ /* 0x000f280000002100 */
[----:B------:R-:W-:Y:S01]  /*12dd0*/  @!P2 FMUL R32, R32, 0.5 ;  /* 0x3f0000002020a820 */ /* 0x000fe20000400000 */
[----:B------:R-:W1:Y:S01]  /*12de0*/  MUFU.EX2 R177, R85 ;  /* 0x0000005500b17308 */ /* 0x000e620000000800 */
        /* <DEDUP_REMOVED lines=8> */
[----:B-1----:R-:W-:Y:S01]  /*12e70*/  @!P6 FMUL R177, R177, R177 ;  /* 0x000000b1b1b1e220 */ /* 0x002fe20000400000 */
[----:B------:R-:W-:Y:S02]  /*12e80*/  FSETP.GEU.AND P6, PT, R28, -126, PT ;  /* 0xc2fc00001c00780b */ /* 0x000fe40003fce000 */
[----:B------:R-:W-:-:S03]  /*12e90*/  F2FP.F16.F32.PACK_AB R85, R175, R174 ;  /* 0x000000aeaf55723e */ /* 0x000fc600000000ff */
[----:B------:R-:W-:Y:S01]  /*12ea0*/  @!P1 FMUL R33, R33, 0.5 ;  /* 0x3f00000021219820 */ /* 0x000fe20000400000 */
[----:B------:R-:W1:Y:S01]  /*12eb0*/  MUFU.EX2 R188, R32 ;  /* 0x0000002000bc7308 */ /* 0x000e620000000800 */
[----:B---3--:R-:W-:Y:S01]  /*12ec0*/  @!P5 FMUL R178, R178, R178 ;  /* 0x000000b2b2b2d220 */ /* 0x008fe20000400000 */
[----:B------:R-:W-:Y:S02]  /*12ed0*/  FSETP.GEU.AND P5, PT, R29, -126, PT ;  /* 0xc2fc00001d00780b */ /* 0x000fe40003fae000 */
[----:B----4-:R-:W-:Y:S02]  /*12ee0*/  SHF.R.U32.HI R24, RZ, 0x5, R24 ;  /* 0x00000005ff187819 */ /* 0x010fe40000011618 */
[----:B------:R-:W-:Y:S01]  /*12ef0*/  F2FP.F16.F32.PACK_AB R86, R177, R176 ;  /* 0x000000b0b156723e */ /* 0x000fe200000000ff */
[----:B------:R-:W-:Y:S01]  /*12f00*/  @!P6 FMUL R28, R28, 0.5 ;  /* 0x3f0000001c1ce820 */ /* 0x000fe20000400000 */
[----:B------:R-:W3:Y:S01]  /*12f10*/  MUFU.EX2 R187, R31 ;  /* 0x0000001f00bb7308 */ /* 0x000ee20000000800 */
[----:B-----5:R-:W-:Y:S01]  /*12f20*/  @!P0 FMUL R183, R183, R183 ;  /* 0x000000b7b7b78220 */ /* 0x020fe20000400000 */
[----:B------:R-:W-:-:S02]  /*12f30*/  FSETP.GEU.AND P0, PT, R34, -126, PT ;  /* 0xc2fc00002200780b */ /* 0x000fc40003f0e000 */
[----:B------:R-:W-:Y:S02]  /*12f40*/  F2FP.F16.F32.PACK_AB R87, R179, R178 ;  /* 0x000000b2b357723e */ /* 0x000fe400000000ff */
[----:B------:R-:W-:Y:S01]  /*12f50*/  F2FP.F16.F32.PACK_AB R25, R183, R182 ;  /* 0x000000b6b719723e */ /* 0x000fe200000000ff */
[----:B------:R-:W-:Y:S01]  /*12f60*/  @!P5 FMUL R29, R29, 0.5 ;  /* 0x3f0000001d1dd820 */ /* 0x000fe20000400000 */
[----:B------:R-:W4:Y:S01]  /*12f70*/  MUFU.EX2 R186, R30 ;  /* 0x0000001e00ba7308 */ /* 0x000f220000000800 */
[----:B-1----:R-:W-:Y:S01]  /*12f80*/  @!P2 FMUL R188, R188, R188 ;  /* 0x000000bcbcbca220 */ /* 0x002fe20000400000 */
[----:B------:R-:W-:-:S05]  /*12f90*/  FSETP.GEU.AND P2, PT, R39, -126, PT ;  /* 0xc2fc00002700780b */ /* 0x000fca0003f4e000 */
[----:B------:R-:W-:Y:S01]  /*12fa0*/  @!P0 FMUL R34, R34, 0.5 ;  /* 0x3f00000022228820 */ /* 0x000fe20000400000 */
[----:B------:R-:W1:Y:S01]  /*12fb0*/  MUFU.EX2 R189, R33 ;  /* 0x0000002100bd7308 */ /* 0x000e620000000800 */
[----:B---3--:R-:W-:Y:S01]  /*12fc0*/  @!P3 FMUL R187, R187, R187 ;  /* 0x000000bbbbbbb220 */ /* 0x008fe20000400000 */
[----:B------:R-:W-:-:S05]  /*12fd0*/  FSETP.GEU.AND P3, PT, R38, -126, PT ;  /* 0xc2fc00002600780b */ /* 0x000fca0003f6e000 */
[----:B------:R-:W-:Y:S01]  /*12fe0*/  @!P2 FMUL R39, R39, 0.5 ;  /* 0x3f0000002727a820 */ /* 0x000fe20000400000 */
[----:B------:R-:W3:Y:S01]  /*12ff0*/  MUFU.EX2 R184, R28 ;  /* 0x0000001c00b87308 */ /* 0x000ee20000000800 */
[----:B----4-:R-:W-:Y:S01]  /*13000*/  @!P4 FMUL R186, R186, R186 ;  /* 0x000000bababac220 */ /* 0x010fe20000400000 */
[----:B------:R-:W-:-:S04]  /*13010*/  FSETP.GEU.AND P4, PT, R37, -126, PT ;  /* 0xc2fc00002500780b */ /* 0x000fc80003f8e000 */
        /* <DEDUP_REMOVED lines=8> */
[----:B------:R-:W-:Y:S02]  /*130a0*/  FSETP.GEU.AND P6, PT, R35, -126, PT ;  /* 0xc2fc00002300780b */ /* 0x000fe40003fce000 */
[----:B------:R-:W-:-:S03]  /*130b0*/  F2FP.F16.F32.PACK_AB R28, R189, R188 ;  /* 0x000000bcbd1c723e */ /* 0x000fc600000000ff */
        /* <DEDUP_REMOVED lines=8> */
[----:B------:R-:W-:-:S04]  /*13140*/  FSETP.GEU.AND P0, PT, R41, -126, PT ;  /* 0xc2fc00002900780b */ /* 0x000fc80003f0e000 */
[----:B------:R-:W-:Y:S01]  /*13150*/  STL [R1+0x18], R29 ;  /* 0x0000181d01007387 */ /* 0x000fe20000100800 */
[----:B------:R-:W-:Y:S01]  /*13160*/  @!P5 FMUL R36, R36, 0.5 ;  /* 0x3f0000002424d820 */ /* 0x000fe20000400000 */
[----:B------:R-:W1:Y:S02]  /*13170*/  MUFU.EX2 R2, R37 ;  /* 0x0000002500027308 */ /* 0x000e640000000800 */
[----:B---3--:R-:W-:Y:S05]  /*13180*/  STL [R1+0x2c], R3 ;  /* 0x00002c0301007387 */ /* 0x008fea0000100800 */
[----:B------:R-:W-:Y:S01]  /*13190*/  @!P0 FMUL R41, R41, 0.5 ;  /* 0x3f00000029298820 */ /* 0x000fe20000400000 */
[----:B------:R3:W5:Y:S01]  /*131a0*/  MUFU.EX2 R32, R40 ;  /* 0x0000002800207308 */ /* 0x0007620000000800 */
[----:B----4-:R-:W-:Y:S01]  /*131b0*/  @!P3 FMUL R31, R31, R31 ;  /* 0x0000001f1f1fb220 */ /* 0x010fe20000400000 */
[----:B------:R-:W-:-:S04]  /*131c0*/  FSETP.GEU.AND P3, PT, R45, -126, PT ;  /* 0xc2fc00002d00780b */ /* 0x000fc80003f6e000 */
[----:B------:R4:W-:Y:S02]  /*131d0*/  STL [R1+0x28], R31 ;  /* 0x0000281f01007387 */ /* 0x0009e40000100800 */
[----:B------:R-:W2:Y:S02]  /*131e0*/  MUFU.EX2 R56, R35 ;  /* 0x0000002300387308 */ /* 0x000ea40000000800 */
[----:B-1----:R1:W-:Y:S05]  /*131f0*/  STL [R1+0x24], R2 ;  /* 0x0000240201007387 */ /* 0x0023ea0000100800 */
[----:B------:R-:W-:Y:S01]  /*13200*/  @!P3 FMUL R45, R45, 0.5 ;  /* 0x3f0000002d2db820 */ /* 0x000fe20000400000 */
[----:B------:R-:W4:Y:S01]  /*13210*/  MUFU.EX2 R30, R36 ;  /* 0x00000024001e7308 */ /* 0x000f220000000800 */
[----:B---3--:R-:W-:Y:S01]  /*13220*/  MOV R40, R3 ;  /* 0x0000000300287202 */ /* 0x008fe20000000f00 */
[----:B-----5:R-:W-:Y:S01]  /*13230*/  @!P1 FMUL R32, R32, R32 ;  /* 0x0000002020209220 */ /* 0x020fe20000400000 */
[----:B------:R-:W-:-:S03]  /*13240*/  FSETP.GEU.AND P1, PT, R47, -126, PT ;  /* 0xc2fc00002f00780b */ /* 0x000fc60003f2e000 */
[----:B------:R-:W-:Y:S01]  /*13250*/  @!P2 FMUL R40, R40, R40 ;  /* 0x000000282828a220 */ /* 0x000fe20000400000 */
[----:B------:R3:W-:Y:S01]  /*13260*/  STL [R1+0x30], R32 ;  /* 0x0000302001007387 */ /* 0x0007e20000100800 */
[----:B------:R5:W1:Y:S01]  /*13270*/  MUFU.EX2 R39, R41 ;  /* 0x0000002900277308 */ /* 0x000a620000000800 */
[----:B--2---:R-:W-:Y:S01]  /*13280*/  @!P6 FMUL R56, R56, R56 ;  /* 0x000000383838e220 */ /* 0x004fe20000400000 */
[----:B------:R-:W-:Y:S01]  /*13290*/  FSETP.GEU.AND P6, PT, R42, -126, PT ;  /* 0xc2fc00002a00780b */ /* 0x000fe20003fce000 */
[----:B------:R-:W-:Y:S01]  /*132a0*/  @!P2 STL [R1+0x2c], R40 ;  /* 0x00002c280100a387 */ /* 0x000fe20000100800 */
[----:B------:R-:W-:-:S03]  /*132b0*/  FSETP.GEU.AND P2, PT, R46, -126, PT ;  /* 0xc2fc00002e00780b */ /* 0x000fc60003f4e000 */
[----:B------:R-:W-:Y:S01]  /*132c0*/  STL [R1+0x1c], R56 ;  /* 0x00001c3801007387 */ /* 0x000fe20000100800 */
[----:B------:R-:W2:Y:S01]  /*132d0*/  MUFU.EX2 R37, R45 ;  /* 0x0000002d00257308 */ /* 0x000ea20000000800 */
[----:B----4-:R-:W-:Y:S01]  /*132e0*/  @!P5 FMUL R30, R30, R30 ;  /* 0x0000001e1e1ed220 */ /* 0x010fe20000400000 */
[----:B------:R-:W-:Y:S01]  /*132f0*/  FSETP.GEU.AND P5, PT, R43, -126, PT ;  /* 0xc2fc00002b00780b */ /* 0x000fe20003fae000 */
[----:B------:R-:W-:Y:S01]  /*13300*/  @!P1 FMUL R47, R47, 0.5 ;  /* 0x3f0000002f2f9820 */ /* 0x000fe20000400000 */
[----:B------:R-:W-:Y:S02]  /*13310*/  F2FP.F16.F32.PACK_AB R31, R40, R31 ;  /* 0x0000001f281f723e */ /* 0x000fe400000000ff */
[----:B------:R4:W-:Y:S01]  /*13320*/  STL [R1+0x20], R30 ;  /* 0x0000201e01007387 */ /* 0x0009e20000100800 */
[----:B------:R-:W-:Y:S01]  /*13330*/  @!P6 FMUL R42, R42, 0.5 ;  /* 0x3f0000002a2ae820 */ /* 0x000fe20000400000 */
[----:B------:R-:W3:Y:S01]  /*13340*/  MUFU.EX2 R36, R47 ;  /* 0x0000002f00247308 */ /* 0x000ee20000000800 */
[----:B-----5:R-:W-:Y:S01]  /*13350*/  MOV R41, R2 ;  /* 0x0000000200297202 */ /* 0x020fe20000000f00 */
[----:B------:R-:W-:Y:S01]  /*13360*/  @!P2 FMUL R46, R46, 0.5 ;  /* 0x3f0000002e2ea820 */ /* 0x000fe20000400000 */
[----:B-1----:R-:W-:Y:S01]  /*13370*/  @!P0 FMUL R39, R39, R39 ;  /* 0x0000002727278220 */ /* 0x002fe20000400000 */
[----:B------:R-:W-:Y:S01]  /*13380*/  FSETP.GEU.AND P0, PT, R48, -126, PT ;  /* 0xc2fc00003000780b */ /* 0x000fe20003f0e000 */
[----:B------:R-:W-:-:S02]  /*13390*/  FFMA2 R2, R120.F32x2.HI_LO, UR4.F32, R0.F32 ;  /* 0x0000000478027c49 */ /* 0x000fc40009200000 */
[----:B------:R-:W-:Y:S01]  /*133a0*/  @!P4 FMUL R41, R41, R41 ;  /* 0x000000292929c220 */ /* 0x000fe20000400000 */
[----:B------:R-:W1:Y:S01]  /*133b0*/  MUFU.EX2 R35, R46 ;  /* 0x0000002e00237308 */ /* 0x000e620000000800 */
[----:B------:R-:W-:Y:S01]  /*133c0*/  @!P5 FMUL R43, R43, 0.5 ;  /* 0x3f0000002b2bd820 */ /* 0x000fe20000400000 */
[----:B--2---:R-:W-:Y:S01]  /*133d0*/  @!P3 FMUL R37, R37, R37 ;  /* 0x000000252525b220 */ /* 0x004fe20000400000 */
[----:B------:R-:W-:Y:S01]  /*133e0*/  FSETP.GEU.AND P3, PT, R52, -126, PT ;  /* 0xc2fc00003400780b */ /* 0x000fe20003f6e000 */
[----:B------:R-:W-:Y:S01]  /*133f0*/  @!P4 STL [R1+0x24], R41 ;  /* 0x000024290100c387 */ /* 0x000fe20000100800 */
[----:B------:R-:W-:Y:S02]  /*13400*/  FSETP.GEU.AND P4, PT, R44, -126, PT ;  /* 0xc2fc00002c00780b */ /* 0x000fe40003f8e000 */
[----:B---3--:R-:W-:Y:S01]  /*13410*/  F2FP.F16.F32.PACK_AB R32, R39, R32 ;  /* 0x000000202720723e */ /* 0x008fe200000000ff */
[----:B------:R-:W2:Y:S01]  /*13420*/  MUFU.EX2 R33, R42 ;  /* 0x0000002a00217308 */ /* 0x000ea20000000800 */
[----:B------:R-:W-:Y:S01]  /*13430*/  @!P0 FMUL R48, R48, 0.5 ;  /* 0x3f00000030308820 */ /* 0x000fe20000400000 */
[----:B------:R-:W-:Y:S01]  /*13440*/  @!P1 FMUL R36, R36, R36 ;  /* 0x0000002424249220 */ /* 0x000fe20000400000 */
[----:B------:R-:W-:Y:S01]  /*13450*/  FSETP.GEU.AND P1, PT, R54, -126, PT ;  /* 0xc2fc00003600780b */ /* 0x000fe20003f2e000 */
[----:B------:R-:W-:Y:S01]  /*13460*/  STL [R1+0x34], R39 ;  /* 0x0000342701007387 */ /* 0x000fe20000100800 */
[----:B----4-:R-:W-:-:S03]  /*13470*/  F2FP.F16.F32.PACK_AB R30, R41, R30 ;  /* 0x0000001e291e723e */ /* 0x010fc600000000ff */
[----:B------:R-:W3:Y:S01]  /*13480*/  MUFU.EX2 R38, R43 ;  /* 0x0000002b00267308 */ /* 0x000ee20000000800 */
[----:B-1----:R-:W-:Y:S01]  /*13490*/  @!P2 FMUL R35, R35, R35 ;  /* 0x000000232323a220 */ /* 0x002fe20000400000 */
[----:B------:R-:W-:Y:S01]  /*134a0*/  @!P4 FMUL R44, R44, 0.5 ;  /* 0x3f0000002c2cc820 */ /* 0x000fe20000400000 */
[----:B------:R-:W-:Y:S01]  /*134b0*/  FSETP.GEU.AND P2, PT, R53, -126, PT ;  /* 0xc2fc00003500780b */ /* 0x000fe20003f4e000 */
[----:B------:R-:W-:Y:S01]  /*134c0*/  @!P3 FMUL R52, R52, 0.5 ;  /* 0x3f0000003434b820 */ /* 0x000fe20000400000 */
[----:B------:R-:W-:Y:S03]  /*134d0*/  STL [R1+0x44], R37 ;  /* 0x0000442501007387 */ /* 0x000fe60000100800 */
[----:B------:R-:W1:Y:S01]  /*134e0*/  MUFU.EX2 R34, R44 ;  /* 0x0000002c00227308 */ /* 0x000e620000000800 */
[----:B--2---:R-:W-:Y:S01]  /*134f0*/  @!P6 FMUL R33, R33, R33 ;  /* 0x000000212121e220 */ /* 0x004fe20000400000 */
[----:B------:R-:W-:Y:S01]  /*13500*/  FSETP.GEU.AND P6, PT, R49, -126, PT ;  /* 0xc2fc00003100780b */ /* 0x000fe20003fce000 */
[----:B------:R-:W-:Y:S01]  /*13510*/  @!P1 FMUL R54, R54, 0.5 ;  /* 0x3f00000036369820 */ /* 0x000fe20000400000 */
[----:B------:R-:W-:Y:S01]  /*13520*/  MOV R42, R56 ;  /* 0x00000038002a7202 */ /* 0x000fe20000000f00 */
[----:B------:R2:W-:Y:S01]  /*13530*/  STL [R1+0x48], R35 ;  /* 0x0000482301007387 */ /* 0x0005e20000100800 */
[----:B------:R-:W-:-:S02]  /*13540*/  F2FP.F16.F32.PACK_AB R56, R19, R18 ;  /* 0x000000121338723e */ /* 0x000fc400000000ff */
[----:B------:R-:W4:Y:S01]  /*13550*/  MUFU.EX2 R20, R48 ;  /* 0x0000003000147308 */ /* 0x000f220000000800 */
[----:B---3--:R-:W-:Y:S01]  /*13560*/  @!P5 FMUL R38, R38, R38 ;  /* 0x000000262626d220 */ /* 0x008fe20000400000 */
[----:B------:R-:W-:Y:S01]  /*13570*/  FSETP.GEU.AND P5, PT, R50, -126, PT ;  /* 0xc2fc00003200780b */ /* 0x000fe20003fae000 */
[----:B------:R-:W-:Y:S01]  /*13580*/  @!P2 FMUL R53, R53, 0.5 ;  /* 0x3f0000003535a820 */ /* 0x000fe20000400000 */
[----:B------:R3:W-:Y:S01]  /*13590*/  STL [R1+0x38], R33 ;  /* 0x0000382101007387 */ /* 0x0007e20000100800 */
[----:B------:R-:W-:Y:S02]  /*135a0*/  F2FP.F16.F32.PACK_AB R29, R42, R29 ;  /* 0x0000001d2a1d723e */ /* 0x000fe400000000ff */
[----:B------:R-:W-:Y:S01]  /*135b0*/  @!P6 FMUL R49, R49, 0.5 ;  /* 0x3f0000003131e820 */ /* 0x000fe20000400000 */
[----:B------:R-:W5:Y:S01]  /*135c0*/  MUFU.EX2 R12, R52 ;  /* 0x00000034000c7308 */ /* 0x000f620000000800 */
[----:B-1----:R-:W-:Y:S01]  /*135d0*/  @!P4 FMUL R34, R34, R34 ;  /* 0x000000222222c220 */ /* 0x002fe20000400000 */
[----:B------:R-:W-:Y:S01]  /*135e0*/  FSETP.GEU.AND P4, PT, R51, -126, PT ;  /* 0xc2fc00003300780b */ /* 0x000fe20003f8e000 */
[----:B------:R1:W-:Y:S04]  /*135f0*/  STL [R1+0x3c], R38 ;  /* 0x00003c2601007387 */ /* 0x0003e80000100800 */
[----:B------:R-:W-:Y:S01]  /*13600*/  @!P5 FMUL R50, R50, 0.5 ;  /* 0x3f0000003232d820 */ /* 0x000fe20000400000 */
[----:B------:R-:W1:Y:S01]  /*13610*/  MUFU.EX2 R13, R53 ;  /* 0x00000035000d7308 */ /* 0x000e620000000800 */
[----:B----4-:R-:W-:Y:S01]  /*13620*/  @!P0 FMUL R20, R20, R20 ;  /* 0x0000001414148220 */ /* 0x010fe20000400000 */
[----:B------:R-:W-:Y:S01]  /*13630*/  FSETP.GEU.AND P0, PT, R55, -126, PT ;  /* 0xc2fc00003700780b */ /* 0x000fe20003f0e000 */
[----:B------:R4:W-:Y:S01]  /*13640*/  STL [R1+0x40], R34 ;  /* 0x0000402201007387 */ /* 0x0009e20000100800 */
[----:B--2---:R-:W-:-:S03]  /*13650*/  F2FP.F16.F32.PACK_AB R35, R36, R35 ;  /* 0x000000232423723e */ /* 0x004fc600000000ff */
[----:B------:R-:W-:Y:S01]  /*13660*/  @!P4 FMUL R51, R51, 0.5 ;  /* 0x3f0000003333c820 */ /* 0x000fe20000400000 */
[----:B------:R-:W2:Y:S01]  /*13670*/  MUFU.EX2 R21, R49 ;  /* 0x0000003100157308 */ /* 0x000ea20000000800 */
[----:B-----5:R-:W-:Y:S01]  /*13680*/  @!P3 FMUL R12, R12, R12 ;  /* 0x0000000c0c0cb220 */ /* 0x020fe20000400000 */
[----:B------:R-:W-:Y:S01]  /*13690*/  FSETP.GEU.AND P3, PT, R9, -126, PT ;  /* 0xc2fc00000900780b */ /* 0x000fe20003f6e000 */
[----:B------:R-:W-:Y:S01]  /*136a0*/  STL [R1+0x50], R20 ;  /* 0x0000501401007387 */ /* 0x000fe20000100800 */
[----:B---3--:R-:W-:-:S03]  /*136b0*/  F2FP.F16.F32.PACK_AB R33, R38, R33 ;  /* 0x000000212621723e */ /* 0x008fc600000000ff */
[----:B------:R-:W-:Y:S01]  /*136c0*/  @!P0 FMUL R55, R55, 0.5 ;  /* 0x3f00000037378820 */ /* 0x000fe20000400000 */
[----:B------:R-:W3:Y:S01]  /*136d0*/  MUFU.EX2 R14, R50 ;  /* 0x00000032000e7308 */ /* 0x000ee20000000800 */
[----:B-1----:R-:W-:Y:S01]  /*136e0*/  @!P2 FMUL R13, R13, R13 ;  /* 0x0000000d0d0da220 */ /* 0x002fe20000400000 */
[----:B------:R-:W-:Y:S01]  /*136f0*/  FSETP.GEU.AND P2, PT, R6, -126, PT ;  /* 0xc2fc00000600780b */ /* 0x000fe20003f4e000 */
[----:B------:R-:W-:Y:S03]  /*13700*/  STL [R1+0x60], R12 ;  /* 0x0000600c01007387 */ /* 0x000fe60000100800 */
[----:B------:R-:W-:Y:S01]  /*13710*/  F2FP.F16.F32.PACK_AB R38, R13, R12 ;  /* 0x0000000c0d26723e */ /* 0x000fe200000000ff */
[----:B------:R-:W-:Y:S01]  /*13720*/  @!P3 FMUL R9, R9, 0.5 ;  /* 0x3f0000000909b820 */ /* 0x000fe20000400000 */
[----:B------:R-:W1:Y:S01]  /*13730*/  MUFU.EX2 R15, R51 ;  /* 0x00000033000f7308 */ /* 0x000e620000000800 */
[----:B--2---:R-:W-:Y:S01]  /*13740*/  @!P6 FMUL R21, R21, R21 ;  /* 0x000000151515e220 */ /* 0x004fe20000400000 */
[----:B------:R-:W-:Y:S01]  /*13750*/  FSETP.GEU.AND P6, PT, R2, -126, PT ;  /* 0xc2fc00000200780b */ /* 0x000fe20003fce000 */
[----:B------:R-:W-:Y:S01]  /*13760*/  STL [R1+0x64], R13 ;  /* 0x0000640d01007387 */ /* 0x000fe20000100800 */
[----:B----4-:R-:W-:-:S03]  /*13770*/  F2FP.F16.F32.PACK_AB R34, R37, R34 ;  /* 0x000000222522723e */ /* 0x010fc600000000ff */
[----:B------:R-:W-:Y:S01]  /*13780*/  @!P2 FMUL R6, R6, 0.5 ;  /* 0x3f0000000606a820 */ /* 0x000fe20000400000 */
[----:B------:R-:W2:Y:S01]  /*13790*/  MUFU.EX2 R120, R54 ;  /* 0x0000003600787308 */ /* 0x000ea20000000800 */
[----:B---3--:R-:W-:Y:S01]  /*137a0*/  @!P5 FMUL R14, R14, R14 ;  /* 0x0000000e0e0ed220 */ /* 0x008fe20000400000 */
[----:B------:R-:W-:Y:S01]  /*137b0*/  FSETP.GEU.AND P5, PT, R3, -126, PT ;  /* 0xc2fc00000300780b */ /* 0x000fe20003fae000 */
[----:B------:R-:W-:Y:S04]  /*137c0*/  STL [R1+0x54], R21 ;  /* 0x0000541501007387 */ /* 0x000fe80000100800 */
        /* <DEDUP_REMOVED lines=10> */
[----:B------:R-:W-:Y:S04]  /*13870*/  STL [R1+0x5c], R15 ;  /* 0x00005c0f01007387 */ /* 0x000fe80000100800 */
[----:B------:R-:W-:Y:S01]  /*13880*/  @!P4 FMUL R8, R8, 0.5 ;  /* 0x3f0000000808c820 */ /* 0x000fe20000400000 */
[----:B------:R-:W2:Y:S01]  /*13890*/  MUFU.EX2 R126, R6 ;  /* 0x00000006007e7308 */ /* 0x000ea20000000800 */
[----:B---3--:R-:W-:Y:S01]  /*138a0*/  @!P0 FMUL R121, R121, R121 ;  /* 0x0000007979798220 */ /* 0x008fe20000400000 */
[----:B------:R-:W-:Y:S01]  /*138b0*/  FSETP.GEU.AND P0, PT, R4, -126, PT ;  /* 0xc2fc00000400780b */ /* 0x000fe20003f0e000 */
[----:B------:R3:W-:Y:S03]  /*138c0*/  STL [R1+0x4c], R36 ;  /* 0x00004c2401007387 */ /* 0x0007e60000100800 */
[----:B------:R-:W-:Y:S01]  /*138d0*/  F2FP.F16.F32.PACK_AB R39, R121, R120 ;  /* 0x000000787927723e */ /* 0x000fe200000000ff */
[----:B------:R-:W-:Y:S01]  /*138e0*/  @!P1 FMUL R7, R7, 0.5 ;  /* 0x3f00000007079820 */ /* 0x000fe20000400000 */
[----:B------:R-:W4:Y:S01]  /*138f0*/  MUFU.EX2 R122, R2 ;  /* 0x00000002007a7308 */ /* 0x000f220000000800 */
[----:B-1----:R-:W-:-:S06]  /*13900*/  @!P3 FMUL R125, R125, R125 ;  /* 0x0000007d7d7db220 */ /* 0x002fcc0000400000 */
[----:B------:R-:W-:Y:S01]  /*13910*/  @!P0 FMUL R4, R4, 0.5 ;  /* 0x3f00000004048820 */ /* 0x000fe20000400000 */
[----:B------:R1:W5:Y:S01]  /*13920*/  MUFU.EX2 R123, R3 ;  /* 0x00000003007b7308 */ /* 0x0003620000000800 */
[----:B--2---:R-:W-:-:S07]  /*13930*/  @!P2 FMUL R126, R126, R126 ;  /* 0x0000007e7e7ea220 */ /* 0x004fce0000400000 */
[----:B------:R2:W2:Y:S01]  /*13940*/  MUFU.EX2 R124, R8 ;  /* 0x00000008007c7308 */ /* 0x0004a20000000800 */
[----:B----4-:R-:W-:Y:S01]  /*13950*/  @!P6 FMUL R122, R122, R122 ;  /* 0x0000007a7a7ae220 */ /* 0x010fe20000400000 */
[----:B------:R-:W-:Y:S02]  /*13960*/  FSETP.GEU.AND P6, PT, R5, -126, PT ;  /* 0xc2fc00000500780b */ /* 0x000fe40003fce000 */
[----:B---3--:R-:W-:-:S04]  /*13970*/  F2FP.F16.F32.PACK_AB R36, R21, R20 ;  /* 0x000000141524723e */ /* 0x008fc800000000ff */
[----:B------:R3:W4:Y:S01]  /*13980*/  MUFU.EX2 R127, R7 ;  /* 0x00000007007f7308 */ /* 0x0007220000000800 */
[----:B-1----:R-:W-:Y:S02]  /*13990*/  FFMA2 R2, R128.F32x2.HI_LO, UR4.F32, R0.F32 ;  /* 0x0000000480027c49 */ /* 0x002fe40009200000 */
[----:B-----5:R-:W-:-:S03]  /*139a0*/  @!P5 FMUL R123, R123, R123 ;  /* 0x0000007b7b7bd220 */ /* 0x020fc60000400000 */
[----:B------:R-:W-:Y:S01]  /*139b0*/  FSETP.GEU.AND P5, PT, R2, -126, PT ;  /* 0xc2fc00000200780b */ /* 0x000fe20003fae000 */
[----:B------:R-:W-:Y:S01]  /*139c0*/  @!P6 FMUL R5, R5, 0.5 ;  /* 0x3f0000000505e820 */ /* 0x000fe20000400000 */
[----:B------:R-:W1:Y:S01]  /*139d0*/  MUFU.EX2 R128, R4 ;  /* 0x0000000400807308 */ /* 0x000e620000000800 */
[--C-:B--2---:R-:W-:Y:S01]  /*139e0*/  FFMA2 R8, R130.F32x2.HI_LO, UR4.F32, R0.reuse.F32 ;  /* 0x0000000482087c49 */ /* 0x104fe20009200000 */
[----:B------:R-:W-:Y:S01]  /*139f0*/  F2FP.F16.F32.PACK_AB R40, R123, R122 ;  /* 0x0000007a7b28723e */ /* 0x000fe200000000ff */
[----:B------:R-:W-:Y:S01]  /*13a00*/  @!P4 FMUL R124, R124, R124 ;  /* 0x0000007c7c7cc220 */ /* 0x000fe20000400000 */
[----:B------:R-:W-:Y:S02]  /*13a10*/  FSETP.GEU.AND P4, PT, R3, -126, PT ;  /* 0xc2fc00000300780b */ /* 0x000fe40003f8e000 */
[----:B------:R-:W-:Y:S02]  /*13a20*/  FSETP.GEU.AND P3, PT, R8, -126, PT ;  /* 0xc2fc00000800780b */ /* 0x000fe40003f6e000 */
[----:B------:R-:W-:Y:S01]  /*13a30*/  FSETP.GEU.AND P2, PT, R9, -126, PT ;  /* 0xc2fc00000900780b */ /* 0x000fe20003f4e000 */
[----:B---3--:R-:W-:Y:S01]  /*13a40*/  FFMA2 R6, R132.F32x2.HI_LO, UR4.F32, R0.F32 ;  /* 0x0000000484067c49 */ /* 0x008fe20009200000 */
[----:B------:R2:W3:Y:S01]  /*13a50*/  MUFU.EX2 R129, R5 ;  /* 0x0000000500817308 */ /* 0x0004e20000000800 */
[----:B----4-:R-:W-:Y:S01]  /*13a60*/  @!P1 FMUL R127, R127, R127 ;  /* 0x0000007f7f7f9220 */ /* 0x010fe20000400000 */
[----:B------:R-:W-:Y:S01]  /*13a70*/  @!P5 FMUL R2, R2, 0.5 ;  /* 0x3f0000000202d820 */ /* 0x000fe20000400000 */
[----:B------:R-:W-:-:S02]  /*13a80*/  F2FP.F16.F32.PACK_AB R41, R125, R124 ;  /* 0x0000007c7d29723e */ /* 0x000fc400000000ff */
[----:B------:R-:W-:Y:S01]  /*13a90*/  FSETP.GEU.AND P1, PT, R6, -126, PT ;  /* 0xc2fc00000600780b */ /* 0x000fe20003f2e000 */
[----:B-1----:R-:W-:Y:S01]  /*13aa0*/  @!P0 FMUL R128, R128, R128 ;  /* 0x0000008080808220 */ /* 0x002fe20000400000 */
[----:B------:R-:W-:Y:S02]  /*13ab0*/  FSETP.GEU.AND P0, PT, R7, -126, PT ;  /* 0xc2fc00000700780b */ /* 0x000fe40003f0e000 */
[----:B------:R-:W-:Y:S01]  /*13ac0*/  @!P3 FMUL R8, R8, 0.5 ;  /* 0x3f0000000808b820 */ /* 0x000fe20000400000 */
[----:B------:R-:W-:Y:S01]  /*13ad0*/  @!P4 FMUL R3, R3, 0.5 ;  /* 0x3f0000000303c820 */ /* 0x000fe20000400000 */
[----:B------:R-:W-:Y:S01]  /*13ae0*/  @!P2 FMUL R9, R9, 0.5 ;  /* 0x3f0000000909a820 */ /* 0x000fe20000400000 */
[----:B------:R-:W1:Y:S01]  /*13af0*/  MUFU.EX2 R130, R2 ;  /* 0x0000000200827308 */ /* 0x000e620000000800 */
[----:B------:R-:W-:Y:S01]  /*13b00*/  F2FP.F16.F32.PACK_AB R42, R127, R126 ;  /* 0x0000007e7f2a723e */ /* 0x000fe200000000ff */
[----:B--2---:R-:W-:-:S04]  /*13b10*/  FFMA2 R4, R134.F32x2.HI_LO, UR4.F32, R0.F32 ;  /* 0x0000000486047c49 */ /* 0x004fc80009200000 */
[----:B------:R-:W-:Y:S02]  /*13b20*/  @!P1 FMUL R6, R6, 0.5 ;  /* 0x3f00000006069820 */ /* 0x000fe40000400000 */
[----:B------:R-:W2:Y:S01]  /*13b30*/  MUFU.EX2 R132, R8 ;  /* 0x0000000800847308 */ /* 0x000ea20000000800 */
[----:B------:R-:W-:Y:S01]  /*13b40*/  @!P0 FMUL R7, R7, 0.5 ;  /* 0x3f00000007078820 */ /* 0x000fe20000400000 */
[----:B---3--:R-:W-:Y:S01]  /*13b50*/  @!P6 FMUL R129, R129, R129 ;  /* 0x000000818181e220 */ /* 0x008fe20000400000 */
[----:B------:R-:W-:-:S04]  /*13b60*/  FSETP.GEU.AND P6, PT, R4, -126, PT ;  /* 0xc2fc00000400780b */ /* 0x000fc80003fce000 */
[----:B------:R-:W-:Y:S01]  /*13b70*/  F2FP.F16.F32.PACK_AB R43, R129, R128 ;  /* 0x00000080812b723e */ /* 0x000fe200000000ff */
[----:B------:R3:W4:Y:S01]  /*13b80*/  MUFU.EX2 R133, R9 ;  /* 0x0000000900857308 */ /* 0x0007220000000800 */
[----:B-1----:R-:W-:Y:S01]  /*13b90*/  @!P5 FMUL R130, R130, R130 ;  /* 0x000000828282d220 */ /* 0x002fe20000400000 */
[----:B------:R-:W-:-:S06]  /*13ba0*/  FSETP.GEU.AND P5, PT, R5, -126, PT ;  /* 0xc2fc00000500780b */ /* 0x000fcc0003fae000 */
[----:B------:R1:W5:Y:S01]  /*13bb0*/  MUFU.EX2 R131, R3 ;  /* 0x0000000300837308 */ /* 0x0003620000000800 */
[----:B--2---:R-:W-:Y:S01]  /*13bc0*/  @!P3 FMUL R132, R132, R132 ;  /* 0x000000848484b220 */ /* 0x004fe20000400000 */
[----:B------:R-:W-:-:S05]  /*13bd0*/  @!P6 FMUL R4, R4, 0.5 ;  /* 0x3f0000000404e820 */ /* 0x000fca0000400000 */
[----:B------:R-:W-:Y:S01]  /*13be0*/  @!P5 FMUL R5, R5, 0.5 ;  /* 0x3f0000000505d820 */ /* 0x000fe20000400000 */
[----:B------:R-:W2:Y:S01]  /*13bf0*/  MUFU.EX2 R134, R6 ;  /* 0x0000000600867308 */ /* 0x000ea20000000800 */
[----:B---3--:R-:W-:Y:S02]  /*13c00*/  FFMA2 R8, R152.F32x2.HI_LO, UR4.F32, R0.F32 ;  /* 0x0000000498087c49 */ /* 0x008fe40009200000 */
[----:B----4-:R-:W-:-:S03]  /*13c10*/  @!P2 FMUL R133, R133, R133 ;  /* 0x000000858585a220 */ /* 0x010fc60000400000 */
[----:B------:R-:W-:Y:S02]  /*13c20*/  FSETP.GEU.AND P2, PT, R8, -126, PT ;  /* 0xc2fc00000800780b */ /* 0x000fe40003f4e000 */
[----:B------:R3:W4:Y:S01]  /*13c30*/  MUFU.EX2 R135, R7 ;  /* 0x0000000700877308 */ /* 0x0007220000000800 */
[----:B-1----:R-:W-:Y:S01]  /*13c40*/  FFMA2 R2, R136.F32x2.HI_LO, UR4.F32, R0.F32 ;  /* 0x0000000488027c49 */ /* 0x002fe20009200000 */
[----:B------:R-:W-:Y:S01]  /*13c50*/  F2FP.F16.F32.PACK_AB R45, R133, R132 ;  /* 0x00000084852d723e */ /* 0x000fe200000000ff */
[----:B-----5:R-:W-:-:S03]  /*13c60*/  @!P4 FMUL R131, R131, R131 ;  /* 0x000000838383c220 */ /* 0x020fc60000400000 */
[----:B------:R-:W-:Y:S02]  /*13c70*/  FSETP.GEU.AND P3, PT, R3, -126, PT ;  /* 0xc2fc00000300780b */ /* 0x000fe40003f6e000 */
[----:B------:R-:W-:Y:S01]  /*13c80*/  FSETP.GEU.AND P4, PT, R2, -126, PT ;  /* 0xc2fc00000200780b */ /* 0x000fe20003f8e000 */
[----:B--2---:R-:W-:Y:S01]  /*13c90*/  @!P1 FMUL R134, R134, R134 ;  /* 0x0000008686869220 */ /* 0x004fe20000400000 */
[----:B------:R-:W-:Y:S01]  /*13ca0*/  FSETP.GEU.AND P1, PT, R9, -126, PT ;  /* 0xc2fc00000900780b */ /* 0x000fe20003f2e000 */
[----:B------:R-:W-:Y:S01]  /*13cb0*/  @!P2 FMUL R8, R8, 0.5 ;  /* 0x3f0000000808a820 */ /* 0x000fe20000400000 */
[----:B------:R-:W1:Y:S01]  /*13cc0*/  MUFU.EX2 R136, R4 ;  /* 0x0000000400887308 */ /* 0x000e620000000800 */
[----:B------:R-:W-:Y:S01]  /*13cd0*/  F2FP.F16.F32.PACK_AB R44, R131, R130 ;  /* 0x00000082832c723e */ /* 0x000fe200000000ff */
[----:B---3--:R-:W-:-:S05]  /*13ce0*/  FFMA2 R6, R140.F32x2.HI_LO, UR4.F32, R0.F32 ;  /* 0x000000048c067c49 */ /* 0x008fca0009200000 */
[----:B------:R-:W-:Y:S01]  /*13cf0*/  @!P3 FMUL R3, R3, 0.5 ;  /* 0x3f0000000303b820 */ /* 0x000fe20000400000 */
[----:B----4-:R-:W-:Y:S01]  /*13d00*/  @!P0 FMUL R135, R135, R135 ;  /* 0x0000008787878220 */ /* 0x010fe20000400000 */
[----:B------:R-:W2:Y:S01]  /*13d10*/  MUFU.EX2 R140, R8 ;  /* 0x00000008008c7308 */ /* 0x000ea20000000800 */
[----:B------:R-:W-:Y:S01]  /*13d20*/  FSETP.GEU.AND P0, PT, R6, -126, PT ;  /* 0xc2fc00000600780b */ /* 0x000fe20003f0e000 */
[----:B------:R-:W-:Y:S01]  /*13d30*/  @!P4 FMUL R2, R2, 0.5 ;  /* 0x3f0000000202c820 */ /* 0x000fe20000400000 */
[----:B------:R-:W-:Y:S01]  /*13d40*/  @!P1 FMUL R9, R9, 0.5 ;  /* 0x3f00000009099820 */ /* 0x000fe20000400000 */
[----:B------:R-:W-:-:S04]  /*13d50*/  F2FP.F16.F32.PACK_AB R46, R135, R134 ;  /* 0x00000086872e723e */ /* 0x000fc800000000ff */
[----:B------:R-:W3:Y:S01]  /*13d60*/  MUFU.EX2 R153, R3 ;  /* 0x0000000300997308 */ /* 0x000ee20000000800 */
[----:B-1----:R-:W-:Y:S01]  /*13d70*/  @!P6 FMUL R136, R136, R136 ;  /* 0x000000888888e220 */ /* 0x002fe20000400000 */
[----:B------:R-:W-:-:S04]  /*13d80*/  FSETP.GEU.AND P6, PT, R7, -126, PT ;  /* 0xc2fc00000700780b */ /* 0x000fc80003fce000 */
[----:B------:R-:W-:Y:S02]  /*13d90*/  @!P0 FMUL R6, R6, 0.5 ;  /* 0x3f00000006068820 */ /* 0x000fe40000400000 */
[----:B------:R1:W4:Y:S01]  /*13da0*/  MUFU.EX2 R152, R2 ;  /* 0x0000000200987308 */ /* 0x0003220000000800 */
[----:B--2---:R-:W-:-:S06]  /*13db0*/  @!P2 FMUL R140, R140, R140 ;  /* 0x0000008c8c8ca220 */ /* 0x004fcc0000400000 */
[----:B------:R-:W-:Y:S01]  /*13dc0*/  @!P6 FMUL R7, R7, 0.5 ;  /* 0x3f0000000707e820 */ /* 0x000fe20000400000 */
[----:B------:R2:W5:Y:S01]  /*13dd0*/  MUFU.EX2 R137, R5 ;  /* 0x0000000500897308 */ /* 0x0005620000000800 */
[----:B---3--:R-:W-:-:S07]  /*13de0*/  @!P3 FMUL R153, R153, R153 ;  /* 0x000000999999b220 */ /* 0x008fce0000400000 */
[----:B------:R-:W3:Y:S01]  /*13df0*/  MUFU.EX2 R141, R9 ;  /* 0x00000009008d7308 */ /* 0x000ee20000000800 */
[----:B-1----:R-:W-:Y:S02]  /*13e00*/  FFMA2 R2, R144.F32x2.HI_LO, UR4.F32, R0.F32 ;  /* 0x0000000490027c49 */ /* 0x002fe40009200000 */
[----:B----4-:R-:W-:-:S03]  /*13e10*/  @!P4 FMUL R152, R152, R152 ;  /* 0x000000989898c220 */ /* 0x010fc60000400000 */
[----:B------:R-:W-:Y:S02]  /*13e20*/  FSETP.GEU.AND P3, PT, R2, -126, PT ;  /* 0xc2fc00000200780b */ /* 0x000fe40003f6e000 */
[----:B------:R-:W-:Y:S01]  /*13e30*/  FSETP.GEU.AND P2, PT, R3, -126, PT ;  /* 0xc2fc00000300780b */ /* 0x000fe20003f4e000 */
[----:B--2---:R-:W-:Y:S01]  /*13e40*/  FFMA2 R4, R154.F32x2.HI_LO, UR4.F32, R0.F32 ;  /* 0x000000049a047c49 */ /* 0x004fe20009200000 */
[----:B------:R-:W-:Y:S01]  /*13e50*/  USHF.R.U32.HI UR4, URZ, 0x15, UR36 ;  /* 0x00000015ff047899 */ /* 0x000fe20008011624 */
[----:B------:R-:W1:Y:S01]  /*13e60*/  MUFU.EX2 R154, R6 ;  /* 0x00000006009a7308 */ /* 0x000e620000000800 */
[----:B-----5:R-:W-:Y:S01]  /*13e70*/  @!P5 FMUL R137, R137, R137 ;  /* 0x000000898989d220 */ /* 0x020fe20000400000 */
[----:B------:R-:W-:Y:S02]  /*13e80*/  MOV R0, UR42 ;  /* 0x0000002a00007c02 */ /* 0x000fe40008000f00 */
[----:B------:R-:W-:Y:S01]  /*13e90*/  FSETP.GEU.AND P5, PT, R4, -126, PT ;  /* 0xc2fc00000400780b */ /* 0x000fe20003fae000 */
[----:B---3--:R-:W-:Y:S01]  /*13ea0*/  @!P1 FMUL R141, R141, R141 ;  /* 0x0000008d8d8d9220 */ /* 0x008fe20000400000 */
[----:B------:R-:W-:-:S02]  /*13eb0*/  FSETP.GEU.AND P1, PT, R156, -126, PT ;  /* 0xc2fc00009c00780b */ /* 0x000fc40003f2e000 */
[----:B------:R-:W-:Y:S01]  /*13ec0*/  @!P3 FMUL R2, R2, 0.5 ;  /* 0x3f0000000202b820 */ /* 0x000fe20000400000 */
[----:B------:R-:W-:Y:S01]  /*13ed0*/  FSETP.GEU.AND P4, PT, R5, -126, PT ;  /* 0xc2fc00000500780b */ /* 0x000fe20003f8e000 */
[----:B------:R-:W-:Y:S01]  /*13ee0*/  @!P2 FMUL R3, R3, 0.5 ;  /* 0x3f0000000303a820 */ /* 0x000fe20000400000 */
[----:B------:R-:W2:Y:S01]  /*13ef0*/  MUFU.EX2 R155, R7 ;  /* 0x00000007009b7308 */ /* 0x000ea20000000800 */
[----:B------:R3:W-:Y:S01]  /*13f00*/  SYNCS.ARRIVE.TRANS64.A1T0 RZ, [R0+UR5], RZ ;  /* 0x000000ff00ff79a7 */ /* 0x0007e20008100005 */
[----:B------:R-:W-:Y:S02]  /*13f10*/  F2FP.F16.F32.PACK_AB R47, R137, R136 ;  /* 0x00000088892f723e */ /* 0x000fe400000000ff */
[----:B------:R-:W-:Y:S01]  /*13f20*/  F2FP.F16.F32.PACK_AB R48, R153, R152 ;  /* 0x000000989930723e */ /* 0x000fe200000000ff */
[----:B-1----:R-:W-:Y:S01]  /*13f30*/  @!P0 FMUL R154, R154, R154 ;  /* 0x0000009a9a9a8220 */ /* 0x002fe20000400000 */
[----:B------:R-:W-:Y:S02]  /*13f40*/  FSETP.GEU.AND P0, PT, R157, -126, PT ;  /* 0xc2fc00009d00780b */ /* 0x000fe40003f0e000 */
[----:B------:R-:W1:Y:S01]  /*13f50*/  MUFU.EX2 R10, R2 ;  /* 0x00000002000a7308 */ /* 0x000e620000000800 */
[----:B------:R-:W-:Y:S01]  /*13f60*/  @!P1 FMUL R156, R156, 0.5 ;  /* 0x3f0000009c9c9820 */ /* 0x000fe20000400000 */
[----:B------:R-:W-:Y:S01]  /*13f70*/  @!P5 FMUL R4, R4, 0.5 ;  /* 0x3f0000000404d820 */ /* 0x000fe20000400000 */
[----:B------:R-:W-:Y:S01]  /*13f80*/  @!P4 FMUL R5, R5, 0.5 ;  /* 0x3f0000000505c820 */ /* 0x000fe20000400000 */
[----:B------:R-:W-:-:S04]  /*13f90*/  F2FP.F16.F32.PACK_AB R49, R141, R140 ;  /* 0x0000008c8d31723e */ /* 0x000fc800000000ff */
[----:B------:R-:W4:Y:S01]  /*13fa0*/  MUFU.EX2 R11, R3 ;  /* 0x00000003000b7308 */ /* 0x000f220000000800 */
[----:B--2---:R-:W-:Y:S02]  /*13fb0*/  @!P6 FMUL R155, R155, R155 ;  /* 0x0000009b9b9be220 */ /* 0x004fe40000400000 */
[----:B------:R-:W-:-:S03]  /*13fc0*/  @!P0 FMUL R157, R157, 0.5 ;  /* 0x3f0000009d9d8820 */ /* 0x000fc60000400000 */
[----:B------:R-:W-:Y:S02]  /*13fd0*/  F2FP.F16.F32.PACK_AB R50, R155, R154 ;  /* 0x0000009a9b32723e */ /* 0x000fe400000000ff */
[----:B------:R-:W2:Y:S01]  /*13fe0*/  MUFU.EX2 R144, R4 ;  /* 0x0000000400907308 */ /* 0x000ea20000000800 */
[----:B-1----:R-:W-:Y:S01]  /*13ff0*/  @!P3 FMUL R10, R10, R10 ;  /* 0x0000000a0a0ab220 */ /* 0x002fe20000400000 */
[----:B------:R-:W-:-:S04]  /*14000*/  MOV R2, UR4 ;  /* 0x0000000400027c02 */ /* 0x000fc80008000f00 */
[----:B------:R3:W-:Y:S01]  /*14010*/  STL [R1+0x68], R10 ;  /* 0x0000680a01007387 */ /* 0x0007e20000100800 */
[----:B------:R-:W-:Y:S01]  /*14020*/  LOP3.LUT P6, RZ, R2, 0x3, R24, 0x48, !PT ;  /* 0x0000000302ff7812 */ /* 0x000fe200078c4818 */
[----:B------:R-:W1:Y:S01]  /*14030*/  MUFU.EX2 R145, R5 ;  /* 0x0000000500917308 */ /* 0x000e620000000800 */
[----:B----4-:R-:W-:Y:S01]  /*14040*/  @!P2 FMUL R11, R11, R11 ;  /* 0x0000000b0b0ba220 */ /* 0x010fe20000400000 */
[----:B------:R-:W-:-:S04]  /*14050*/  F2FP.F16.F32.PACK_AB R24, R181, R180 ;  /* 0x000000b4b518723e */ /* 0x000fc800000000ff */
[----:B------:R3:W-:Y:S01]  /*14060*/  STL [R1+0x6c], R11 ;  /* 0x00006c0b01007387 */ /* 0x0007e20000100800 */
[----:B------:R-:W-:Y:S01]  /*14070*/  F2FP.F16.F32.PACK_AB R52, R11, R10 ;  /* 0x0000000a0b34723e */ /* 0x000fe200000000ff */
[----:B------:R-:W4:Y:S01]  /*14080*/  MUFU.EX2 R156, R156 ;  /* 0x0000009c009c7308 */ /* 0x000f220000000800 */
[----:B--2---:R-:W-:-:S07]  /*14090*/  @!P5 FMUL R144, R144, R144 ;  /* 0x000000909090d220 */ /* 0x004fce0000400000 */
[----:B------:R-:W2:Y:S01]  /*140a0*/  MUFU.EX2 R157, R157 ;  /* 0x0000009d009d7308 */ /* 0x000ea20000000800 */
[----:B-1----:R-:W-:-:S05]  /*140b0*/  @!P4 FMUL R145, R145, R145 ;  /* 0x000000919191c220 */ /* 0x002fca0000400000 */
[----:B------:R-:W-:Y:S01]  /*140c0*/  F2FP.F16.F32.PACK_AB R51, R145, R144 ;  /* 0x000000909133723e */ /* 0x000fe200000000ff */
[----:B----4-:R-:W-:Y:S01]  /*140d0*/  @!P1 FMUL R156, R156, R156 ;  /* 0x0000009c9c9c9220 */ /* 0x010fe20000400000 */
[----:B--2---:R-:W-:-:S05]  /*140e0*/  @!P0 FMUL R157, R157, R157 ;  /* 0x0000009d9d9d8220 */ /* 0x004fca0000400000 */
[----:B------:R-:W-:Y:S01]  /*140f0*/  F2FP.F16.F32.PACK_AB R53, R157, R156 ;  /* 0x0000009c9d35723e */ /* 0x000fe200000000ff */
[----:B---3--:R-:W-:Y:S06]  /*14100*/  @!P6 BRA `(.L_x_255) ;  /* 0x000000000040e947 */ /* 0x008fec0003800000 */
        /* <DEDUP_REMOVED lines=16> */
.L_x_255:
[----:B------:R-:W-:Y:S05]  /*14210*/  WARPSYNC.ALL ;  /* 0x0000000000007948 */ /* 0x000fea0003800000 */
[----:B------:R1:W-:Y:S01]  /*14220*/  STTM.x32 tmem[UR36], R56 ;  /* 0x00000038000079ed */ /* 0x0003e200082c0024 */
[----:B------:R-:W2:Y:S01]  /*14230*/  LDCU UR4, c[0x0][0x704] ;  /* 0x0000e080ff0477ac */ /* 0x000ea20008000800 */
[----:B-1----:R-:W3:Y:S01]  /*14240*/  LDL R87, [R1+0x74] ;  /* 0x0000740001577983 */ /* 0x002ee20000100800 */
[----:B------:R-:W1:Y:S02]  /*14250*/  S2R R2, SR_TID.X ;  /* 0x0000000000027919 */ /* 0x000e640000002100 */
[----:B-1----:R-:W-:-:S02]  /*14260*/  SHF.R.U32.HI R60, RZ, 0x5, R2 ;  /* 0x00000005ff3c7819 */ /* 0x002fc40000011602 */
[----:B---3--:R-:W-:-:S04]  /*14270*/  FSETP.NEU.AND P0, PT, R87, -INF , PT ;  /* 0xff8000005700780b */ /* 0x008fc80003f0d000 */
[----:B------:R-:W-:-:S05]  /*14280*/  FSEL R0, R87, RZ, P0 ;  /* 0x000000ff57007208 */ /* 0x000fca0000000000 */
[----:B--2---:R-:W-:-:S04]  /*14290*/  FMUL R0, R0, -UR4 ;  /* 0x8000000400007c20 */ /* 0x004fc80008400000 */
[--C-:B------:R-:W-:Y:S02]  /*142a0*/  FFMA2 R148, R148.F32x2.HI_LO, UR4.F32, R0.reuse.F32 ;  /* 0x0000000494947c49 */ /* 0x100fe40009200000 */
[----:B------:R-:W-:Y:S01]  /*142b0*/  FFMA2 R150, R150.F32x2.HI_LO, UR4.F32, R0.F32 ;  /* 0x0000000496967c49 */ /* 0x000fe20009200000 */
[----:B------:R-:W-:Y:S02]  /*142c0*/  UIADD3 UR4, UPT, UPT, UR36, 0x20, URZ ;  /* 0x0000002024047890 */ /* 0x000fe4000fffe0ff */
[----:B------:R-:W-:Y:S02]  /*142d0*/  FSETP.GEU.AND P4, PT, R148, -126, PT ;  /* 0xc2fc00009400780b */ /* 0x000fe40003f8e000 */
[----:B------:R-:W-:Y:S01]  /*142e0*/  FSETP.GEU.AND P3, PT, R149, -126, PT ;  /* 0xc2fc00009500780b */ /* 0x000fe20003f6e000 */
[----:B------:R-:W-:Y:S01]  /*142f0*/  USHF.R.U32.HI UR4, URZ, 0x15, UR4 ;  /* 0x00000015ff047899 */ /* 0x000fe20008011604 */
[----:B------:R-:W-:Y:S02]  /*14300*/  FSETP.GEU.AND P2, PT, R150, -126, PT ;  /* 0xc2fc00009600780b */ /* 0x000fe40003f4e000 */
[----:B------:R-:W-:-:S03]  /*14310*/  FSETP.GEU.AND P1, PT, R151, -126, PT ;  /* 0xc2fc00009700780b */ /* 0x000fc60003f2e000 */
[----:B------:R-:W-:-:S04]  /*14320*/  MOV R3, UR4 ;  /* 0x0000000400037c02 */ /* 0x000fc80008000f00 */
[----:B------:R-:W-:Y:S01]  /*14330*/  @!P4 FMUL R148, R148, 0.5 ;  /* 0x3f0000009494c820 */ /* 0x000fe20000400000 */
[----:B------:R-:W-:Y:S01]  /*14340*/  LOP3.LUT P0, RZ, R3, 0x3, R60, 0x48, !PT ;  /* 0x0000000303ff7812 */ /* 0x000fe2000780483c */
[----:B------:R-:W-:Y:S02]  /*14350*/  @!P3 FMUL R149, R149, 0.5 ;  /* 0x3f0000009595b820 */ /* 0x000fe40000400000 */
[----:B------:R-:W-:Y:S01]  /*14360*/  @!P2 FMUL R150, R150, 0.5 ;  /* 0x3f0000009696a820 */ /* 0x000fe20000400000 */
[----:B------:R-:W1:Y:S01]  /*14370*/  MUFU.EX2 R58, R148 ;  /* 0x00000094003a7308 */ /* 0x000e620000000800 */
[----:B------:R-:W-:-:S07]  /*14380*/  @!P1 FMUL R151, R151, 0.5 ;  /* 0x3f00000097979820 */ /* 0x000fce0000400000 */
[----:B------:R-:W2:Y:S08]  /*14390*/  MUFU.EX2 R59, R149 ;  /* 0x00000095003b7308 */ /* 0x000eb00000000800 */
[----:B------:R-:W3:Y:S01]  /*143a0*/  MUFU.EX2 R56, R150 ;  /* 0x0000009600387308 */ /* 0x000ee20000000800 */
[----:B-1----:R-:W-:-:S07]  /*143b0*/  @!P4 FMUL R58, R58, R58 ;  /* 0x0000003a3a3ac220 */ /* 0x002fce0000400000 */
[----:B------:R-:W1:Y:S01]  /*143c0*/  MUFU.EX2 R57, R151 ;  /* 0x0000009700397308 */ /* 0x000e620000000800 */
[----:B--2---:R-:W-:-:S05]  /*143d0*/  @!P3 FMUL R59, R59, R59 ;  /* 0x0000003b3b3bb220 */ /* 0x004fca0000400000 */
[----:B------:R-:W-:Y:S01]  /*143e0*/  F2FP.F16.F32.PACK_AB R54, R59, R58 ;  /* 0x0000003a3b36723e */ /* 0x000fe200000000ff */
[----:B---3--:R-:W-:Y:S01]  /*143f0*/  @!P2 FMUL R56, R56, R56 ;  /* 0x000000383838a220 */ /* 0x008fe20000400000 */
[----:B-1----:R-:W-:-:S05]  /*14400*/  @!P1 FMUL R57, R57, R57 ;  /* 0x0000003939399220 */ /* 0x002fca0000400000 */
        /* <DEDUP_REMOVED lines=18> */
.L_x_256:
        /* <DEDUP_REMOVED lines=10> */
.L_x_257:
[----:B------:R-:W3:Y:S01]  /*145d0*/  S2UR UR4, SR_CgaCtaId ;  /* 0x00000000000479c3 */ /* 0x000ee20000008800 */
[----:B------:R-:W-:Y:S01]  /*145e0*/  UISETP.NE.AND UP0, UPT, UR51, URZ, UPT ;  /* 0x000000ff3300728c */ /* 0x000fe2000bf05270 */
[----:B------:R-:W-:Y:S02]  /*145f0*/  UMOV UR5, 0x400 ;  /* 0x0000040000057882 */ /* 0x000fe40000000000 */
[----:B---3--:R-:W-:-:S04]  /*14600*/  ULEA UR4, UR4, UR5, 0x18 ;  /* 0x0000000504047291 */ /* 0x008fc8000f8ec0ff */
[----:B------:R-:W-:-:S04]  /*14610*/  UIADD3 UR5, UPT, UPT, UR4, 0xa068, URZ ;  /* 0x0000a06804057890 */ /* 0x000fc8000fffe0ff */
[----:B------:R-:W-:Y:S02]  /*14620*/  @UP0 UIADD3 UR5, UPT, UPT, UR4, 0xa058, URZ ;  /* 0x0000a05804050890 */ /* 0x000fe4000fffe0ff */
[----:B------:R-:W-:Y:S02]  /*14630*/  UISETP.NE.AND UP0, UPT, UR41, URZ, UPT ;  /* 0x000000ff2900728c */ /* 0x000fe4000bf05270 */
[----:B------:R-:W-:-:S09]  /*14640*/  UPRMT UR5, UR38, 0x654, UR5 ;  /* 0x0000065426057896 */ /* 0x000fd20008000005 */
[----:B--2---:R-:W-:Y:S01]  /*14650*/  SYNCS.ARRIVE.TRANS64.RED.A1T0 RZ, [UR5], RZ ;  /* 0x000000ffffff79a7 */ /* 0x004fe20008100405 */
[----:B------:R-:W-:Y:S05]  /*14660*/  BRA.U UP0, `(.L_x_258) ;  /* 0x0000000100047547 */ /* 0x000fea000b800000 */
[----:B------:R-:W-:Y:S05]  /*14670*/  BPT.TRAP 0x1 ;  /* 0x000000040000795c */ /* 0x000fea0000300000 */
.L_x_258:
[----:B------:R-:W-:Y:S01]  /*14680*/  UISETP.NE.AND UP0, UPT, UR51, URZ, UPT ;  /* 0x000000ff3300728c */ /* 0x000fe2000bf05270 */
[----:B------:R-:W-:Y:S01]  /*14690*/  FADD2 R22, R22.F32x2.HI_LO, RZ.F32 ;  /* 0x000000ff1616724b */ /* 0x000fe20000200000 */
[----:B------:R-:W-:Y:S01]  /*146a0*/  UIADD3 UR5, UPT, UPT, UR4, 0xa088, URZ ;  /* 0x0000a08804057890 */ /* 0x000fe2000fffe0ff */
[----:B------:R-:W-:Y:S01]  /*146b0*/  FADD2 R88, R88.F32x2.HI_LO, RZ.F32 ;  /* 0x000000ff5858724b */ /* 0x000fe20000200000 */
[----:B------:R-:W-:Y:S01]  /*146c0*/  USEL UR36, UR49, UR46, UP0 ;  /* 0x0000002e31247287 */ /* 0x000fe20008000000 */
[----:B------:R-:W-:Y:S01]  /*146d0*/  FADD2 R22, R22.F32x2.HI_LO, R94.F32x2.HI_LO ;  /* 0x0000005e1616724b */ /* 0x000fe20000000000 */
[----:B------:R-:W-:Y:S01]  /*146e0*/  FSETP.NEU.AND P0, PT, R87, -INF , PT ;  /* 0xff8000005700780b */ /* 0x000fe20003f0d000 */
[----:B------:R-:W-:Y:S01]  /*146f0*/  FADD2 R90, R90.F32x2.HI_LO, RZ.F32 ;  /* 0x000000ff5a5a724b */ /* 0x000fe20000200000 */
[----:B------:R-:W-:Y:S01]  /*14700*/  ULOP3.LUT UR36, UR36, 0x1, URZ, 0x3c, !UPT ;  /* 0x0000000124247892 */ /* 0x000fe2000f8e3cff */
[----:B------:R-:W-:Y:S01]  /*14710*/  FADD2 R88, R88.F32x2.HI_LO, R96.F32x2.HI_LO ;  /* 0x000000605858724b */ /* 0x000fe20000000000 */
[----:B------:R-:W-:Y:S01]  /*14720*/  FSEL R4, R87, RZ, P0 ;  /* 0x000000ff57047208 */ /* 0x000fe20000000000 */
[----:B------:R-:W-:Y:S01]  /*14730*/  @UP0 UIADD3 UR5, UPT, UPT, UR4, 0xa078, URZ ;  /* 0x0000a07804050890 */ /* 0x000fe2000fffe0ff */
[----:B------:R-:W-:-:S02]  /*14740*/  FADD2 R90, R90.F32x2.HI_LO, R98.F32x2.HI_LO ;  /* 0x000000625a5a724b */ /* 0x000fc40000000000 */
[----:B------:R-:W-:Y:S01]  /*14750*/  MOV R0, UR36 ;  /* 0x0000002400007c02 */ /* 0x000fe20008000f00 */
[----:B------:R-:W-:Y:S01]  /*14760*/  FADD2 R22, R22.F32x2.HI_LO, R102.F32x2.HI_LO ;  /* 0x000000661616724b */ /* 0x000fe20000000000 */
[----:B------:R-:W-:Y:S01]  /*14770*/  FSETP.NEU.AND P0, PT, R17, R4, PT ;  /* 0x000000041100720b */ /* 0x000fe20003f0d000 */
[----:B------:R-:W-:Y:S01]  /*14780*/  FADD2 R88, R88.F32x2.HI_LO, R104.F32x2.HI_LO ;  /* 0x000000685858724b */ /* 0x000fe20000000000 */
[----:B------:R-:W-:Y:S01]  /*14790*/  SHF.L.U32 R0, R0, 0x1f, RZ ;  /* 0x0000001f00007819 */ /* 0x000fe200000006ff */
[----:B------:R-:W-:Y:S02]  /*147a0*/  FADD2 R90, R90.F32x2.HI_LO, R106.F32x2.HI_LO ;  /* 0x0000006a5a5a724b */ /* 0x000fe40000000000 */
[----:B------:R-:W-:Y:S01]  /*147b0*/  FADD2 R22, R22.F32x2.HI_LO, R110.F32x2.HI_LO ;  /* 0x0000006e1616724b */ /* 0x000fe20000000000 */
[----:B------:R-:W2:Y:S01]  /*147c0*/  SYNCS.PHASECHK.TRANS64.TRYWAIT P2, [UR5], R0 ;  /* 0x00000000ff0075a7 */ /* 0x000ea20008041105 */
[----:B------:R-:W-:Y:S02]  /*147d0*/  FADD2 R88, R88.F32x2.HI_LO, R112.F32x2.HI_LO ;  /* 0x000000705858724b */ /* 0x000fe40000000000 */
[----:B------:R-:W-:-:S02]  /*147e0*/  FADD2 R90, R90.F32x2.HI_LO, R114.F32x2.HI_LO ;  /* 0x000000725a5a724b */ /* 0x000fc40000000000 */
[----:B------:R-:W-:Y:S02]  /*147f0*/  FADD2 R22, R22.F32x2.HI_LO, R118.F32x2.HI_LO ;  /* 0x000000761616724b */ /* 0x000fe40000000000 */
[----:B------:R-:W-:Y:S02]  /*14800*/  FADD2 R88, R88.F32x2.HI_LO, R138.F32x2.HI_LO ;  /* 0x0000008a5858724b */ /* 0x000fe40000000000 */
[----:B------:R-:W-:Y:S02]  /*14810*/  FADD2 R90, R90.F32x2.HI_LO, R142.F32x2.HI_LO ;  /* 0x0000008e5a5a724b */ /* 0x000fe40000000000 */
[----:B------:R-:W-:Y:S01]  /*14820*/  FADD2 R22, R22.F32x2.HI_LO, R158.F32x2.HI_LO ;  /* 0x0000009e1616724b */ /* 0x000fe20000000000 */
[----:B--2---:R-:W-:Y:S06]  /*14830*/  @!P2 BRA `(.L_x_259) ;  /* 0x0000003c005ca947 */ /* 0x004fec0003800000 */
.L_x_416:
[----:B------:R-:W-:Y:S01]  /*14840*/  BSSY.RECONVERGENT B0, `(.L_x_260) ;  /* 0x000000b000007945 */ /* 0x000fe20003800200 */
[----:B--2---:R-:W-:-:S03]  /*14850*/  MOV R3, 0x3f000000 ;  /* 0x3f00000000037802 */ /* 0x004fc60000000f00 */
[----:B------:R-:W-:Y:S05]  /*14860*/  @!P0 BRA `(.L_x_261) ;  /* 0x0000000000208947 */ /* 0x000fea0003800000 */
[----:B------:R-:W2:Y:S01]  /*14870*/  LDCU UR5, c[0x0][0x704] ;  /* 0x0000e080ff0577ac */ /* 0x000ea20008000800 */
[----:B------:R-:W-:-:S04]  /*14880*/  FADD R0, -R4, R17 ;  /* 0x0000001104007221 */ /* 0x000fc80000000100 */
[----:B--2---:R-:W-:-:S05]  /*14890*/  FMUL R0, R0, UR5 ;  /* 0x0000000500007c20 */ /* 0x004fca0008400000 */
[----:B------:R-:W-:-:S13]  /*148a0*/  FSETP.GEU.AND P0, PT, R0, -126, PT ;  /* 0xc2fc00000000780b */ /* 0x000fda0003f0e000 */
[----:B------:R-:W-:-:S04]  /*148b0*/  @!P0 FMUL R0, R0, 0.5 ;  /* 0x3f00000000008820 */ /* 0x000fc80000400000 */
[----:B------:R-:W2:Y:S02]  /*148c0*/  MUFU.EX2 R3, R0 ;  /* 0x0000000000037308 */ /* 0x000ea40000000800 */
[----:B--2---:R-:W-:-:S04]  /*148d0*/  @!P0 FMUL R3, R3, R3 ;  /* 0x0000000303038220 */ /* 0x004fc80000400000 */
[----:B------:R-:W-:Y:S02]  /*148e0*/  FMUL R3, R3, 0.5 ;  /* 0x3f00000003037820 */ /* 0x000fe40000400000 */
.L_x_261:
[----:B------:R-:W-:Y:S05]  /*148f0*/  BSYNC.RECONVERGENT B0 ;  /* 0x0000000000007941 */ /* 0x000fea0003800200 */
.L_x_260:
[----:B------:R-:W2:Y:S04]  /*14900*/  LDL.LU.64 R4, [R1+0x18] ;  /* 0x0000180001047983 */ /* 0x000ea80000300a00 */
[----:B-1----:R-:W3:Y:S04]  /*14910*/  LDL.LU.64 R28, [R1+0x20] ;  /* 0x00002000011c7983 */ /* 0x002ee80000300a00 */
[----:B------:R-:W4:Y:S04]  /*14920*/  LDL.LU.64 R26, [R1+0x28] ;  /* 0x00002800011a7983 */ /* 0x000f280000300a00 */
[----:B------:R-:W5:Y:S04]  /*14930*/  LDL.LU.64 R24, [R1+0x38] ;  /* 0x0000380001187983 */ /* 0x000f680000300a00 */
[----:B------:R-:W5:Y:S04]  /*14940*/  LDL.LU.64 R20, [R1+0x40] ;  /* 0x0000400001147983 */ /* 0x000f680000300a00 */
[----:B------:R-:W5:Y:S04]  /*14950*/  LDL.LU.64 R14, [R1+0x48] ;  /* 0x00004800010e7983 */ /* 0x000f680000300a00 */
[----:B------:R-:W5:Y:S01]  /*14960*/  LDL.LU.64 R8, [R1+0x30] ;  /* 0x0000300001087983 */ /* 0x000f620000300a00 */
[----:B------:R-:W-:-:S03]  /*14970*/  FADD2 R22, R22.F32x2.HI_LO, R166.F32x2.HI_LO ;  /* 0x000000a61616724b */ /* 0x000fc60000000000 */
[----:B------:R-:W5:Y:S04]  /*14980*/  LDL.LU.64 R12, [R1+0x58] ;  /* 0x00005800010c7983 */ /* 0x000f680000300a00 */
[----:B------:R-:W5:Y:S04]  /*14990*/  LDL.LU.64 R10, [R1+0x60] ;  /* 0x00006000010a7983 */ /* 0x000f680000300a00 */
[----:B------:R-:W5:Y:S01]  /*149a0*/  LDL.LU.64 R6, [R1+0x50] ;  /* 0x0000500001067983 */ /* 0x000f620000300a00 */
[----:B------:R-:W-:-:S04]  /*149b0*/  FADD2 R22, R22.F32x2.HI_LO, R174.F32x2.HI_LO ;  /* 0x000000ae1616724b */ /* 0x000fc80000000000 */
[----:B------:R-:W-:Y:S02]  /*149c0*/  FADD2 R22, R22.F32x2.HI_LO, R182.F32x2.HI_LO ;  /* 0x000000b61616724b */ /* 0x000fe40000000000 */
[----:B------:R-:W-:-:S04]  /*149d0*/  FMUL R16, R3, R16 ;  /* 0x0000001003107220 */ /* 0x000fc80000400000 */
[----:B------:R-:W-:-:S04]  /*149e0*/  FADD2 R18, R16.F32, R18.F32x2.HI_LO ;  /* 0x000000121012724b */ /* 0x000fc80000040000 */
[----:B------:R-:W-:Y:S02]  /*149f0*/  FADD2 R18, R18.F32x2.HI_LO, R92.F32x2.HI_LO ;  /* 0x0000005c1212724b */ /* 0x000fe40000000000 */
[----:B--2---:R-:W-:Y:S02]  /*14a00*/  FADD2 R22, R22.F32x2.HI_LO, R4.F32x2.HI_LO ;  /* 0x000000041616724b */ /* 0x004fe40000000000 */
[----:B------:R-:W2:Y:S01]  /*14a10*/  LDL.LU.64 R4, [R1+0x68] ;  /* 0x0000680001047983 */ /* 0x000ea20000300a00 */
        /* <DEDUP_REMOVED lines=15> */
[----:B---3--:R-:W-:Y:S02]  /*14b10*/  FADD2 R88, R88.F32x2.HI_LO, R28.F32x2.HI_LO ;  /* 0x0000001c5858724b */ /* 0x008fe40000000000 */
[----:B----4-:R-:W-:Y:S02]  /*14b20*/  FADD2 R90, R90.F32x2.HI_LO, R26.F32x2.HI_LO ;  /* 0x0000001a5a5a724b */ /* 0x010fe40000000000 */
[----:B------:R-:W-:Y:S02]  /*14b30*/  FADD2 R18, R18.F32x2.HI_LO, R188.F32x2.HI_LO ;  /* 0x000000bc1212724b */ /* 0x000fe40000000000 */
[----:B-----5:R-:W-:Y:S02]  /*14b40*/  FADD2 R22, R22.F32x2.HI_LO, R24.F32x2.HI_LO ;  /* 0x000000181616724b */ /* 0x020fe40000000000 */
        /* <DEDUP_REMOVED lines=22> */
[----:B------:R-:W-:Y:S02]  /*14cb0*/  FADD2 R88, R88.F32x2.HI_LO, R90.F32x2.HI_LO ;  /* 0x0000005a5858724b */ /* 0x000fe40000000000 */
[----:B--2---:R-:W-:-:S04]  /*14cc0*/  FADD2 R18, R18.F32x2.HI_LO, R4.F32x2.HI_LO ;  /* 0x000000041212724b */ /* 0x004fc80000000000 */
[----:B------:R-:W-:-:S04]  /*14cd0*/  FADD2 R18, R18.F32x2.HI_LO, R22.F32x2.HI_LO ;  /* 0x000000161212724b */ /* 0x000fc80000000000 */
[----:B------:R-:W-:-:S04]  /*14ce0*/  FADD2 R18, R18.F32x2.HI_LO, R88.F32x2.HI_LO ;  /* 0x000000581212724b */ /* 0x000fc80000000000 */
[----:B------:R-:W-:-:S05]  /*14cf0*/  FADD R0, R18, R19 ;  /* 0x0000001312007221 */ /* 0x000fca0000000000 */
[----:B------:R1:W-:Y:S01]  /*14d00*/  STL [R1+0x70], R0 ;  /* 0x0000700001007387 */ /* 0x0003e20000100800 */
[----:B------:R-:W-:Y:S05]  /*14d10*/  @P1 BRA `(.L_x_262) ;  /* 0x0000000000041947 */ /* 0x000fea0003800000 */
[----:B------:R-:W-:Y:S05]  /*14d20*/  BPT.TRAP 0x1 ;  /* 0x000000040000795c */ /* 0x000fea0000300000 */
.L_x_262:
[----:B------:R-:W-:Y:S01]  /*14d30*/  UISETP.NE.AND UP0, UPT, UR51, URZ, UPT ;  /* 0x000000ff3300728c */ /* 0x000fe2000bf05270 */
[----:B------:R-:W-:Y:S01]  /*14d40*/  IMAD.U32 R2, R2, 0x10000, RZ ;  /* 0x0001000002027824 */ /* 0x000fe200078e00ff */
[----:B------:R-:W-:Y:S01]  /*14d50*/  ULOP3.LUT UR47, UR47, 0x1, URZ, 0x3c, !UPT ;  /* 0x000000012f2f7892 */ /* 0x000fe2000f8e3cff */
[----:B------:R-:W-:Y:S01]  /*14d60*/  LOP3.LUT R60, R60, 0x3, RZ, 0xc0, !PT ;  /* 0x000000033c3c7812 */ /* 0x000fe200078ec0ff */
[----:B------:R-:W-:Y:S02]  /*14d70*/  UIADD3 UR5, UPT, UPT, UR4, 0xa060, URZ ;  /* 0x0000a06004057890 */ /* 0x000fe4000fffe0ff */
[----:B------:R-:W-:Y:S02]  /*14d80*/  LOP3.LUT R2, R2, 0x600000, RZ, 0xc0, !PT ;  /* 0x0060000002027812 */ /* 0x000fe400078ec0ff */
[----:B-1----:R-:W-:Y:S02]  /*14d90*/  IMAD.U32 R0, RZ, RZ, UR47 ;  /* 0x0000002fff007e24 */ /* 0x002fe4000f8e00ff */
[----:B------:R-:W-:Y:S01]  /*14da0*/  SHF.R.U32.HI R3, RZ, 0x15, R2 ;  /* 0x00000015ff037819 */ /* 0x000fe20000011602 */
[----:B------:R-:W-:-:S02]  /*14db0*/  @UP0 UIADD3 UR5, UPT, UPT, UR4, 0xa050, URZ ;  /* 0x0000a05004050890 */ /* 0x000fc4000fffe0ff */
[----:B------:R-:W-:Y:S01]  /*14dc0*/  SHF.L.U32 R0, R0, 0x1f, RZ ;  /* 0x0000001f00007819 */ /* 0x000fe200000006ff */
[----:B------:R-:W-:Y:S01]  /*14dd0*/  USEL UR4, URZ, 0x80, UP0 ;  /* 0x00000080ff047887 */ /* 0x000fe20008000000 */
[----:B------:R-:W-:-:S05]  /*14de0*/  ISETP.NE.AND P0, PT, R60, R3, PT ;  /* 0x000000033c00720c */ /* 0x000fca0003f05270 */
[----:B------:R-:W1:Y:S01]  /*14df0*/  SYNCS.PHASECHK.TRANS64.TRYWAIT P1, [UR5], R0 ;  /* 0x00000000ff0075a7 */ /* 0x000e620008021105 */
[----:B------:R-:W-:Y:S01]  /*14e00*/  LOP3.LUT R2, R2, UR4, RZ, 0xfc, !PT ;  /* 0x0000000402027c12 */ /* 0x000fe2000f8efcff */
[----:B-1----:R-:W-:Y:S06]  /*14e10*/  @!P1 BRA `(.L_x_263) ;  /* 0x0000003400fc9947 */ /* 0x002fec0003800000 */
.L_x_418:
        /* <DEDUP_REMOVED lines=17> */
.L_x_264:
[----:B------:R-:W-:Y:S05]  /*14f30*/  WARPSYNC.ALL ;  /* 0x0000000000007948 */ /* 0x000fea0003800000 */
[----:B------:R-:W2:Y:S01]  /*14f40*/  LDL.LU.64 R16, [R1+0x70] ;  /* 0x0000700001107983 */ /* 0x000ea20000300a00 */
[----:B------:R-:W-:Y:S01]  /*14f50*/  R2UR UR4, R2 ;  /* 0x00000000020472ca */ /* 0x000fe200000e0000 */
[----:B------:R-:W-:-:S04]  /*14f60*/  UISETP.NE.AND UP0, UPT, UR51, URZ, UPT ;  /* 0x000000ff3300728c */ /* 0x000fc8000bf05270 */
[----:B------:R-:W-:Y:S02]  /*14f70*/  USEL UR46, UR46, UR36, UP0 ;  /* 0x000000242e2e7287 */ /* 0x000fe40008000000 */
[----:B------:R-:W-:-:S06]  /*14f80*/  USEL UR49, UR36, UR49, UP0 ;  /* 0x0000003124317287 */ /* 0x000fcc0008000000 */
[----:B--2---:R3:W-:Y:S06]  /*14f90*/  STTM.x2 tmem[UR4], R16 ;  /* 0x00000010000079ed */ /* 0x0047ec00080c0004 */
.L_x_245:
[----:B------:R-:W-:-:S09]  /*14fa0*/  UISETP.NE.AND UP0, UPT, UR41, URZ, UPT ;  /* 0x000000ff2900728c */ /* 0x000fd2000bf05270 */
[----:B------:R-:W-:Y:S05]  /*14fb0*/  BRA.U UP0, `(.L_x_265) ;  /* 0x0000000100047547 */ /* 0x000fea000b800000 */
[----:B------:R-:W-:Y:S05]  /*14fc0*/  BPT.TRAP 0x1 ;  /* 0x000000040000795c */ /* 0x000fea0000300000 */
.L_x_265:
[----:B------:R-:W4:Y:S01]  /*14fd0*/  S2UR UR6, SR_CgaCtaId ;  /* 0x00000000000679c3 */ /* 0x000f220000008800 */
[----:B------:R-:W-:Y:S01]  /*14fe0*/  UISETP.NE.AND UP1, UPT, UR51, URZ, UPT ;  /* 0x000000ff3300728c */ /* 0x000fe2000bf25270 */
[----:B------:R-:W-:-:S03]  /*14ff0*/  UMOV UR5, 0x400 ;  /* 0x0000040000057882 */ /* 0x000fc60000000000 */
[----:B------:R-:W-:Y:S02]  /*15000*/  USEL UR7, UR49, UR46, UP1 ;  /* 0x0000002e31077287 */ /* 0x000fe40008800000 */
[----:B----4-:R-:W-:-:S04]  /*15010*/  ULEA UR5, UR6, UR5, 0x18 ;  /* 0x0000000506057291 */ /* 0x010fc8000f8ec0ff */
[----:B------:R-:W-:Y:S02]  /*15020*/  UIADD3 UR4, UPT, UPT, UR5, 0xa080, URZ ;  /* 0x0000a08005047890 */ /* 0x000fe4000fffe0ff */
[----:B------:R-:W-:-:S09]  /*15030*/  @UP1 UIADD3 UR4, UPT, UPT, UR5, 0xa070, URZ ;  /* 0x0000a07005041890 */ /* 0x000fd2000fffe0ff */
[----:B------:R-:W-:Y:S01]  /*15040*/  SYNCS.ARRIVE.TRANS64.A1T0 RZ, [UR4], RZ ;  /* 0x000000ffffff79a7 */ /* 0x000fe20008100004 */
[----:B------:R-:W-:Y:S05]  /*15050*/  BRA.U UP0, `(.L_x_266) ;  /* 0x0000000100047547 */ /* 0x000fea000b800000 */
[----:B------:R-:W-:Y:S05]  /*15060*/  BPT.TRAP 0x1 ;  /* 0x000000040000795c */ /* 0x000fea0000300000 */
.L_x_266:
[----:B------:R-:W-:Y:S02]  /*15070*/  UISETP.NE.AND UP0, UPT, UR51, URZ, UPT ;  /* 0x000000ff3300728c */ /* 0x000fe4000bf05270 */
[----:B------:R-:W-:Y:S02]  /*15080*/  ULOP3.LUT UR7, UR7, 0x1, URZ, 0x3c, !UPT ;  /* 0x0000000107077892 */ /* 0x000fe4000f8e3cff */
[----:B------:R-:W-:-:S04]  /*15090*/  UIADD3 UR4, UPT, UPT, UR5, 0xa088, URZ ;  /* 0x0000a08805047890 */ /* 0x000fc8000fffe0ff */
[----:B-1----:R-:W-:-:S03]  /*150a0*/  MOV R3, UR7 ;  /* 0x0000000700037c02 */ /* 0x002fc60008000f00 */
[----:B------:R-:W-:Y:S01]  /*150b0*/  @UP0 UIADD3 UR4, UPT, UPT, UR5, 0xa078, URZ ;  /* 0x0000a07805040890 */ /* 0x000fe2000fffe0ff */
[----:B------:R-:W-:-:S08]  /*150c0*/  SHF.L.U32 R3, R3, 0x1f, RZ ;  /* 0x0000001f03037819 */ /* 0x000fd000000006ff */
[----:B------:R-:W1:Y:S02]  /*150d0*/  SYNCS.PHASECHK.TRANS64.TRYWAIT P0, [UR4], R3 ;  /* 0x00000003ff0075a7 */ /* 0x000e640008001104 */
[----:B-1----:R-:W-:Y:S05]  /*150e0*/  @!P0 BRA `(.L_x_267) ;  /* 0x0000003400608947 */ /* 0x002fea0003800000 */
.L_x_420:
[----:B------:R-:W-:-:S04]  /*150f0*/  UISETP.NE.AND UP0, UPT, UR51, URZ, UPT ;  /* 0x000000ff3300728c */ /* 0x000fc8000bf05270 */
[----:B------:R-:W-:-:S04]  /*15100*/  USEL UR43, UR44, UR43, UP0 ;  /* 0x0000002b2c2b7287 */ /* 0x000fc80008000000 */
[----:B------:R-:W-:-:S09]  /*15110*/  UISETP.GT.U32.AND UP0, UPT, UR43, 0x1, UPT ;  /* 0x000000012b00788c */ /* 0x000fd2000bf04070 */
[----:B------:R-:W-:Y:S05]  /*15120*/  BRA.U UP0, `(.L_x_268) ;  /* 0x0000000100087547 */ /* 0x000fea000b800000 */
[----:B------:R-:W-:Y:S05]  /*15130*/  BPT.TRAP 0x1 ;  /* 0x000000040000795c */ /* 0x000fea0000300000 */
[----:B------:R-:W-:Y:S05]  /*15140*/  BPT.TRAP 0x1 ;  /* 0x000000040000795c */ /* 0x000fea0000300000 */
.L_x_268:
[----:B------:R-:W-:Y:S02]  /*15150*/  UISETP.NE.AND UP0, UPT, UR51, URZ, UPT ;  /* 0x000000ff3300728c */ /* 0x000fe4000bf05270 */
[----:B------:R-:W-:-:S09]  /*15160*/  UIADD3 UR4, UPT, UPT, UR5, 0xa068, URZ ;  /* 0x0000a06805047890 */ /* 0x000fd2000fffe0ff */
[----:B------:R-:W-:-:S04]  /*15170*/  @UP0 UIADD3 UR4, UPT, UPT, UR5, 0xa058, URZ ;  /* 0x0000a05805040890 */ /* 0x000fc8000fffe0ff */
[----:B------:R-:W-:-:S09]  /*15180*/  UPRMT UR4, UR6, 0x654, UR4 ;  /* 0x0000065406047896 */ /* 0x000fd20008000004 */
[----:B------:R-:W-:Y:S01]  /*15190*/  SYNCS.ARRIVE.TRANS64.RED.A1T0 RZ, [UR4], RZ ;  /* 0x000000ffffff79a7 */ /* 0x000fe20008100404 */
[----:B------:R-:W-:Y:S05]  /*151a0*/  EXIT ;  /* 0x000000000000794d */ /* 0x000fea0003800000 */
.L_x_26:
[----:B------:R-:W-:-:S05]  /*151b0*/  IMAD.MOV.U32 R3, RZ, RZ, -0x4 ;  /* 0xfffffffcff037424 */ /* 0x000fca00078e00ff */
[----:B------:R-:W-:-:S05]  /*151c0*/  VIADDMNMX.U32 R0, R2, R3, 0x2, PT ;  /* 0x0000000202007446 */ /* 0x000fca0003800003 */
[----:B------:R-:W-:-:S04]  /*151d0*/  IMAD.SHL.U32 R0, R0, 0x4, RZ ;  /* 0x0000000400007824 */ /* 0x000fc800078e00ff */
[----:B------:R-:W1:Y:S02]  /*151e0*/  LDC R2, c[0x2][R0] ;  /* 0x0080000000027b82 */ /* 0x000e640000000800 */
[----:B-1----:R-:W-:-:S04]  /*151f0*/  SHF.R.S32.HI R3, RZ, 0x1f, R2 ;  /* 0x0000001fff037819 */ /* 0x002fc80000011402 */
.L_x_465:
[----:B------:R-:W-:Y:S05]  /*15200*/  BRX R2 -0x15210                                                                                                                                                                                                                                                                                                                                                                                                                                                                                                                                                                                 (*"BRANCH_TARGETS .L_x_466,.L_x_467,.L_x_468"*) ;  /* 0xfffffeac027c7949 */ /* 0x000fea000383ffff */
.L_x_468:
[----:B------:R-:W-:-:S08]  /*15210*/  NOP ;  /* 0x0000000000007918 */ /* 0x000fd00000000000 */
[----:B------:R-:W-:-:S00]  /*15220*/  USETMAXREG.DEALLOC.CTAPOOL 0x18 ;  /* 0x00000018000079c8 */ /* 0x000fc000080e0500 */
[----:B------:R-:W-:Y:S05]  /*15230*/  EXIT ;  /* 0x000000000000794d */ /* 0x000fea0003800000 */
.L_x_466:
[----:B------:R-:W-:-:S08]  /*15240*/  NOP ;  /* 0x0000000000007918 */ /* 0x000fd00000000000 */
[----:B------:R-:W1:-:S00]  /*15250*/  USETMAXREG.DEALLOC.CTAPOOL 0x20 ;  /* 0x00000020000079c8 */ /* 0x000e4000080e0500 */
[----:B------:R-:W2:Y:S01]  /*15260*/  S2UR UR11, SR_CTAID.X ;  /* 0x00000000000b79c3 */ /* 0x000ea20000002500 */
[----:B------:R-:W3:Y:S07]  /*15270*/  LDCU.64 UR6, c[0x0][0x380] ;  /* 0x00007000ff0677ac */ /* 0x000eee0008000a00 */
[----:B------:R-:W4:Y:S01]  /*15280*/  S2UR UR37, SR_CTAID.Z ;  /* 0x00000000002579c3 */ /* 0x000f220000002700 */
[----:B---3--:R-:W-:Y:S02]  /*15290*/  UISETP.NE.AND UP1, UPT, UR7, URZ, UPT ;  /* 0x000000ff0700728c */ /* 0x008fe4000bf25270 */
[----:B--2---:R-:W-:-:S04]  /*152a0*/  USHF.L.U32 UR11, UR11, 0x8, URZ ;  /* 0x000000080b0b7899 */ /* 0x004fc800080006ff */
[----:B------:R-:W-:-:S06]  /*152b0*/  UISETP.GE.U32.OR UP1, UPT, UR11, UR6, !UP1 ;  /* 0x000000060b00728c */ /* 0x000fcc000cf26470 */
[----:B------:R-:W-:-:S13]  /*152c0*/  PLOP3.LUT P1, PT, PT, PT, UP1, 0x80, 0x8 ;  /* 0x000000000008781c */ /* 0x000fda0003f2f018 */
[----:B-1--4-:R-:W-:Y:S05]  /*152d0*/  @P1 EXIT ;  /* 0x000000000000194d */ /* 0x012fea0003800000 */
[----:B------:R-:W1:Y:S01]  /*152e0*/  LDCU UR12, c[0x0][0x38c] ;  /* 0x00007180ff0c77ac */ /* 0x000e620008000800 */
[----:B------:R-:W2:Y:S01]  /*152f0*/  S2UR UR4, SR_CTAID.Y ;  /* 0x00000000000479c3 */ /* 0x000ea20000002600 */
[----:B------:R-:W-:Y:S01]  /*15300*/  BSSY.RECONVERGENT B0, `(.L_x_269) ;  /* 0x0000019000007945 */ /* 0x000fe20003800200 */
[----:B------:R-:W-:Y:S01]  /*15310*/  UMOV UR8, URZ ;  /* 0x000000ff00087c82 */ /* 0x000fe20008000000 */
[----:B-1----:R-:W1:Y:S01]  /*15320*/  I2F.U32.RP R2, UR12 ;  /* 0x0000000c00027d06 */ /* 0x002e620008209000 */
[----:B------:R-:W-:-:S07]  /*15330*/  UISETP.NE.U32.AND UP1, UPT, UR12, URZ, UPT ;  /* 0x000000ff0c00728c */ /* 0x000fce000bf25070 */
[----:B-1----:R-:W1:Y:S02]  /*15340*/  MUFU.RCP R0, R2 ;  /* 0x0000000200007308 */ /* 0x002e640000001000 */
[----:B-1----:R-:W-:-:S06]  /*15350*/  IADD3 R0, PT, PT, R0, 0xffffffe, RZ ;  /* 0x0ffffffe00007810 */ /* 0x002fcc0007ffe0ff */
[----:B------:R-:W1:Y:S02]  /*15360*/  F2I.FTZ.U32.TRUNC.NTZ R0, R0 ;  /* 0x0000000000007305 */ /* 0x000e64000021f000 */
[----:B-1----:R-:W-:-:S13]  /*15370*/  R2UR UR9, R0 ;  /* 0x00000000000972ca */ /* 0x002fda00000e0000 */
[----:B------:R-:W-:-:S04]  /*15380*/  UIADD3 UR5, UPT, UPT, URZ, -UR9, URZ ;  /* 0x80000009ff057290 */ /* 0x000fc8000fffe0ff */
[----:B------:R-:W-:-:S04]  /*15390*/  UIMAD UR5, UR5, UR12, URZ ;  /* 0x0000000c050572a4 */ /* 0x000fc8000f8e02ff */
[----:B------:R-:W-:-:S04]  /*153a0*/  UIMAD.WIDE.U32 UR8, UR9, UR5, UR8 ;  /* 0x00000005090872a5 */ /* 0x000fc8000f8e0008 */
[----:B--2---:R-:W-:-:S07]  /*153b0*/  UIMAD.WIDE.U32 UR8, UR9, UR4, URZ ;  /* 0x00000004090872a5 */ /* 0x004fce000f8e00ff */
[----:B------:R-:W-:Y:S02]  /*153c0*/  UMOV UR36, UR9 ;  /* 0x0000000900247c82 */ /* 0x000fe40008000000 */
[----:B------:R-:W-:-:S04]  /*153d0*/  UIADD3 UR5, UPT, UPT, -UR36, URZ, URZ ;  /* 0x000000ff24057290 */ /* 0x000fc8000fffe1ff */
[----:B------:R-:W-:-:S04]  /*153e0*/  UIMAD UR5, UR12, UR5, UR4 ;  /* 0x000000050c0572a4 */ /* 0x000fc8000f8e0204 */
[----:B------:R-:W-:-:S11]  /*153f0*/  UISETP.GE.U32.AND UP5, UPT, UR5, UR12, UPT ;  /* 0x0000000c0500728c */ /* 0x000fd6000bfa6070 */
[----:B------:R-:W-:Y:S02]  /*15400*/  @UP5 UIADD3 UR5, UPT, UPT, UR5, -UR12, URZ ;  /* 0x8000000c05055290 */ /* 0x000fe4000fffe0ff */
[----:B------:R-:W-:Y:S02]  /*15410*/  @UP5 UIADD3 UR36, UPT, UPT, UR36, 0x1, URZ ;  /* 0x0000000124245890 */ /* 0x000fe4000fffe0ff */
[----:B------:R-:W-:-:S11]  /*15420*/  UISETP.GE.U32.AND UP4, UPT, UR5, UR12, UPT ;  /* 0x0000000c0500728c */ /* 0x000fd6000bf86070 */
[----:B------:R-:W-:Y:S02]  /*15430*/  @UP4 UIADD3 UR36, UPT, UPT, UR36, 0x1, URZ ;  /* 0x0000000124244890 */ /* 0x000fe4000fffe0ff */
[----:B------:R-:W-:-:S04]  /*15440*/  @!UP1 ULOP3.LUT UR36, URZ, UR12, URZ, 0x33, !UPT ;  /* 0x0000000cff249292 */ /* 0x000fc8000f8e33ff */
[----:B------:R-:W-:-:S04]  /*15450*/  UIADD3 UR5, UPT, UPT, -UR36, URZ, URZ ;  /* 0x000000ff24057290 */ /* 0x000fc8000fffe1ff */
[----:B------:R-:W-:Y:S01]  /*15460*/  UIMAD UR12, UR12, UR5, UR4 ;  /* 0x000000050c0c72a4 */ /* 0x000fe2000f8e0204 */
[----:B------:R-:W-:Y:S11]  /*15470*/  @!P3 BRA `(.L_x_270) ;  /* 0x000000000004b947 */ /* 0x000ff60003800000 */
[----:B------:R-:W-:Y:S05]  /*15480*/  BPT.TRAP 0x1 ;  /* 0x000000040000795c */ /* 0x000fea0000300000 */
.L_x_270:
[----:B------:R-:W-:Y:S05]  /*15490*/  BSYNC.RECONVERGENT B0 ;  /* 0x0000000000007941 */ /* 0x000fea0003800200 */
.L_x_269:
[----:B------:R-:W1:Y:S01]  /*154a0*/  S2UR UR8, SR_CgaCtaId ;  /* 0x00000000000879c3 */ /* 0x000e620000008800 */
[----:B------:R-:W-:Y:S01]  /*154b0*/  UMOV UR4, 0x400 ;  /* 0x0000040000047882 */ /* 0x000fe20000000000 */
[----:B------:R-:W-:Y:S01]  /*154c0*/  IMAD.MOV.U32 R3, RZ, RZ, 0x1 ;  /* 0x00000001ff037424 */ /* 0x000fe200078e00ff */
[----:B------:R-:W-:-:S04]  /*154d0*/  @!P0 MOV R2, 0x2000 ;  /* 0x0000200000028802 */ /* 0x000fc80000000f00 */
[----:B------:R-:W-:Y:S01]  /*154e0*/  SHF.L.U32 R3, R3, 0x1f, RZ ;  /* 0x0000001f03037819 */ /* 0x000fe200000006ff */
[----:B-1----:R-:W-:-:S09]  /*154f0*/  ULEA UR8, UR8, UR4, 0x18 ;  /* 0x0000000408087291 */ /* 0x002fd2000f8ec0ff */
[----:B------:R-:W1:Y:S02]  /*15500*/  SYNCS.PHASECHK.TRANS64.TRYWAIT P1, [UR8+0xa010], R3 ;  /* 0x00a01003ff0075a7 */ /* 0x000e640008021108 */
[----:B-1----:R-:W-:Y:S05]  /*15510*/  @!P1 BRA `(.L_x_271) ;  /* 0x00000030006c9947 */ /* 0x002fea0003800000 */
.L_x_422:
[----:B------:R-:W-:Y:S01]  /*15520*/  PLOP3.LUT P5, PT, P5, P6, PT, 0xf8, 0x8f ;  /* 0x00000000008f781c */ /* 0x000fe20002fadf70 */
[----:B------:R2:W-:Y:S01]  /*15530*/  @!P0 SYNCS.ARRIVE.TRANS64 RZ, [UR8+0xa000], R2 ;  /* 0x00a00002ffff89a7 */ /* 0x0005e20008000008 */
[----:B------:R-:W-:Y:S11]  /*15540*/  BSSY.RECONVERGENT B0, `(.L_x_272) ;  /* 0x0000003000007945 */ /* 0x000ff60003800200 */
[----:B------:R-:W-:Y:S05]  /*15550*/  @!P5 BRA `(.L_x_273) ;  /* 0x000000000004d947 */ /* 0x000fea0003800000 */
[----:B------:R-:W-:Y:S05]  /*15560*/  BPT.TRAP 0x1 ;  /* 0x000000040000795c */ /* 0x000fea0000300000 */
.L_x_273:
[----:B------:R-:W-:Y:S05]  /*15570*/  BSYNC.RECONVERGENT B0 ;  /* 0x0000000000007941 */ /* 0x000fea0003800200 */
.L_x_272:
[----:B------:R-:W-:Y:S01]  /*15580*/  LOP3.LUT P1, R18, R18, 0x1f, RZ, 0xc0, !PT ;  /* 0x0000001f12127812 */ /* 0x000fe2000782c0ff */
[----:B------:R-:W-:Y:S03]  /*15590*/  BSSY.RECONVERGENT B0, `(.L_x_274) ;  /* 0x0000004000007945 */ /* 0x000fe60003800200 */
[----:B------:R-:W-:-:S13]  /*155a0*/  PLOP3.LUT P1, PT, P1, P0, PT, 0x8f, 0xf8 ;  /* 0x0000000000f8781c */ /* 0x000fda0000f21177 */
[----:B------:R-:W-:Y:S05]  /*155b0*/  @P1 BRA `(.L_x_275) ;  /* 0x0000000000041947 */ /* 0x000fea0003800000 */
[----:B------:R-:W-:Y:S05]  /*155c0*/  BPT.TRAP 0x1 ;  /* 0x000000040000795c */ /* 0x000fea0000300000 */
.L_x_275:
[----:B------:R-:W-:Y:S05]  /*155d0*/  BSYNC.RECONVERGENT B0 ;  /* 0x0000000000007941 */ /* 0x000fea0003800200 */
.L_x_274:
[----:B------:R-:W3:Y:S01]  /*155e0*/  LDCU.64 UR4, c[0x0][0x348] ;  /* 0x00006900ff0477ac */ /* 0x000ee20008000a00 */
[----:B------:R-:W-:Y:S01]  /*155f0*/  UIADD3 UR9, UPT, UPT, UR8, 0xa000, URZ ;  /* 0x0000a00008097890 */ /* 0x000fe2000fffe0ff */
[----:B------:R-:W-:Y:S01]  /*15600*/  UMOV UR10, URZ ;  /* 0x000000ff000a7c82 */ /* 0x000fe20008000000 */
[----:B------:R-:W-:Y:S01]  /*15610*/  UMOV UR13, UR36 ;  /* 0x00000024000d7c82 */ /* 0x000fe20008000000 */
[----:B------:R-:W-:Y:S01]  /*15620*/  UMOV UR14, UR37 ;  /* 0x00000025000e7c82 */ /* 0x000fe20008000000 */
[----:B---3--:R-:W-:-:S03]  /*15630*/  UIADD3 UR16, UP1, UPT, UR4, 0x80, URZ ;  /* 0x0000008004107890 */ /* 0x008fc6000ff3e0ff */
[----:B------:R-:W-:Y:S01]  /*15640*/  UMOV UR4, 0x0 ;  /* 0x0000000000047882 */ /* 0x000fe20000000000 */
[----:B------:R-:W-:-:S03]  /*15650*/  UIADD3.X UR17, UPT, UPT, URZ, UR5, URZ, UP1, !UPT ;  /* 0x00000005ff117290 */ /* 0x000fc60008ffe4ff */
[----:B------:R-:W-:-:S06]  /*15660*/  UMOV UR5, 0x10000000 ;  /* 0x1000000000057882 */ /* 0x000fcc0000000000 */
[----:B------:R3:W-:Y:S02]  /*15670*/  UTMALDG.5D [UR8], [UR16], desc[UR4] ;  /* 0x00000408100075b4 */ /* 0x0007e40008021000 */
[----:B---3--:R-:W-:Y:S05]  /*15680*/  BRA.U !UP0, `(.L_x_276) ;  /* 0x0000000108047547 */ /* 0x008fea000b800000 */
[----:B------:R-:W-:Y:S05]  /*15690*/  BPT.TRAP 0x1 ;  /* 0x000000040000795c */ /* 0x000fea0000300000 */
.L_x_276:
[----:B------:R-:W3:Y:S01]  /*156a0*/  SYNCS.PHASECHK.TRANS64.TRYWAIT P1, [UR8+0xa038], R3 ;  /* 0x00a03803ff0075a7 */ /* 0x000ee20008021108 */
[----:B--2---:R-:W-:Y:S01]  /*156b0*/  @!P0 MOV R2, 0x2000 ;  /* 0x0000200000028802 */ /* 0x004fe20000000f00 */
[----:B---3--:R-:W-:Y:S06]  /*156c0*/  @!P1 BRA `(.L_x_277) ;  /* 0x0000003000189947 */ /* 0x008fec0003800000 */
.L_x_424:
[----:B------:R2:W-:Y:S01]  /*156d0*/  @!P0 SYNCS.ARRIVE.TRANS64 RZ, [UR8+0xa020], R2 ;  /* 0x00a02002ffff89a7 */ /* 0x0005e20008000008 */
[----:B------:R-:W-:-:S09]  /*156e0*/  UPLOP3.LUT UP2, UPT, UP2, UP3, UPT, 0xf8, 0x8f ;  /* 0x00000000008f789c */ /* 0x000fd20001747f70 */
[----:B------:R-:W-:Y:S05]  /*156f0*/  BRA.U !UP2, `(.L_x_278) ;  /* 0x000000010a047547 */ /* 0x000fea000b800000 */
[----:B------:R-:W-:Y:S05]  /*15700*/  BPT.TRAP 0x1 ;  /* 0x000000040000795c */ /* 0x000fea0000300000 */
.L_x_278:
[----:B------:R-:W-:Y:S01]  /*15710*/  ISETP.EQ.OR P1, PT, R18, RZ, P0 ;  /* 0x000000ff1200720c */ /* 0x000fe20000722670 */
[----:B------:R-:W-:-:S12]  /*15720*/  BSSY.RECONVERGENT B0, `(.L_x_279) ;  /* 0x0000003000007945 */ /* 0x000fd80003800200 */
[----:B------:R-:W-:Y:S05]  /*15730*/  @P1 BRA `(.L_x_280) ;  /* 0x0000000000041947 */ /* 0x000fea0003800000 */
[----:B------:R-:W-:Y:S05]  /*15740*/  BPT.TRAP 0x1 ;  /* 0x000000040000795c */ /* 0x000fea0000300000 */
.L_x_280:
[----:B------:R-:W-:Y:S05]  /*15750*/  BSYNC.RECONVERGENT B0 ;  /* 0x0000000000007941 */ /* 0x000fea0003800200 */
.L_x_279:
[----:B------:R-:W3:Y:S01]  /*15760*/  LDCU.64 UR4, c[0x0][0x348] ;  /* 0x00006900ff0477ac */ /* 0x000ee20008000a00 */
[----:B------:R-:W-:Y:S01]  /*15770*/  BSSY.RECONVERGENT B0, `(.L_x_281) ;  /* 0x000000e000007945 */ /* 0x000fe20003800200 */
[----:B------:R-:W-:Y:S02]  /*15780*/  UIADD3 UR16, UPT, UPT, UR8, 0x4000, URZ ;  /* 0x0000400008107890 */ /* 0x000fe4000fffe0ff */
[----:B------:R-:W-:Y:S01]  /*15790*/  UIADD3 UR17, UPT, UPT, UR8, 0xa020, URZ ;  /* 0x0000a02008117890 */ /* 0x000fe2000fffe0ff */
[----:B------:R-:W-:Y:S01]  /*157a0*/  UMOV UR18, URZ ;  /* 0x000000ff00127c82 */ /* 0x000fe20008000000 */
[----:B------:R-:W-:Y:S01]  /*157b0*/  UMOV UR19, URZ ;  /* 0x000000ff00137c82 */ /* 0x000fe20008000000 */
[----:B------:R-:W-:Y:S01]  /*157c0*/  UMOV UR20, UR36 ;  /* 0x0000002400147c82 */ /* 0x000fe20008000000 */
[----:B------:R-:W-:Y:S01]  /*157d0*/  UMOV UR21, UR37 ;  /* 0x0000002500157c82 */ /* 0x000fe20008000000 */
[----:B---3--:R-:W-:-:S03]  /*157e0*/  UIADD3 UR14, UP1, UPT, UR4, 0x180, URZ ;  /* 0x00000180040e7890 */ /* 0x008fc6000ff3e0ff */
[----:B------:R-:W-:Y:S01]  /*157f0*/  UMOV UR4, 0x0 ;  /* 0x0000000000047882 */ /* 0x000fe20000000000 */
[----:B------:R-:W-:-:S03]  /*15800*/  UIADD3.X UR15, UPT, UPT, URZ, UR5, URZ, UP1, !UPT ;  /* 0x00000005ff0f7290 */ /* 0x000fc60008ffe4ff */
[----:B------:R-:W-:-:S06]  /*15810*/  UMOV UR5, 0x10000000 ;  /* 0x1000000000057882 */ /* 0x000fcc0000000000 */
[----:B------:R3:W-:Y:S02]  /*15820*/  UTMALDG.4D [UR16], [UR14], desc[UR4] ;  /* 0x000004100e0075b4 */ /* 0x0007e40008019000 */
[----:B---3--:R-:W-:Y:S05]  /*15830*/  @!P3 BRA `(.L_x_282) ;  /* 0x000000000004b947 */ /* 0x008fea0003800000 */
[----:B------:R-:W-:Y:S05]  /*15840*/  BPT.TRAP 0x1 ;  /* 0x000000040000795c */ /* 0x000fea0000300000 */
.L_x_282:
[----:B------:R-:W-:Y:S05]  /*15850*/  BSYNC.RECONVERGENT B0 ;  /* 0x0000000000007941 */ /* 0x000fea0003800200 */
.L_x_281:
[----:B------:R-:W3:Y:S01]  /*15860*/  SYNCS.PHASECHK.TRANS64.TRYWAIT P2, [UR8+0xa018], R3 ;  /* 0x00a01803ff0075a7 */ /* 0x000ee20008041108 */
[----:B--2---:R-:W-:Y:S01]  /*15870*/  @!P0 MOV R2, 0x2000 ;  /* 0x0000200000028802 */ /* 0x004fe20000000f00 */
[----:B---3--:R-:W-:Y:S06]  /*15880*/  @!P2 BRA `(.L_x_283) ;  /* 0x0000002c00c0a947 */ /* 0x008fec0003800000 */
.L_x_426:
[----:B------:R2:W-:Y:S01]  /*15890*/  @!P0 SYNCS.ARRIVE.TRANS64 RZ, [UR8+0xa008], R2 ;  /* 0x00a00802ffff89a7 */ /* 0x0005e20008000008 */
[----:B------:R-:W-:Y:S04]  /*158a0*/  BSSY.RECONVERGENT B0, `(.L_x_284) ;  /* 0x0000003000007945 */ /* 0x000fe80003800200 */
[----:B------:R-:W-:Y:S05]  /*158b0*/  @!P5 BRA `(.L_x_285) ;  /* 0x000000000004d947 */ /* 0x000fea0003800000 */
[----:B------:R-:W-:Y:S05]  /*158c0*/  BPT.TRAP 0x1 ;  /* 0x000000040000795c */ /* 0x000fea0000300000 */
.L_x_285:
[----:B------:R-:W-:Y:S05]  /*158d0*/  BSYNC.RECONVERGENT B0 ;  /* 0x0000000000007941 */ /* 0x000fea0003800200 */
.L_x_284:
[----:B------:R-:W-:Y:S04]  /*158e0*/  BSSY.RECONVERGENT B0, `(.L_x_286) ;  /* 0x0000003000007945 */ /* 0x000fe80003800200 */
[----:B------:R-:W-:Y:S05]  /*158f0*/  @P1 BRA `(.L_x_287) ;  /* 0x0000000000041947 */ /* 0x000fea0003800000 */
[----:B------:R-:W-:Y:S05]  /*15900*/  BPT.TRAP 0x1 ;  /* 0x000000040000795c */ /* 0x000fea0000300000 */
.L_x_287:
[----:B------:R-:W-:Y:S05]  /*15910*/  BSYNC.RECONVERGENT B0 ;  /* 0x0000000000007941 */ /* 0x000fea0003800200 */
.L_x_286:
[----:B------:R-:W3:Y:S01]  /*15920*/  LDCU.64 UR4, c[0x0][0x348] ;  /* 0x00006900ff0477ac */ /* 0x000ee20008000a00 */
[----:B------:R-:W-:Y:S02]  /*15930*/  UIADD3 UR19, UPT, UPT, UR11, 0x80, URZ ;  /* 0x000000800b137890 */ /* 0x000fe4000fffe0ff */
[----:B------:R-:W-:Y:S02]  /*15940*/  UIADD3 UR16, UPT, UPT, UR8, 0x2000, URZ ;  /* 0x0000200008107890 */ /* 0x000fe4000fffe0ff */
[----:B------:R-:W-:Y:S01]  /*15950*/  UIADD3 UR17, UPT, UPT, UR8, 0xa008, URZ ;  /* 0x0000a00808117890 */ /* 0x000fe2000fffe0ff */
[----:B------:R-:W-:Y:S01]  /*15960*/  UMOV UR18, URZ ;  /* 0x000000ff00127c82 */ /* 0x000fe20008000000 */
[----:B------:R-:W-:Y:S01]  /*15970*/  UMOV UR20, UR12 ;  /* 0x0000000c00147c82 */ /* 0x000fe20008000000 */
        /* <DEDUP_REMOVED lines=9> */
.L_x_288:
[----:B------:R-:W3:Y:S01]  /*15a10*/  SYNCS.PHASECHK.TRANS64.TRYWAIT P2, [UR8+0xa040], R3 ;  /* 0x00a04003ff0075a7 */ /* 0x000ee20008041108 */
[----:B--2---:R-:W-:Y:S01]  /*15a20*/  @!P0 MOV R2, 0x2000 ;  /* 0x0000200000028802 */ /* 0x004fe20000000f00 */
[----:B---3--:R-:W-:Y:S06]  /*15a30*/  @!P2 BRA `(.L_x_289) ;  /* 0x0000002c006ca947 */ /* 0x008fec0003800000 */
.L_x_428:
[----:B------:R2:W-:Y:S01]  /*15a40*/  @!P0 SYNCS.ARRIVE.TRANS64 RZ, [UR8+0xa028], R2 ;  /* 0x00a02802ffff89a7 */ /* 0x0005e20008000008 */
[----:B------:R-:W-:Y:S05]  /*15a50*/  BRA.U !UP2, `(.L_x_290) ;  /* 0x000000010a047547 */ /* 0x000fea000b800000 */
[----:B------:R-:W-:Y:S05]  /*15a60*/  BPT.TRAP 0x1 ;  /* 0x000000040000795c */ /* 0x000fea0000300000 */
.L_x_290:
[----:B------:R-:W-:Y:S04]  /*15a70*/  BSSY.RECONVERGENT B0, `(.L_x_291) ;  /* 0x0000003000007945 */ /* 0x000fe80003800200 */
[----:B------:R-:W-:Y:S05]  /*15a80*/  @P1 BRA `(.L_x_292) ;  /* 0x0000000000041947 */ /* 0x000fea0003800000 */
[----:B------:R-:W-:Y:S05]  /*15a90*/  BPT.TRAP 0x1 ;  /* 0x000000040000795c */ /* 0x000fea0000300000 */
.L_x_292:
[----:B------:R-:W-:Y:S05]  /*15aa0*/  BSYNC.RECONVERGENT B0 ;  /* 0x0000000000007941 */ /* 0x000fea0003800200 */
.L_x_291:
[----:B------:R-:W3:Y:S01]  /*15ab0*/  LDCU.64 UR4, c[0x0][0x348] ;  /* 0x00006900ff0477ac */ /* 0x000ee20008000a00 */
[----:B------:R-:W-:Y:S02]  /*15ac0*/  UIADD3 UR32, UPT, UPT, UR8, 0x6000, URZ ;  /* 0x0000600008207890 */ /* 0x000fe4000fffe0ff */
[----:B------:R-:W-:Y:S01]  /*15ad0*/  UIADD3 UR33, UPT, UPT, UR8, 0xa028, URZ ;  /* 0x0000a02808217890 */ /* 0x000fe2000fffe0ff */
[----:B------:R-:W-:Y:S01]  /*15ae0*/  UMOV UR34, URZ ;  /* 0x000000ff00227c82 */ /* 0x000fe20008000000 */
[----:B------:R-:W-:Y:S01]  /*15af0*/  UMOV UR35, URZ ;  /* 0x000000ff00237c82 */ /* 0x000fe20008000000 */
[----:B---3--:R-:W-:-:S03]  /*15b00*/  UIADD3 UR10, UP1, UPT, UR4, 0x280, URZ ;  /* 0x00000280040a7890 */ /* 0x008fc6000ff3e0ff */
[----:B------:R-:W-:Y:S01]  /*15b10*/  UMOV UR4, 0x0 ;  /* 0x0000000000047882 */ /* 0x000fe20000000000 */
[----:B------:R-:W-:-:S03]  /*15b20*/  UIADD3.X UR11, UPT, UPT, URZ, UR5, URZ, UP1, !UPT ;  /* 0x00000005ff0b7290 */ /* 0x000fc60008ffe4ff */
[----:B------:R-:W-:-:S06]  /*15b30*/  UMOV UR5, 0x10000000 ;  /* 0x1000000000057882 */ /* 0x000fcc0000000000 */
[----:B------:R3:W-:Y:S01]  /*15b40*/  UTMALDG.4D [UR32], [UR10], desc[UR4] ;  /* 0x000004200a0075b4 */ /* 0x0007e20008019000 */
[----:B------:R-:W-:Y:S01]  /*15b50*/  NOP ;  /* 0x0000000000007918 */ /* 0x000fe20000000000 */
[----:B------:R-:W-:-:S06]  /*15b60*/  UISETP.GE.AND UP1, UPT, UR7, 0x81, UPT ;  /* 0x000000810700788c */ /* 0x000fcc000bf26270 */
[----:B------:R-:W-:-:S13]  /*15b70*/  PLOP3.LUT P2, PT, PT, PT, UP1, 0x80, 0x8 ;  /* 0x000000000008781c */ /* 0x000fda0003f4f018 */
[----:B---3--:R-:W-:Y:S05]  /*15b80*/  @!P2 EXIT ;  /* 0x000000000000a94d */ /* 0x008fea0003800000 */
[----:B------:R-:W-:Y:S01]  /*15b90*/  UIADD3 UR5, UPT, UPT, UR7, 0x7f, URZ ;  /* 0x0000007f07057890 */ /* 0x000fe2000fffe0ff */
[----:B------:R-:W-:Y:S01]  /*15ba0*/  HFMA2 R4, -RZ, RZ, 0, 5.9604644775390625e-08 ;  /* 0x00000001ff047431 */ /* 0x000fe200000001ff */
[----:B------:R-:W-:Y:S02]  /*15bb0*/  UMOV UR10, 0x2 ;  /* 0x00000002000a7882 */ /* 0x000fe40000000000 */
[----:B------:R-:W-:-:S04]  /*15bc0*/  USHF.R.S32.HI UR4, URZ, 0x1f, UR5 ;  /* 0x0000001fff047899 */ /* 0x000fc80008011405 */
[----:B------:R-:W-:-:S04]  /*15bd0*/  ULEA.HI UR4, UR4, UR5, URZ, 0x7 ;  /* 0x0000000504047291 */ /* 0x000fc8000f8f38ff */
[----:B------:R-:W-:-:S04]  /*15be0*/  USHF.R.S32.HI UR9, URZ, 0x7, UR4 ;  /* 0x00000007ff097899 */ /* 0x000fc80008011404 */
[----:B------:R-:W-:-:S04]  /*15bf0*/  UISETP.LT.AND UP1, UPT, UR9, 0x2, UPT ;  /* 0x000000020900788c */ /* 0x000fc8000bf21270 */
[----:B------:R-:W-:-:S04]  /*15c00*/  USEL UR4, UR9, 0x2, UP1 ;  /* 0x0000000209047887 */ /* 0x000fc80008800000 */
[----:B------:R-:W-:-:S04]  /*15c10*/  UIADD3 UR9, UPT, UPT, UR9, -UR4, URZ ;  /* 0x8000000409097290 */ /* 0x000fc8000fffe0ff */
[----:B------:R-:W-:Y:S02]  /*15c20*/  UISETP.GE.U32.AND UP1, UPT, UR9, 0x3, UPT ;  /* 0x000000030900788c */ /* 0x000fe4000bf26070 */
[----:B------:R-:W-:Y:S01]  /*15c30*/  UIADD3 UR11, UPT, UPT, UR9, 0x1, URZ ;  /* 0x00000001090b7890 */ /* 0x000fe2000fffe0ff */
[----:B------:R-:W3:Y:S03]  /*15c40*/  LDCU.64 UR4, c[0x0][0x348] ;  /* 0x00006900ff0477ac */ /* 0x000ee60008000a00 */
[----:B------:R-:W-:Y:S01]  /*15c50*/  ULOP3.LUT UR6, UR11, 0x3, URZ, 0xc0, !UPT ;  /* 0x000000030b067892 */ /* 0x000fe2000f8ec0ff */
[----:B------:R-:W-:Y:S02]  /*15c60*/  UMOV UR9, 0x1 ;  /* 0x0000000100097882 */ /* 0x000fe40000000000 */
[----:B------:R-:W-:Y:S09]  /*15c70*/  BRA.U !UP1, `(.L_x_293) ;  /* 0x0000001109107547 */ /* 0x000ff2000b800000 */
[----:B------:R-:W-:Y:S01]  /*15c80*/  ULOP3.LUT UR9, UR11, 0xfffffffc, URZ, 0xc0, !UPT ;  /* 0xfffffffc0b097892 */ /* 0x000fe2000f8ec0ff */
[----:B------:R-:W-:Y:S01]  /*15c90*/  MOV R4, 0x1 ;  /* 0x0000000100047802 */ /* 0x000fe20000000f00 */
[----:B------:R-:W-:Y:S01]  /*15ca0*/  UMOV UR10, 0x2 ;  /* 0x00000002000a7882 */ /* 0x000fe20000000000 */
[----:B------:R-:W-:Y:S01]  /*15cb0*/  UMOV UR7, URZ ;  /* 0x000000ff00077c82 */ /* 0x000fe20008000000 */
[----:B------:R-:W-:Y:S01]  /*15cc0*/  UIADD3 UR9, UPT, UPT, -UR9, URZ, URZ ;  /* 0x000000ff09097290 */ /* 0x000fe2000fffe1ff */
[----:B------:R-:W-:-:S11]  /*15cd0*/  UMOV UR27, 0x100 ;  /* 0x00000100001b7882 */ /* 0x000fd60000000000 */
.L_x_334:
[----:B-1----:R-:W-:Y:S05]  /*15ce0*/  BRA.U !UP0, `(.L_x_294) ;  /* 0x0000000108047547 */ /* 0x002fea000b800000 */
[----:B---3--:R-:W-:Y:S05]  /*15cf0*/  BPT.TRAP 0x1 ;  /* 0x000000040000795c */ /* 0x008fea0000300000 */
.L_x_294:
[----:B------:R-:W4:Y:S01]  /*15d00*/  S2UR UR8, SR_CgaCtaId ;  /* 0x00000000000879c3 */ /* 0x000f220000008800 */
[----:B------:R-:W-:Y:S01]  /*15d10*/  UMOV UR11, 0x400 ;  /* 0x00000400000b7882 */ /* 0x000fe20000000000 */
[----:B-1----:R-:W-:Y:S02]  /*15d20*/  SHF.L.U32 R3, R4, 0x1f, RZ ;  /* 0x0000001f04037819 */ /* 0x002fe400000006ff */
[----:B--2---:R-:W-:Y:S01]  /*15d30*/  @!P0 MOV R2, 0x2000 ;  /* 0x0000200000028802 */ /* 0x004fe20000000f00 */
[----:B----4-:R-:W-:-:S04]  /*15d40*/  ULEA UR8, UR8, UR11, 0x18 ;  /* 0x0000000b08087291 */ /* 0x010fc8000f8ec0ff */
[----:B------:R-:W-:-:S09]  /*15d50*/  ULEA UR33, UR10, UR8, 0x3 ;  /* 0x000000080a217291 */ /* 0x000fd2000f8e18ff */
[----:B------:R-:W1:Y:S02]  /*15d60*/  SYNCS.PHASECHK.TRANS64.TRYWAIT P2, [UR33+0xa038], R3 ;  /* 0x00a03803ff0075a7 */ /* 0x000e640008041121 */
[----:B-1----:R-:W-:Y:S05]  /*15d70*/  @!P2 BRA `(.L_x_295) ;  /* 0x0000002800b4a947 */ /* 0x002fea0003800000 */
.L_x_430:
[----:B------:R2:W-:Y:S01]  /*15d80*/  @!P0 SYNCS.ARRIVE.TRANS64 RZ, [UR33+0xa020], R2 ;  /* 0x00a02002ffff89a7 */ /* 0x0005e20008000021 */
[----:B------:R-:W-:Y:S05]  /*15d90*/  BRA.U !UP2, `(.L_x_296) ;  /* 0x000000010a047547 */ /* 0x000fea000b800000 */
[----:B---3--:R-:W-:Y:S05]  /*15da0*/  BPT.TRAP 0x1 ;  /* 0x000000040000795c */ /* 0x008fea0000300000 */
.L_x_296:
[----:B------:R-:W-:Y:S04]  /*15db0*/  BSSY.RECONVERGENT B0, `(.L_x_297) ;  /* 0x0000003000007945 */ /* 0x000fe80003800200 */
[----:B------:R-:W-:Y:S05]  /*15dc0*/  @P1 BRA `(.L_x_298) ;  /* 0x0000000000041947 */ /* 0x000fea0003800000 */
[----:B---3--:R-:W-:Y:S05]  /*15dd0*/  BPT.TRAP 0x1 ;  /* 0x000000040000795c */ /* 0x008fea0000300000 */
.L_x_298:
[----:B---3--:R-:W-:Y:S05]  /*15de0*/  BSYNC.RECONVERGENT B0 ;  /* 0x0000000000007941 */ /* 0x008fea0003800200 */
.L_x_297:
[----:B------:R-:W-:Y:S02]  /*15df0*/  ULEA UR32, UR10, UR8, 0xd ;  /* 0x000000080a207291 */ /* 0x000fe4000f8e68ff */
[----:B------:R-:W-:Y:S02]  /*15e00*/  UIADD3 UR14, UP1, UPT, UR4, 0x180, URZ ;  /* 0x00000180040e7890 */ /* 0x000fe4000ff3e0ff */
[----:B------:R-:W-:Y:S02]  /*15e10*/  UIADD3 UR35, UPT, UPT, UR27, -0x80, URZ ;  /* 0xffffff801b237890 */ /* 0x000fe4000fffe0ff */
[----:B------:R-:W-:Y:S02]  /*15e20*/  UIADD3 UR33, UPT, UPT, UR33, 0xa020, URZ ;  /* 0x0000a02021217890 */ /* 0x000fe4000fffe0ff */
[----:B------:R-:W-:Y:S02]  /*15e30*/  UIADD3 UR32, UPT, UPT, UR32, 0x4000, URZ ;  /* 0x0000400020207890 */ /* 0x000fe4000fffe0ff */
[----:B------:R-:W-:Y:S01]  /*15e40*/  UIADD3.X UR15, UPT, UPT, URZ, UR5, URZ, UP1, !UPT ;  /* 0x00000005ff0f7290 */ /* 0x000fe20008ffe4ff */
[----:B------:R-:W-:Y:S01]  /*15e50*/  UMOV UR12, 0x0 ;  /* 0x00000000000c7882 */ /* 0x000fe20000000000 */
[----:B------:R-:W-:Y:S01]  /*15e60*/  UMOV UR13, 0x10000000 ;  /* 0x10000000000d7882 */ /* 0x000fe20000000000 */
[----:B------:R-:W-:Y:S01]  /*15e70*/  UMOV UR34, URZ ;  /* 0x000000ff00227c82 */ /* 0x000fe20008000000 */
[----:B------:R-:W-:-:S05]  /*15e80*/  UIADD3 UR10, UPT, UPT, UR10, 0x1, URZ ;  /* 0x000000010a0a7890 */ /* 0x000fca000fffe0ff */
[----:B------:R3:W-:Y:S01]  /*15e90*/  UTMALDG.4D [UR32], [UR14], desc[UR12] ;  /* 0x00000c200e0075b4 */ /* 0x0007e20008019000 */
[----:B------:R-:W-:-:S04]  /*15ea0*/  UISETP.NE.AND UP1, UPT, UR10, 0x3, UPT ;  /* 0x000000030a00788c */ /* 0x000fc8000bf25270 */
[----:B------:R-:W-:Y:S02]  /*15eb0*/  USEL UR11, URZ, 0x1, UP1 ;  /* 0x00000001ff0b7887 */ /* 0x000fe40008800000 */
[----:B------:R-:W-:-:S04]  /*15ec0*/  USEL UR10, UR10, URZ, UP1 ;  /* 0x000000ff0a0a7287 */ /* 0x000fc80008800000 */
[----:B-1----:R-:W-:Y:S01]  /*15ed0*/  LOP3.LUT R3, R4, UR11, RZ, 0x3c, !PT ;  /* 0x0000000b04037c12 */ /* 0x002fe2000f8e3cff */
[----:B---3--:R-:W-:Y:S07]  /*15ee0*/  BRA.U !UP0, `(.L_x_299) ;  /* 0x0000000108047547 */ /* 0x008fee000b800000 */
[----:B------:R-:W-:Y:S05]  /*15ef0*/  BPT.TRAP 0x1 ;  /* 0x000000040000795c */ /* 0x000fea0000300000 */
.L_x_299:
[----:B------:R-:W-:Y:S01]  /*15f00*/  ULEA UR17, UR10, UR8, 0x3 ;  /* 0x000000080a117291 */ /* 0x000fe2000f8e18ff */
[----:B------:R-:W-:Y:S02]  /*15f10*/  SHF.L.U32 R5, R3, 0x1f, RZ ;  /* 0x0000001f03057819 */ /* 0x000fe400000006ff */
[----:B--2---:R-:W-:-:S06]  /*15f20*/  @!P0 MOV R2, 0x2000 ;  /* 0x0000200000028802 */ /* 0x004fcc0000000f00 */
[----:B------:R-:W1:Y:S02]  /*15f30*/  SYNCS.PHASECHK.TRANS64.TRYWAIT P2, [UR17+0xa038], R5 ;  /* 0x00a03805ff0075a7 */ /* 0x000e640008041111 */
[----:B-1----:R-:W-:Y:S05]  /*15f40*/  @!P2 BRA `(.L_x_300) ;  /* 0x000000280058a947 */ /* 0x002fea0003800000 */
.L_x_432:
[----:B------:R2:W-:Y:S01]  /*15f50*/  @!P0 SYNCS.ARRIVE.TRANS64 RZ, [UR17+0xa020], R2 ;  /* 0x00a02002ffff89a7 */ /* 0x0005e20008000011 */
[----:B------:R-:W-:Y:S05]  /*15f60*/  BRA.U !UP2, `(.L_x_301) ;  /* 0x000000010a047547 */ /* 0x000fea000b800000 */
[----:B------:R-:W-:Y:S05]  /*15f70*/  BPT.TRAP 0x1 ;  /* 0x000000040000795c */ /* 0x000fea0000300000 */
.L_x_301:
[----:B------:R-:W-:Y:S04]  /*15f80*/  BSSY.RECONVERGENT B0, `(.L_x_302) ;  /* 0x0000003000007945 */ /* 0x000fe80003800200 */
[----:B------:R-:W-:Y:S05]  /*15f90*/  @P1 BRA `(.L_x_303) ;  /* 0x0000000000041947 */ /* 0x000fea0003800000 */
[----:B------:R-:W-:Y:S05]  /*15fa0*/  BPT.TRAP 0x1 ;  /* 0x000000040000795c */ /* 0x000fea0000300000 */
.L_x_303:
[----:B------:R-:W-:Y:S05]  /*15fb0*/  BSYNC.RECONVERGENT B0 ;  /* 0x0000000000007941 */ /* 0x000fea0003800200 */
.L_x_302:
        /* <DEDUP_REMOVED lines=9> */
[----:B------:R-:W-:Y:S01]  /*16050*/  UMOV UR20, UR36 ;  /* 0x0000002400147c82 */ /* 0x000fe20008000000 */
[----:B------:R-:W-:Y:S01]  /*16060*/  UMOV UR21, UR37 ;  /* 0x0000002500157c82 */ /* 0x000fe20008000000 */
[----:B------:R-:W-:-:S03]  /*16070*/  UIADD3 UR10, UPT, UPT, UR10, 0x1, URZ ;  /* 0x000000010a0a7890 */ /* 0x000fc6000fffe0ff */
[----:B------:R3:W-:Y:S01]  /*16080*/  UTMALDG.4D [UR16], [UR14], desc[UR12] ;  /* 0x00000c100e0075b4 */ /* 0x0007e20008019000 */
[----:B------:R-:W-:-:S04]  /*16090*/  UISETP.NE.AND UP1, UPT, UR10, 0x3, UPT ;  /* 0x000000030a00788c */ /* 0x000fc8000bf25270 */
[----:B------:R-:W-:Y:S02]  /*160a0*/  USEL UR11, URZ, 0x1, UP1 ;  /* 0x00000001ff0b7887 */ /* 0x000fe40008800000 */
[----:B------:R-:W-:-:S04]  /*160b0*/  USEL UR10, UR10, URZ, UP1 ;  /* 0x000000ff0a0a7287 */ /* 0x000fc80008800000 */
[----:B------:R-:W-:Y:S01]  /*160c0*/  LOP3.LUT R3, R3, UR11, RZ, 0x3c, !PT ;  /* 0x0000000b03037c12 */ /* 0x000fe2000f8e3cff */
[----:B---3--:R-:W-:Y:S07]  /*160d0*/  BRA.U !UP0, `(.L_x_304) ;  /* 0x0000000108047547 */ /* 0x008fee000b800000 */
[----:B------:R-:W-:Y:S05]  /*160e0*/  BPT.TRAP 0x1 ;  /* 0x000000040000795c */ /* 0x000fea0000300000 */
.L_x_304:
[----:B------:R-:W-:Y:S01]  /*160f0*/  ULEA UR25, UR10, UR8, 0x3 ;  /* 0x000000080a197291 */ /* 0x000fe2000f8e18ff */
[----:B-1----:R-:W-:Y:S02]  /*16100*/  SHF.L.U32 R5, R3, 0x1f, RZ ;  /* 0x0000001f03057819 */ /* 0x002fe400000006ff */
[----:B--2---:R-:W-:-:S06]  /*16110*/  @!P0 MOV R2, 0x2000 ;  /* 0x0000200000028802 */ /* 0x004fcc0000000f00 */
[----:B------:R-:W1:Y:S02]  /*16120*/  SYNCS.PHASECHK.TRANS64.TRYWAIT P2, [UR25+0xa038], R5 ;  /* 0x00a03805ff0075a7 */ /* 0x000e640008041119 */
[----:B-1----:R-:W-:Y:S05]  /*16130*/  @!P2 BRA `(.L_x_305) ;  /* 0x0000002400f4a947 */ /* 0x002fea0003800000 */
.L_x_434:
[----:B------:R2:W-:Y:S01]  /*16140*/  @!P0 SYNCS.ARRIVE.TRANS64 RZ, [UR25+0xa020], R2 ;  /* 0x00a02002ffff89a7 */ /* 0x0005e20008000019 */
[----:B------:R-:W-:Y:S05]  /*16150*/  BRA.U !UP2, `(.L_x_306) ;  /* 0x000000010a047547 */ /* 0x000fea000b800000 */
[----:B------:R-:W-:Y:S05]  /*16160*/  BPT.TRAP 0x1 ;  /* 0x000000040000795c */ /* 0x000fea0000300000 */
.L_x_306:
[----:B------:R-:W-:Y:S04]  /*16170*/  BSSY.RECONVERGENT B0, `(.L_x_307) ;  /* 0x0000003000007945 */ /* 0x000fe80003800200 */
[----:B------:R-:W-:Y:S05]  /*16180*/  @P1 BRA `(.L_x_308) ;  /* 0x0000000000041947 */ /* 0x000fea0003800000 */
[----:B------:R-:W-:Y:S05]  /*16190*/  BPT.TRAP 0x1 ;  /* 0x000000040000795c */ /* 0x000fea0000300000 */
.L_x_308:
[----:B------:R-:W-:Y:S05]  /*161a0*/  BSYNC.RECONVERGENT B0 ;  /* 0x0000000000007941 */ /* 0x000fea0003800200 */
.L_x_307:
[----:B------:R-:W-:Y:S02]  /*161b0*/  ULEA UR24, UR10, UR8, 0xd ;  /* 0x000000080a187291 */ /* 0x000fe4000f8e68ff */
[----:B------:R-:W-:Y:S02]  /*161c0*/  UIADD3 UR14, UP1, UPT, UR4, 0x180, URZ ;  /* 0x00000180040e7890 */ /* 0x000fe4000ff3e0ff */
        /* <DEDUP_REMOVED lines=16> */
.L_x_309:
[----:B------:R-:W-:Y:S01]  /*162d0*/  ULEA UR17, UR10, UR8, 0x3 ;  /* 0x000000080a117291 */ /* 0x000fe2000f8e18ff */
[----:B-1----:R-:W-:Y:S02]  /*162e0*/  SHF.L.U32 R5, R3, 0x1f, RZ ;  /* 0x0000001f03057819 */ /* 0x002fe400000006ff */
[----:B--2---:R-:W-:-:S06]  /*162f0*/  @!P0 MOV R2, 0x2000 ;  /* 0x0000200000028802 */ /* 0x004fcc0000000f00 */
[----:B------:R-:W1:Y:S02]  /*16300*/  SYNCS.PHASECHK.TRANS64.TRYWAIT P2, [UR17+0xa038], R5 ;  /* 0x00a03805ff0075a7 */ /* 0x000e640008041111 */
[----:B-1----:R-:W-:Y:S05]  /*16310*/  @!P2 BRA `(.L_x_310) ;  /* 0x000000240094a947 */ /* 0x002fea0003800000 */
.L_x_436:
[----:B------:R2:W-:Y:S01]  /*16320*/  @!P0 SYNCS.ARRIVE.TRANS64 RZ, [UR17+0xa020], R2 ;  /* 0x00a02002ffff89a7 */ /* 0x0005e20008000011 */
[----:B------:R-:W-:Y:S05]  /*16330*/  BRA.U !UP2, `(.L_x_311) ;  /* 0x000000010a047547 */ /* 0x000fea000b800000 */
[----:B------:R-:W-:Y:S05]  /*16340*/  BPT.TRAP 0x1 ;  /* 0x000000040000795c */ /* 0x000fea0000300000 */
.L_x_311:
[----:B------:R-:W-:Y:S04]  /*16350*/  BSSY.RECONVERGENT B0, `(.L_x_312) ;  /* 0x0000003000007945 */ /* 0x000fe80003800200 */
[----:B------:R-:W-:Y:S05]  /*16360*/  @P1 BRA `(.L_x_313) ;  /* 0x0000000000041947 */ /* 0x000fea0003800000 */
[----:B------:R-:W-:Y:S05]  /*16370*/  BPT.TRAP 0x1 ;  /* 0x000000040000795c */ /* 0x000fea0000300000 */
.L_x_313:
[----:B------:R-:W-:Y:S05]  /*16380*/  BSYNC.RECONVERGENT B0 ;  /* 0x0000000000007941 */ /* 0x000fea0003800200 */
.L_x_312:
        /* <DEDUP_REMOVED lines=10> */
[----:B------:R-:W-:Y:S01]  /*16430*/  UMOV UR21, UR37 ;  /* 0x0000002500157c82 */ /* 0x000fe20008000000 */
[----:B------:R-:W-:-:S02]  /*16440*/  UIADD3 UR10, UPT, UPT, UR10, 0x1, URZ ;  /* 0x000000010a0a7890 */ /* 0x000fc4000fffe0ff */
[----:B------:R3:W-:Y:S02]  /*16450*/  UTMALDG.4D [UR16], [UR14], desc[UR12] ;  /* 0x00000c100e0075b4 */ /* 0x0007e40008019000 */
[----:B------:R-:W-:-:S04]  /*16460*/  UISETP.NE.AND UP1, UPT, UR10, 0x3, UPT ;  /* 0x000000030a00788c */ /* 0x000fc8000bf25270 */
[----:B------:R-:W-:Y:S02]  /*16470*/  USEL UR11, URZ, 0x1, UP1 ;  /* 0x00000001ff0b7887 */ /* 0x000fe40008800000 */
[----:B------:R-:W-:-:S04]  /*16480*/  USEL UR10, UR10, URZ, UP1 ;  /* 0x000000ff0a0a7287 */ /* 0x000fc80008800000 */
[----:B------:R-:W-:Y:S01]  /*16490*/  LOP3.LUT R3, R3, UR11, RZ, 0x3c, !PT ;  /* 0x0000000b03037c12 */ /* 0x000fe2000f8e3cff */
[----:B---3--:R-:W-:Y:S07]  /*164a0*/  BRA.U !UP0, `(.L_x_314) ;  /* 0x0000000108047547 */ /* 0x008fee000b800000 */
[----:B------:R-:W-:Y:S05]  /*164b0*/  BPT.TRAP 0x1 ;  /* 0x000000040000795c */ /* 0x000fea0000300000 */
.L_x_314:
[----:B------:R-:W-:Y:S01]  /*164c0*/  ULEA UR17, UR10, UR8, 0x3 ;  /* 0x000000080a117291 */ /* 0x000fe2000f8e18ff */
[----:B-1----:R-:W-:Y:S02]  /*164d0*/  SHF.L.U32 R5, R3, 0x1f, RZ ;  /* 0x0000001f03057819 */ /* 0x002fe400000006ff */
[----:B--2---:R-:W-:-:S06]  /*164e0*/  @!P0 MOV R2, 0x2000 ;  /* 0x0000200000028802 */ /* 0x004fcc0000000f00 */
[----:B------:R-:W1:Y:S02]  /*164f0*/  SYNCS.PHASECHK.TRANS64.TRYWAIT P2, [UR17+0xa038], R5 ;  /* 0x00a03805ff0075a7 */ /* 0x000e640008041111 */
[----:B-1----:R-:W-:Y:S05]  /*16500*/  @!P2 BRA `(.L_x_315) ;  /* 0x000000240030a947 */ /* 0x002fea0003800000 */
.L_x_438:
[----:B------:R2:W-:Y:S01]  /*16510*/  @!P0 SYNCS.ARRIVE.TRANS64 RZ, [UR17+0xa020], R2 ;  /* 0x00a02002ffff89a7 */ /* 0x0005e20008000011 */
[----:B------:R-:W-:Y:S05]  /*16520*/  BRA.U !UP2, `(.L_x_316) ;  /* 0x000000010a047547 */ /* 0x000fea000b800000 */
[----:B------:R-:W-:Y:S05]  /*16530*/  BPT.TRAP 0x1 ;  /* 0x000000040000795c */ /* 0x000fea0000300000 */
.L_x_316:
[----:B------:R-:W-:Y:S04]  /*16540*/  BSSY.RECONVERGENT B0, `(.L_x_317) ;  /* 0x0000003000007945 */ /* 0x000fe80003800200 */
[----:B------:R-:W-:Y:S05]  /*16550*/  @P1 BRA `(.L_x_318) ;  /* 0x0000000000041947 */ /* 0x000fea0003800000 */
[----:B------:R-:W-:Y:S05]  /*16560*/  BPT.TRAP 0x1 ;  /* 0x000000040000795c */ /* 0x000fea0000300000 */
.L_x_318:
[----:B------:R-:W-:Y:S05]  /*16570*/  BSYNC.RECONVERGENT B0 ;  /* 0x0000000000007941 */ /* 0x000fea0003800200 */
.L_x_317:
[----:B------:R-:W-:Y:S02]  /*16580*/  ULEA UR16, UR10, UR8, 0xd ;  /* 0x000000080a107291 */ /* 0x000fe4000f8e68ff */
[----:B------:R-:W-:Y:S02]  /*16590*/  UIADD3 UR14, UP1, UPT, UR4, 0x180, URZ ;  /* 0x00000180040e7890 */ /* 0x000fe4000ff3e0ff */
[----:B------:R-:W-:Y:S02]  /*165a0*/  UIADD3 UR19, UPT, UPT, UR27, 0x80, URZ ;  /* 0x000000801b137890 */ /* 0x000fe4000fffe0ff */
        /* <DEDUP_REMOVED lines=16> */
.L_x_319:
[----:B------:R-:W-:Y:S01]  /*166b0*/  ULEA UR17, UR10, UR8, 0x3 ;  /* 0x000000080a117291 */ /* 0x000fe2000f8e18ff */
[----:B-1----:R-:W-:Y:S02]  /*166c0*/  SHF.L.U32 R5, R3, 0x1f, RZ ;  /* 0x0000001f03057819 */ /* 0x002fe400000006ff */
[----:B--2---:R-:W-:-:S06]  /*166d0*/  @!P0 MOV R2, 0x2000 ;  /* 0x0000200000028802 */ /* 0x004fcc0000000f00 */
[----:B------:R-:W1:Y:S02]  /*166e0*/  SYNCS.PHASECHK.TRANS64.TRYWAIT P2, [UR17+0xa038], R5 ;  /* 0x00a03805ff0075a7 */ /* 0x000e640008041111 */
[----:B-1----:R-:W-:Y:S05]  /*166f0*/  @!P2 BRA `(.L_x_320) ;  /* 0x0000002000cca947 */ /* 0x002fea0003800000 */
.L_x_440:
[----:B------:R2:W-:Y:S01]  /*16700*/  @!P0 SYNCS.ARRIVE.TRANS64 RZ, [UR17+0xa020], R2 ;  /* 0x00a02002ffff89a7 */ /* 0x0005e20008000011 */
[----:B------:R-:W-:Y:S05]  /*16710*/  BRA.U !UP2, `(.L_x_321) ;  /* 0x000000010a047547 */ /* 0x000fea000b800000 */
[----:B------:R-:W-:Y:S05]  /*16720*/  BPT.TRAP 0x1 ;  /* 0x000000040000795c */ /* 0x000fea0000300000 */
.L_x_321:
[----:B------:R-:W-:Y:S04]  /*16730*/  BSSY.RECONVERGENT B0, `(.L_x_322) ;  /* 0x0000003000007945 */ /* 0x000fe80003800200 */
[----:B------:R-:W-:Y:S05]  /*16740*/  @P1 BRA `(.L_x_323) ;  /* 0x0000000000041947 */ /* 0x000fea0003800000 */
[----:B------:R-:W-:Y:S05]  /*16750*/  BPT.TRAP 0x1 ;  /* 0x000000040000795c */ /* 0x000fea0000300000 */
.L_x_323:
[----:B------:R-:W-:Y:S05]  /*16760*/  BSYNC.RECONVERGENT B0 ;  /* 0x0000000000007941 */ /* 0x000fea0003800200 */
.L_x_322:
        /* <DEDUP_REMOVED lines=19> */
.L_x_324:
[----:B------:R-:W-:Y:S01]  /*168a0*/  ULEA UR17, UR10, UR8, 0x3 ;  /* 0x000000080a117291 */ /* 0x000fe2000f8e18ff */
[----:B-1----:R-:W-:Y:S02]  /*168b0*/  SHF.L.U32 R5, R3, 0x1f, RZ ;  /* 0x0000001f03057819 */ /* 0x002fe400000006ff */
[----:B--2---:R-:W-:-:S06]  /*168c0*/  @!P0 MOV R2, 0x2000 ;  /* 0x0000200000028802 */ /* 0x004fcc0000000f00 */
[----:B------:R-:W1:Y:S02]  /*168d0*/  SYNCS.PHASECHK.TRANS64.TRYWAIT P2, [UR17+0xa038], R5 ;  /* 0x00a03805ff0075a7 */ /* 0x000e640008041111 */
[----:B-1----:R-:W-:Y:S05]  /*168e0*/  @!P2 BRA `(.L_x_325) ;  /* 0x000000200068a947 */ /* 0x002fea0003800000 */
.L_x_442:
[----:B------:R2:W-:Y:S01]  /*168f0*/  @!P0 SYNCS.ARRIVE.TRANS64 RZ, [UR17+0xa020], R2 ;  /* 0x00a02002ffff89a7 */ /* 0x0005e20008000011 */
[----:B------:R-:W-:Y:S05]  /*16900*/  BRA.U !UP2, `(.L_x_326) ;  /* 0x000000010a047547 */ /* 0x000fea000b800000 */
[----:B------:R-:W-:Y:S05]  /*16910*/  BPT.TRAP 0x1 ;  /* 0x000000040000795c */ /* 0x000fea0000300000 */
.L_x_326:
[----:B------:R-:W-:Y:S04]  /*16920*/  BSSY.RECONVERGENT B0, `(.L_x_327) ;  /* 0x0000003000007945 */ /* 0x000fe80003800200 */
[----:B------:R-:W-:Y:S05]  /*16930*/  @P1 BRA `(.L_x_328) ;  /* 0x0000000000041947 */ /* 0x000fea0003800000 */
[----:B------:R-:W-:Y:S05]  /*16940*/  BPT.TRAP 0x1 ;  /* 0x000000040000795c */ /* 0x000fea0000300000 */
.L_x_328:
[----:B------:R-:W-:Y:S05]  /*16950*/  BSYNC.RECONVERGENT B0 ;  /* 0x0000000000007941 */ /* 0x000fea0003800200 */
.L_x_327:
        /* <DEDUP_REMOVED lines=19> */
.L_x_329:
[----:B------:R-:W-:Y:S01]  /*16a90*/  ULEA UR17, UR10, UR8, 0x3 ;  /* 0x000000080a117291 */ /* 0x000fe2000f8e18ff */
[----:B-1----:R-:W-:Y:S02]  /*16aa0*/  SHF.L.U32 R5, R3, 0x1f, RZ ;  /* 0x0000001f03057819 */ /* 0x002fe400000006ff */
[----:B--2---:R-:W-:-:S06]  /*16ab0*/  @!P0 MOV R2, 0x2000 ;  /* 0x0000200000028802 */ /* 0x004fcc0000000f00 */
[----:B------:R-:W1:Y:S02]  /*16ac0*/  SYNCS.PHASECHK.TRANS64.TRYWAIT P2, [UR17+0xa038], R5 ;  /* 0x00a03805ff0075a7 */ /* 0x000e640008041111 */
[----:B-1----:R-:W-:Y:S05]  /*16ad0*/  @!P2 BRA `(.L_x_330) ;  /* 0x000000200004a947 */ /* 0x002fea0003800000 */
.L_x_444:
[----:B------:R2:W-:Y:S01]  /*16ae0*/  @!P0 SYNCS.ARRIVE.TRANS64 RZ, [UR17+0xa020], R2 ;  /* 0x00a02002ffff89a7 */ /* 0x0005e20008000011 */
[----:B------:R-:W-:Y:S05]  /*16af0*/  BRA.U !UP2, `(.L_x_331) ;  /* 0x000000010a047547 */ /* 0x000fea000b800000 */
[----:B------:R-:W-:Y:S05]  /*16b00*/  BPT.TRAP 0x1 ;  /* 0x000000040000795c */ /* 0x000fea0000300000 */
.L_x_331:
[----:B------:R-:W-:Y:S04]  /*16b10*/  BSSY.RECONVERGENT B0, `(.L_x_332) ;  /* 0x0000003000007945 */ /* 0x000fe80003800200 */
[----:B------:R-:W-:Y:S05]  /*16b20*/  @P1 BRA `(.L_x_333) ;  /* 0x0000000000041947 */ /* 0x000fea0003800000 */
[----:B------:R-:W-:Y:S05]  /*16b30*/  BPT.TRAP 0x1 ;  /* 0x000000040000795c */ /* 0x000fea0000300000 */
.L_x_333:
[----:B------:R-:W-:Y:S05]  /*16b40*/  BSYNC.RECONVERGENT B0 ;  /* 0x0000000000007941 */ /* 0x000fea0003800200 */
.L_x_332:
        /* <DEDUP_REMOVED lines=13> */
[----:B------:R-:W-:Y:S02]  /*16c20*/  UIADD3 UR9, UPT, UPT, UR9, 0x4, URZ ;  /* 0x0000000409097890 */ /* 0x000fe4000fffe0ff */
[----:B------:R-:W-:Y:S02]  /*16c30*/  UISETP.NE.AND UP1, UPT, UR10, 0x3, UPT ;  /* 0x000000030a00788c */ /* 0x000fe4000bf25270 */
[----:B------:R-:W-:Y:S02]  /*16c40*/  UIADD3 UR7, UPT, UPT, UR7, 0x4, URZ ;  /* 0x0000000407077890 */ /* 0x000fe4000fffe0ff */
[----:B------:R-:W-:Y:S02]  /*16c50*/  USEL UR11, URZ, 0x1, UP1 ;  /* 0x00000001ff0b7887 */ /* 0x000fe40008800000 */
[----:B------:R-:W-:Y:S02]  /*16c60*/  USEL UR10, UR10, URZ, UP1 ;  /* 0x000000ff0a0a7287 */ /* 0x000fe40008800000 */
[----:B------:R-:W-:-:S02]  /*16c70*/  UISETP.NE.AND UP1, UPT, UR9, URZ, UPT ;  /* 0x000000ff0900728c */ /* 0x000fc4000bf25270 */
[----:B------:R-:W-:Y:S01]  /*16c80*/  LOP3.LUT R4, R3, UR11, RZ, 0x3c, !PT ;  /* 0x0000000b03047c12 */ /* 0x000fe2000f8e3cff */
[----:B------:R-:W-:-:S06]  /*16c90*/  UIADD3 UR27, UPT, UPT, UR27, 0x200, URZ ;  /* 0x000002001b1b7890 */ /* 0x000fcc000fffe0ff */
[----:B----4-:R-:W-:Y:S06]  /*16ca0*/  BRA.U UP1, `(.L_x_334) ;  /* 0xfffffff1010c7547 */ /* 0x010fec000b83ffff */
[----:B------:R-:W-:Y:S02]  /*16cb0*/  UIADD3 UR9, UPT, UPT, UR7, 0x1, URZ ;  /* 0x0000000107097890 */ /* 0x000fe4000fffe0ff */
.L_x_293:
[----:B------:R-:W-:-:S13]  /*16cc0*/  ISETP.NE.AND P2, PT, RZ, UR6, PT ;  /* 0x00000006ff007c0c */ /* 0x000fda000bf45270 */
[----:B---3--:R-:W-:Y:S05]  /*16cd0*/  @!P2 EXIT ;  /* 0x000000000000a94d */ /* 0x008fea0003800000 */
[----:B------:R-:W-:Y:S02]  /*16ce0*/  UIADD3 UR7, UPT, UPT, -UR6, URZ, URZ ;  /* 0x000000ff06077290 */ /* 0x000fe4000fffe1ff */
[----:B------:R-:W-:-:S12]  /*16cf0*/  USHF.L.U32 UR27, UR9, 0x7, URZ ;  /* 0x00000007091b7899 */ /* 0x000fd800080006ff */
.L_x_345:
[----:B------:R-:W-:Y:S05]  /*16d00*/  BRA.U !UP0, `(.L_x_335) ;  /* 0x0000000108047547 */ /* 0x000fea000b800000 */
[----:B------:R-:W-:Y:S05]  /*16d10*/  BPT.TRAP 0x1 ;  /* 0x000000040000795c */ /* 0x000fea0000300000 */
.L_x_335:
[----:B------:R-:W-:Y:S01]  /*16d20*/  ULEA UR25, UR10, UR8, 0x3 ;  /* 0x000000080a197291 */ /* 0x000fe2000f8e18ff */
[----:B-1----:R-:W-:Y:S02]  /*16d30*/  SHF.L.U32 R3, R4, 0x1f, RZ ;  /* 0x0000001f04037819 */ /* 0x002fe400000006ff */
[----:B--2---:R-:W-:-:S06]  /*16d40*/  @!P0 MOV R2, 0x2000 ;  /* 0x0000200000028802 */ /* 0x004fcc0000000f00 */
[----:B------:R-:W1:Y:S02]  /*16d50*/  SYNCS.PHASECHK.TRANS64.TRYWAIT P2, [UR25+0xa038], R3 ;  /* 0x00a03803ff0075a7 */ /* 0x000e640008041119 */
[----:B-1----:R-:W-:Y:S05]  /*16d60*/  @!P2 BRA `(.L_x_336) ;  /* 0x0000001c0078a947 */ /* 0x002fea0003800000 */
.L_x_446:
[----:B------:R2:W-:Y:S01]  /*16d70*/  @!P0 SYNCS.ARRIVE.TRANS64 RZ, [UR25+0xa020], R2 ;  /* 0x00a02002ffff89a7 */ /* 0x0005e20008000019 */
[----:B------:R-:W-:Y:S05]  /*16d80*/  BRA.U !UP2, `(.L_x_337) ;  /* 0x000000010a047547 */ /* 0x000fea000b800000 */
[----:B------:R-:W-:Y:S05]  /*16d90*/  BPT.TRAP 0x1 ;  /* 0x000000040000795c */ /* 0x000fea0000300000 */
.L_x_337:
[----:B------:R-:W-:Y:S04]  /*16da0*/  BSSY.RECONVERGENT B0, `(.L_x_338) ;  /* 0x0000003000007945 */ /* 0x000fe80003800200 */
[----:B------:R-:W-:Y:S05]  /*16db0*/  @P1 BRA `(.L_x_339) ;  /* 0x0000000000041947 */ /* 0x000fea0003800000 */
[----:B------:R-:W-:Y:S05]  /*16dc0*/  BPT.TRAP 0x1 ;  /* 0x000000040000795c */ /* 0x000fea0000300000 */
.L_x_339:
[----:B------:R-:W-:Y:S05]  /*16dd0*/  BSYNC.RECONVERGENT B0 ;  /* 0x0000000000007941 */ /* 0x000fea0003800200 */
.L_x_338:
        /* <DEDUP_REMOVED lines=15> */
[----:B-1----:R-:W-:Y:S01]  /*16ed0*/  LOP3.LUT R3, R4, UR9, RZ, 0x3c, !PT ;  /* 0x0000000904037c12 */ /* 0x002fe2000f8e3cff */
[----:B---3--:R-:W-:Y:S07]  /*16ee0*/  BRA.U !UP0, `(.L_x_340) ;  /* 0x0000000108047547 */ /* 0x008fee000b800000 */
[----:B------:R-:W-:Y:S05]  /*16ef0*/  BPT.TRAP 0x1 ;  /* 0x000000040000795c */ /* 0x000fea0000300000 */
.L_x_340:
[----:B------:R-:W-:Y:S01]  /*16f00*/  ULEA UR17, UR6, UR8, 0x3 ;  /* 0x0000000806117291 */ /* 0x000fe2000f8e18ff */
[----:B------:R-:W-:Y:S02]  /*16f10*/  SHF.L.U32 R5, R3, 0x1f, RZ ;  /* 0x0000001f03057819 */ /* 0x000fe400000006ff */
[----:B--2---:R-:W-:-:S06]  /*16f20*/  @!P0 MOV R2, 0x2000 ;  /* 0x0000200000028802 */ /* 0x004fcc0000000f00 */
[----:B------:R-:W1:Y:S02]  /*16f30*/  SYNCS.PHASECHK.TRANS64.TRYWAIT P2, [UR17+0xa038], R5 ;  /* 0x00a03805ff0075a7 */ /* 0x000e640008041111 */
[----:B-1----:R-:W-:Y:S05]  /*16f40*/  @!P2 BRA `(.L_x_341) ;  /* 0x0000001c0018a947 */ /* 0x002fea0003800000 */
.L_x_448:
[----:B------:R2:W-:Y:S01]  /*16f50*/  @!P0 SYNCS.ARRIVE.TRANS64 RZ, [UR17+0xa020], R2 ;  /* 0x00a02002ffff89a7 */ /* 0x0005e20008000011 */
[----:B------:R-:W-:Y:S05]  /*16f60*/  BRA.U !UP2, `(.L_x_342) ;  /* 0x000000010a047547 */ /* 0x000fea000b800000 */
[----:B------:R-:W-:Y:S05]  /*16f70*/  BPT.TRAP 0x1 ;  /* 0x000000040000795c */ /* 0x000fea0000300000 */
.L_x_342:
[----:B------:R-:W-:Y:S04]  /*16f80*/  BSSY.RECONVERGENT B0, `(.L_x_343) ;  /* 0x0000003000007945 */ /* 0x000fe80003800200 */
[----:B------:R-:W-:Y:S05]  /*16f90*/  @P1 BRA `(.L_x_344) ;  /* 0x0000000000041947 */ /* 0x000fea0003800000 */
[----:B------:R-:W-:Y:S05]  /*16fa0*/  BPT.TRAP 0x1 ;  /* 0x000000040000795c */ /* 0x000fea0000300000 */
.L_x_344:
[----:B------:R-:W-:Y:S05]  /*16fb0*/  BSYNC.RECONVERGENT B0 ;  /* 0x0000000000007941 */ /* 0x000fea0003800200 */
.L_x_343:
        /* <DEDUP_REMOVED lines=12> */
[----:B------:R3:W-:Y:S01]  /*17080*/  UTMALDG.4D [UR16], [UR14], desc[UR12] ;  /* 0x00000c100e0075b4 */ /* 0x0007e20008019000 */
[----:B------:R-:W-:Y:S02]  /*17090*/  UIADD3 UR7, UPT, UPT, UR7, 0x1, URZ ;  /* 0x0000000107077890 */ /* 0x000fe4000fffe0ff */
[----:B------:R-:W-:Y:S02]  /*170a0*/  UISETP.NE.AND UP1, UPT, UR10, 0x3, UPT ;  /* 0x000000030a00788c */ /* 0x000fe4000bf25270 */
[----:B------:R-:W-:Y:S02]  /*170b0*/  UIADD3 UR27, UPT, UPT, UR27, 0x80, URZ ;  /* 0x000000801b1b7890 */ /* 0x000fe4000fffe0ff */
[----:B------:R-:W-:Y:S02]  /*170c0*/  USEL UR6, URZ, 0x1, UP1 ;  /* 0x00000001ff067887 */ /* 0x000fe40008800000 */
[----:B------:R-:W-:Y:S02]  /*170d0*/  USEL UR10, UR10, URZ, UP1 ;  /* 0x000000ff0a0a7287 */ /* 0x000fe40008800000 */
[----:B------:R-:W-:-:S02]  /*170e0*/  UISETP.NE.AND UP1, UPT, UR7, URZ, UPT ;  /* 0x000000ff0700728c */ /* 0x000fc4000bf25270 */
[----:B------:R-:W-:-:S07]  /*170f0*/  LOP3.LUT R4, R3, UR6, RZ, 0x3c, !PT ;  /* 0x0000000603047c12 */ /* 0x000fce000f8e3cff */
[----:B---3--:R-:W-:Y:S05]  /*17100*/  BRA.U UP1, `(.L_x_345) ;  /* 0xfffffff901fc7547 */ /* 0x008fea000b83ffff */
[----:B------:R-:W-:Y:S05]  /*17110*/  EXIT ;  /* 0x000000000000794d */ /* 0x000fea0003800000 */
.L_x_467:
[----:B------:R-:W-:-:S08]  /*17120*/  NOP ;  /* 0x0000000000007918 */ /* 0x000fd00000000000 */
[----:B------:R-:W1:-:S00]  /*17130*/  USETMAXREG.DEALLOC.CTAPOOL 0x20 ;  /* 0x00000020000079c8 */ /* 0x000e4000080e0500 */
[----:B------:R-:W2:Y:S08]  /*17140*/  S2UR UR18, SR_CTAID.X ;  /* 0x00000000001279c3 */ /* 0x000eb00000002500 */
[----:B-1----:R-:W1:Y:S01]  /*17150*/  LDC R0, c[0x0][0x380] ;  /* 0x0000e000ff007b82 */ /* 0x002e620000000800 */
[----:B--2---:R-:W-:-:S06]  /*17160*/  USHF.L.U32 UR18, UR18, 0x8, URZ ;  /* 0x0000000812127899 */ /* 0x004fcc00080006ff */
[----:B-1----:R-:W-:-:S13]  /*17170*/  ISETP.LE.U32.AND P0, PT, R0, UR18, PT ;  /* 0x0000001200007c0c */ /* 0x002fda000bf03070 */
[----:B------:R-:W-:Y:S05]  /*17180*/  @P0 EXIT ;  /* 0x000000000000094d */ /* 0x000fea0003800000 */
[----:B------:R-:W1:Y:S01]  /*17190*/  LDCU UR19, c[0x0][0x38c] ;  /* 0x00007180ff1377ac */ /* 0x000e620008000800 */
[----:B------:R-:W2:Y:S01]  /*171a0*/  S2UR UR4, SR_CTAID.Y ;  /* 0x00000000000479c3 */ /* 0x000ea20000002600 */
[----:B------:R-:W-:Y:S01]  /*171b0*/  UMOV UR6, URZ ;  /* 0x000000ff00067c82 */ /* 0x000fe20008000000 */
[----:B------:R-:W-:Y:S01]  /*171c0*/  ELECT P0, URZ, PT ;  /* 0x0000000000ff782f */ /* 0x000fe20003800000 */
[----:B-1----:R-:W1:Y:S01]  /*171d0*/  I2F.U32.RP R2, UR19 ;  /* 0x0000001300027d06 */ /* 0x002e620008209000 */
[----:B------:R-:W-:-:S07]  /*171e0*/  UISETP.NE.U32.AND UP0, UPT, UR19, URZ, UPT ;  /* 0x000000ff1300728c */ /* 0x000fce000bf05070 */
[----:B-1----:R-:W1:Y:S02]  /*171f0*/  MUFU.RCP R0, R2 ;  /* 0x0000000200007308 */ /* 0x002e640000001000 */
[----:B-1----:R-:W-:-:S06]  /*17200*/  VIADD R0, R0, 0xffffffe ;  /* 0x0ffffffe00007836 */ /* 0x002fcc0000000000 */
[----:B------:R-:W1:Y:S02]  /*17210*/  F2I.FTZ.U32.TRUNC.NTZ R0, R0 ;  /* 0x0000000000007305 */ /* 0x000e64000021f000 */
[----:B-1----:R-:W-:-:S13]  /*17220*/  R2UR UR7, R0 ;  /* 0x00000000000772ca */ /* 0x002fda00000e0000 */
[----:B------:R-:W-:-:S04]  /*17230*/  UIADD3 UR5, UPT, UPT, URZ, -UR7, URZ ;  /* 0x80000007ff057290 */ /* 0x000fc8000fffe0ff */
[----:B------:R-:W-:-:S04]  /*17240*/  UIMAD UR5, UR5, UR19, URZ ;  /* 0x00000013050572a4 */ /* 0x000fc8000f8e02ff */
[----:B------:R-:W-:-:S04]  /*17250*/  UIMAD.WIDE.U32 UR6, UR7, UR5, UR6 ;  /* 0x00000005070672a5 */ /* 0x000fc8000f8e0006 */
[----:B--2---:R-:W-:-:S07]  /*17260*/  UIMAD.WIDE.U32 UR20, UR7, UR4, URZ ;  /* 0x00000004071472a5 */ /* 0x004fce000f8e00ff */
[----:B------:R-:W-:Y:S02]  /*17270*/  UMOV UR20, UR21 ;  /* 0x0000001500147c82 */ /* 0x000fe40008000000 */
[----:B------:R-:W-:Y:S02]  /*17280*/  UIADD3 UR5, UPT, UPT, -UR20, URZ, URZ ;  /* 0x000000ff14057290 */ /* 0x000fe4000fffe1ff */
[----:B------:R-:W1:Y:S02]  /*17290*/  S2UR UR21, SR_CTAID.Z ;  /* 0x00000000001579c3 */ /* 0x000e640000002700 */
        /* <DEDUP_REMOVED lines=9> */
[----:B-1----:R-:W-:Y:S11]  /*17330*/  BRA.U UP6, `(.L_x_346) ;  /* 0x0000000106047547 */ /* 0x002ff6000b800000 */
[----:B------:R-:W-:Y:S05]  /*17340*/  BPT.TRAP 0x1 ;  /* 0x000000040000795c */ /* 0x000fea0000300000 */
.L_x_346:
[----:B------:R-:W1:Y:S01]  /*17350*/  S2UR UR4, SR_CgaCtaId ;  /* 0x00000000000479c3 */ /* 0x000e620000008800 */
[----:B------:R-:W-:Y:S01]  /*17360*/  UMOV UR16, 0x400 ;  /* 0x0000040000107882 */ /* 0x000fe20000000000 */
[----:B------:R-:W-:Y:S01]  /*17370*/  SHF.L.U32 R3, RZ, 0x1f, RZ ;  /* 0x0000001fff037819 */ /* 0x000fe200000006ff */
[----:B-1----:R-:W-:-:S09]  /*17380*/  ULEA UR16, UR4, UR16, 0x18 ;  /* 0x0000001004107291 */ /* 0x002fd2000f8ec0ff */
[----:B------:R-:W1:Y:S02]  /*17390*/  SYNCS.PHASECHK.TRANS64.TRYWAIT P0, [UR16+0xa0b0], R3 ;  /* 0x00a0b003ff0075a7 */ /* 0x000e640008001110 */
[----:B-1----:R-:W-:Y:S05]  /*173a0*/  @!P0 BRA `(.L_x_347) ;  /* 0x0000001800188947 */ /* 0x002fea0003800000 */
.L_x_450:
[----:B------:R-:W2:Y:S01]  /*173b0*/  LDCU.64 UR6, c[0x0][0x348] ;  /* 0x00006900ff0677ac */ /* 0x000ea20008000a00 */
[----:B------:R-:W-:Y:S01]  /*173c0*/  UMOV UR17, URZ ;  /* 0x000000ff00117c82 */ /* 0x000fe20008000000 */
[----:B--2---:R-:W-:-:S04]  /*173d0*/  UIADD3 UR6, UP0, UPT, UR6, 0x400, URZ ;  /* 0x0000040006067890 */ /* 0x004fc8000ff1e0ff */
[----:B------:R-:W-:-:S09]  /*173e0*/  UIADD3.X UR7, UPT, UPT, URZ, UR7, URZ, UP0, !UPT ;  /* 0x00000007ff077290 */ /* 0x000fd200087fe4ff */
[----:B------:R2:W-:Y:S01]  /*173f0*/  UTMASTG.5D [UR16], [UR6] ;  /* 0x00000010060073b5 */ /* 0x0005e20008020000 */
[----:B------:R0:W-:Y:S01]  /*17400*/  UTMACMDFLUSH ;  /* 0x00000000000079b7 */ /* 0x0001e20000000000 */
[----:B--2---:R-:W-:Y:S05]  /*17410*/  BRA.U UP6, `(.L_x_348) ;  /* 0x0000000106047547 */ /* 0x004fea000b800000 */
[----:B------:R-:W-:Y:S05]  /*17420*/  BPT.TRAP 0x1 ;  /* 0x000000040000795c */ /* 0x000fea0000300000 */
.L_x_348:
[----:B------:R-:W2:Y:S02]  /*17430*/  SYNCS.PHASECHK.TRANS64.TRYWAIT P0, [UR16+0xa0b8], R3 ;  /* 0x00a0b803ff0075a7 */ /* 0x000ea40008001110 */
[----:B--2---:R-:W-:Y:S05]  /*17440*/  @!P0 BRA `(.L_x_349) ;  /* 0x0000001800088947 */ /* 0x004fea0003800000 */
.L_x_452:
[----:B------:R-:W2:Y:S01]  /*17450*/  LDCU.64 UR6, c[0x0][0x348] ;  /* 0x00006900ff0677ac */ /* 0x000ea20008000a00 */
[----:B------:R-:W-:Y:S02]  /*17460*/  UIADD3 UR10, UPT, UPT, UR18, 0x80, URZ ;  /* 0x00000080120a7890 */ /* 0x000fe4000fffe0ff */
[----:B------:R-:W-:Y:S01]  /*17470*/  UIADD3 UR8, UPT, UPT, UR16, 0x2000, URZ ;  /* 0x0000200010087890 */ /* 0x000fe2000fffe0ff */
[----:B------:R-:W-:Y:S01]  /*17480*/  UMOV UR9, URZ ;  /* 0x000000ff00097c82 */ /* 0x000fe20008000000 */
[----:B------:R-:W-:Y:S01]  /*17490*/  UMOV UR11, UR19 ;  /* 0x00000013000b7c82 */ /* 0x000fe20008000000 */
[----:B------:R-:W-:Y:S01]  /*174a0*/  UMOV UR12, UR20 ;  /* 0x00000014000c7c82 */ /* 0x000fe20008000000 */
[----:B------:R-:W-:Y:S01]  /*174b0*/  UMOV UR13, UR21 ;  /* 0x00000015000d7c82 */ /* 0x000fe20008000000 */
[----:B--2---:R-:W-:-:S04]  /*174c0*/  UIADD3 UR6, UP0, UPT, UR6, 0x400, URZ ;  /* 0x0000040006067890 */ /* 0x004fc8000ff1e0ff */
[----:B------:R-:W-:-:S09]  /*174d0*/  UIADD3.X UR7, UPT, UPT, URZ, UR7, URZ, UP0, !UPT ;  /* 0x00000007ff077290 */ /* 0x000fd200087fe4ff */
[----:B------:R2:W-:Y:S01]  /*174e0*/  UTMASTG.5D [UR8], [UR6] ;  /* 0x00000008060073b5 */ /* 0x0005e20008020000 */
[----:B------:R0:W-:Y:S01]  /*174f0*/  UTMACMDFLUSH ;  /* 0x00000000000079b7 */ /* 0x0001e20000000000 */
[----:B------:R-:W-:-:S04]  /*17500*/  DEPBAR.LE SB0, 0x1 ;  /* 0x000080400000791a */ /* 0x000fc80000000000 */
[----:B--2---:R-:W-:Y:S05]  /*17510*/  BRA.U UP6, `(.L_x_350) ;  /* 0x0000000106047547 */ /* 0x004fea000b800000 */
[----:B------:R-:W-:Y:S05]  /*17520*/  BPT.TRAP 0x1 ;  /* 0x000000040000795c */ /* 0x000fea0000300000 */
.L_x_350:
[----:B------:R-:W-:-:S04]  /*17530*/  UIADD3 UR5, UPT, UPT, UR16, 0xa0c0, URZ ;  /* 0x0000a0c010057890 */ /* 0x000fc8000fffe0ff */
[----:B------:R-:W-:-:S09]  /*17540*/  UPRMT UR5, UR4, 0x654, UR5 ;  /* 0x0000065404057896 */ /* 0x000fd20008000005 */
[----:B------:R-:W-:Y:S01]  /*17550*/  SYNCS.ARRIVE.TRANS64.RED.A1T0 RZ, [UR5], RZ ;  /* 0x000000ffffff79a7 */ /* 0x000fe20008100405 */
[----:B------:R-:W-:-:S04]  /*17560*/  DEPBAR.LE SB0, 0x0 ;  /* 0x000080000000791a */ /* 0x000fc80000000000 */
[----:B------:R-:W-:Y:S05]  /*17570*/  BRA.U UP6, `(.L_x_351) ;  /* 0x0000000106047547 */ /* 0x000fea000b800000 */
[----:B------:R-:W-:Y:S05]  /*17580*/  BPT.TRAP 0x1 ;  /* 0x000000040000795c */ /* 0x000fea0000300000 */
.L_x_351:
[----:B------:R-:W-:Y:S01]  /*17590*/  UIADD3 UR5, UPT, UPT, UR16, 0xa0c8, URZ ;  /* 0x0000a0c810057890 */ /* 0x000fe2000fffe0ff */
[----:B------:R-:W-:Y:S02]  /*175a0*/  IMAD.MOV.U32 R2, RZ, RZ, 0xffff ;  /* 0x0000ffffff027424 */ /* 0x000fe400078e00ff */
[----:B-1----:R-:W-:Y:S01]  /*175b0*/  IMAD.MOV.U32 R0, RZ, RZ, 0x1 ;  /* 0x00000001ff007424 */ /* 0x002fe200078e00ff */
[----:B------:R-:W-:-:S09]  /*175c0*/  UPRMT UR5, UR4, 0x654, UR5 ;  /* 0x0000065404057896 */ /* 0x000fd20008000005 */
[----:B------:R-:W-:Y:S01]  /*175d0*/  SYNCS.ARRIVE.TRANS64.RED.A1T0 RZ, [UR5], RZ ;  /* 0x000000ffffff79a7 */ /* 0x000fe20008100405 */
[----:B------:R-:W1:Y:S01]  /*175e0*/  LDS R3, [UR16+0xa0e0] ;  /* 0x00a0e010ff037984 */ /* 0x000e620008000800 */
[----:B------:R-:W-:Y:S02]  /*175f0*/  UMOV UR6, 0x40 ;  /* 0x0000004000067882 */ /* 0x000fe40000000000 */
[----:B------:R-:W-:Y:S01]  /*17600*/  ULEA UR6, UR4, UR6, 0x18 ;  /* 0x0000000604067291 */ /* 0x000fe2000f8ec0ff */
[----:B------:R-:W-:-:S08]  /*17610*/  NOP ;  /* 0x0000000000007918 */ /* 0x000fd00000000000 */
[----:B------:R-:W2:Y:S01]  /*17620*/  LDS R5, [UR6+0x14] ;  /* 0x00001406ff057984 */ /* 0x000ea20008000800 */
[----:B-1----:R-:W-:-:S04]  /*17630*/  LOP3.LUT R3, R3, 0xffff, RZ, 0xc0, !PT ;  /* 0x0000ffff03037812 */ /* 0x002fc800078ec0ff */
[----:B------:R-:W-:-:S04]  /*17640*/  SHF.R.U32.HI R3, RZ, 0x5, R3 ;  /* 0x00000005ff037819 */ /* 0x000fc80000011603 */
[-C--:B------:R-:W-:Y:S02]  /*17650*/  SHF.L.U32 R2, R2, R3.reuse, RZ ;  /* 0x0000000302027219 */ /* 0x080fe400000006ff */
[----:B------:R-:W-:Y:S02]  /*17660*/  SHF.L.U32 R0, R0, R3, RZ ;  /* 0x0000000300007219 */ /* 0x000fe400000006ff */
[----:B--2---:R-:W-:-:S04]  /*17670*/  LOP3.LUT R5, R5, R2, RZ, 0xc0, !PT ;  /* 0x0000000205057212 */ /* 0x004fc800078ec0ff */
[----:B------:R-:W-:-:S13]  /*17680*/  ISETP.NE.AND P0, PT, R5, R2, PT ;  /* 0x000000020500720c */ /* 0x000fda0003f05270 */
[----:B------:R-:W-:Y:S05]  /*17690*/  @P0 BRA `(.L_x_352) ;  /* 0x00000000005c0947 */ /* 0x000fea0003800000 */
[----:B------:R-:W1:Y:S02]  /*176a0*/  LDS R3, [UR6+0x18] ;  /* 0x00001806ff037984 */ /* 0x000e640008000800 */
[----:B-1----:R-:W-:-:S04]  /*176b0*/  LOP3.LUT R3, R3, R0, RZ, 0xc0, !PT ;  /* 0x0000000003037212 */ /* 0x002fc800078ec0ff */
[----:B------:R-:W-:-:S13]  /*176c0*/  ISETP.NE.AND P0, PT, R3, R0, PT ;  /* 0x000000000300720c */ /* 0x000fda0003f05270 */
[----:B------:R-:W-:Y:S05]  /*176d0*/  @P0 BRA `(.L_x_353) ;  /* 0x0000000000400947 */ /* 0x000fea0003800000 */
[----:B------:R-:W-:Y:S01]  /*176e0*/  R2UR UR8, R2 ;  /* 0x00000000020872ca */ /* 0x000fe200000e0000 */
[----:B------:R-:W1:Y:S01]  /*176f0*/  S2R R3, SR_LANEID ;  /* 0x0000000000037919 */ /* 0x000e620000000000 */
[----:B------:R-:W-:Y:S01]  /*17700*/  LOP3.LUT R4, RZ, R0, RZ, 0x33, !PT ;  /* 0x00000000ff047212 */ /* 0x000fe200078e33ff */
[----:B------:R-:W-:Y:S02]  /*17710*/  VOTEU.ANY UR7, UPT, PT ;  /* 0x0000000000077886 */ /* 0x000fe400038e0100 */
[----:B------:R-:W-:Y:S01]  /*17720*/  UFLO.U32 UR7, UR7 ;  /* 0x00000007000772bd */ /* 0x000fe200080e0000 */
[----:B------:R-:W2:Y:S07]  /*17730*/  REDUX UR4, R4 ;  /* 0x00000000040473c4 */ /* 0x000eae0000000000 */
[----:B------:R-:W-:-:S06]  /*17740*/  ULOP3.LUT UR8, URZ, UR8, URZ, 0x33, !UPT ;  /* 0x00000008ff087292 */ /* 0x000fcc000f8e33ff */
[----:B------:R-:W-:-:S04]  /*17750*/  IMAD.U32 R2, RZ, RZ, UR8 ;  /* 0x00000008ff027e24 */ /* 0x000fc8000f8e00ff */
[----:B------:R-:W3:Y:S02]  /*17760*/  REDUX UR5, R2 ;  /* 0x00000000020573c4 */ /* 0x000ee40000000000 */
[----:B------:R4:W-:Y:S01]  /*17770*/  UTCATOMSWS.AND URZ, UR8 ;  /* 0x0000000800ff79e3 */ /* 0x0009e20008000000 */
[----:B--2---:R-:W-:Y:S01]  /*17780*/  IMAD.U32 R0, RZ, RZ, UR4 ;  /* 0x00000004ff007e24 */ /* 0x004fe2000f8e00ff */
[----:B-1----:R-:W-:Y:S01]  /*17790*/  ISETP.EQ.U32.AND P0, PT, R3, UR7, PT ;  /* 0x0000000703007c0c */ /* 0x002fe2000bf02070 */
[----:B---3--:R-:W-:-:S12]  /*177a0*/  IMAD.U32 R3, RZ, RZ, UR5 ;  /* 0x00000005ff037e24 */ /* 0x008fd8000f8e00ff */
[----:B------:R4:W-:Y:S04]  /*177b0*/  @P0 ATOMS.AND RZ, [UR6+0x14], R3 ;  /* 0x00001403ffff098c */ /* 0x0009e8000a800006 */
[----:B------:R4:W-:Y:S01]  /*177c0*/  @P0 ATOMS.AND RZ, [UR6+0x18], R0 ;  /* 0x00001800ffff098c */ /* 0x0009e2000a800006 */
[----:B------:R-:W-:Y:S05]  /*177d0*/  BRA `(.L_x_354) ;  /* 0x0000000000147947 */ /* 0x000fea0003800000 */
.L_x_353:
[----:B------:R-:W-:Y:S02]  /*177e0*/  MOV R2, 0x17800 ;  /* 0x0001780000027802 */ /* 0x000fe40000000f00 */
[----:B------:R-:W-:Y:S05]  /*177f0*/  CALL.REL.NOINC `($__internal_0_$__cuda_sm10x_tcgen05_guardrail_trap_col_being_dealloced_not_returned_by_alloc) ;  /* 0x0000001400347944 */ /* 0x000fea0003c00000 */
[----:B------:R-:W-:Y:S05]  /*17800*/  BRA `(.L_x_354) ;  /* 0x0000000000087947 */ /* 0x000fea0003800000 */
.L_x_352:
[----:B------:R-:W-:Y:S02]  /*17810*/  MOV R2, 0x17830 ;  /* 0x0001783000027802 */ /* 0x000fe40000000f00 */
[----:B------:R-:W-:Y:S05]  /*17820*/  CALL.REL.NOINC `($__internal_2_$__cuda_sm10x_tcgen05_guardrail_trap_unallocated_columns_being_dealloced) ;  /* 0x0000001400407944 */ /* 0x000fea0003c00000 */
.L_x_354:
[----:B------:R-:W-:Y:S01]  /*17830*/  NOP ;  /* 0x0000000000007918 */ /* 0x000fe20000000000 */
[----:B----4-:R-:W-:Y:S05]  /*17840*/  EXIT ;  /* 0x000000000000794d */ /* 0x010fea0003800000 */
.L_x_35:
[----:B-1----:R-:W-:-:S07]  /*17850*/  MOV R0, UR4 ;  /* 0x0000000400007c02 */ /* 0x002fce0008000f00 */
.L_x_355:
[----:B-1----:R1:W2:Y:S02]  /*17860*/  SYNCS.PHASECHK.TRANS64.TRYWAIT P0, [R0+URZ+0xa000], R5 ;  /* 0x00a00005000075a7 */ /* 0x0022a400080011ff */
[----:B--2---:R-:W-:Y:S05]  /*17870*/  @!P0 NANOSLEEP.SYNCS 0x989680 ;  /* 0x009896800000895d */ /* 0x004fea0003900000 */
[----:B------:R-:W2:Y:S02]  /*17880*/  @!P0 SYNCS.PHASECHK.TRANS64 P0, [R0+URZ+0xa000], R5 ;  /* 0x00a00005000085a7 */ /* 0x000ea400080010ff */
[----:B--2---:R-:W-:Y:S05]  /*17890*/  @!P0 BRA `(.L_x_355) ;  /* 0xfffffffc00f08947 */ /* 0x004fea000383ffff */
[----:B------:R-:W-:Y:S05]  /*178a0*/  BRA `(.L_x_356) ;  /* 0xfffffea000a87947 */ /* 0x000fea000383ffff */
.L_x_37:
[----:B-1----:R-:W-:-:S07]  /*178b0*/  MOV R0, UR4 ;  /* 0x0000000400007c02 */ /* 0x002fce0008000f00 */
.L_x_357:
[----:B-1----:R1:W2:Y:S02]  /*178c0*/  SYNCS.PHASECHK.TRANS64.TRYWAIT P0, [R0+URZ+0xa020], R5 ;  /* 0x00a02005000075a7 */ /* 0x0022a400080011ff */
[----:B--2---:R-:W-:Y:S05]  /*178d0*/  @!P0 NANOSLEEP.SYNCS 0x989680 ;  /* 0x009896800000895d */ /* 0x004fea0003900000 */
[----:B------:R-:W2:Y:S02]  /*178e0*/  @!P0 SYNCS.PHASECHK.TRANS64 P0, [R0+URZ+0xa020], R5 ;  /* 0x00a02005000085a7 */ /* 0x000ea400080010ff */
[----:B--2---:R-:W-:Y:S05]  /*178f0*/  @!P0 BRA `(.L_x_357) ;  /* 0xfffffffc00f08947 */ /* 0x004fea000383ffff */
[----:B------:R-:W-:Y:S05]  /*17900*/  BRA `(.L_x_358) ;  /* 0xfffffea000a47947 */ /* 0x000fea000383ffff */
.L_x_39:
[----:B------:R-:W-:-:S07]  /*17910*/  MOV R3, UR4 ;  /* 0x0000000400037c02 */ /* 0x000fce0008000f00 */
.L_x_359:
[----:B-1----:R1:W2:Y:S02]  /*17920*/  SYNCS.PHASECHK.TRANS64.TRYWAIT P0, [R3+URZ+0xa058], R4 ;  /* 0x00a05804030075a7 */ /* 0x0022a400080011ff */
[----:B--2---:R-:W-:Y:S05]  /*17930*/  @!P0 NANOSLEEP.SYNCS 0x989680 ;  /* 0x009896800000895d */ /* 0x004fea0003900000 */
[----:B------:R-:W2:Y:S02]  /*17940*/  @!P0 SYNCS.PHASECHK.TRANS64 P0, [R3+URZ+0xa058], R4 ;  /* 0x00a05804030085a7 */ /* 0x000ea400080010ff */
[----:B--2---:R-:W-:Y:S05]  /*17950*/  @!P0 BRA `(.L_x_359) ;  /* 0xfffffffc00f08947 */ /* 0x004fea000383ffff */
[----:B------:R-:W-:Y:S05]  /*17960*/  BRA `(.L_x_360) ;  /* 0xfffffea000b07947 */ /* 0x000fea000383ffff */
.L_x_43:
[----:B------:R-:W-:-:S07]  /*17970*/  MOV R0, UR4 ;  /* 0x0000000400007c02 */ /* 0x000fce0008000f00 */
.L_x_361:
[----:B--2---:R2:W3:Y:S02]  /*17980*/  SYNCS.PHASECHK.TRANS64.TRYWAIT P0, [R0+URZ+0xa008], R5 ;  /* 0x00a00805000075a7 */ /* 0x0044e400080011ff */
[----:B---3--:R-:W-:Y:S05]  /*17990*/  @!P0 NANOSLEEP.SYNCS 0x989680 ;  /* 0x009896800000895d */ /* 0x008fea0003900000 */
[----:B------:R-:W3:Y:S02]  /*179a0*/  @!P0 SYNCS.PHASECHK.TRANS64 P0, [R0+URZ+0xa008], R5 ;  /* 0x00a00805000085a7 */ /* 0x000ee400080010ff */
[----:B---3--:R-:W-:Y:S05]  /*179b0*/  @!P0 BRA `(.L_x_361) ;  /* 0xfffffffc00f08947 */ /* 0x008fea000383ffff */
[----:B------:R-:W-:Y:S05]  /*179c0*/  BRA `(.L_x_362) ;  /* 0xfffffea000f87947 */ /* 0x000fea000383ffff */
.L_x_45:
[----:B-1----:R-:W-:-:S07]  /*179d0*/  MOV R3, UR4 ;  /* 0x0000000400037c02 */ /* 0x002fce0008000f00 */
.L_x_363:
[----:B-1----:R1:W2:Y:S02]  /*179e0*/  SYNCS.PHASECHK.TRANS64.TRYWAIT P0, [R3+URZ+0xa068], R4 ;  /* 0x00a06804030075a7 */ /* 0x0022a400080011ff */
[----:B--2---:R-:W-:Y:S05]  /*179f0*/  @!P0 NANOSLEEP.SYNCS 0x989680 ;  /* 0x009896800000895d */ /* 0x004fea0003900000 */
[----:B------:R-:W2:Y:S02]  /*17a00*/  @!P0 SYNCS.PHASECHK.TRANS64 P0, [R3+URZ+0xa068], R4 ;  /* 0x00a06804030085a7 */ /* 0x000ea400080010ff */
[----:B--2---:R-:W-:Y:S05]  /*17a10*/  @!P0 BRA `(.L_x_363) ;  /* 0xfffffffc00f08947 */ /* 0x004fea000383ffff */
[----:B------:R-:W-:Y:S05]  /*17a20*/  BRA `(.L_x_364) ;  /* 0xfffffea000fc7947 */ /* 0x000fea000383ffff */
.L_x_49:
[----:B------:R-:W-:-:S07]  /*17a30*/  MOV R0, UR4 ;  /* 0x0000000400007c02 */ /* 0x000fce0008000f00 */
.L_x_365:
[----:B---3--:R3:W4:Y:S02]  /*17a40*/  SYNCS.PHASECHK.TRANS64.TRYWAIT P0, [R0+URZ+0xa028], R5 ;  /* 0x00a02805000075a7 */ /* 0x00872400080011ff */
[----:B----4-:R-:W-:Y:S05]  /*17a50*/  @!P0 NANOSLEEP.SYNCS 0x989680 ;  /* 0x009896800000895d */ /* 0x010fea0003900000 */
[----:B------:R-:W4:Y:S02]  /*17a60*/  @!P0 SYNCS.PHASECHK.TRANS64 P0, [R0+URZ+0xa028], R5 ;  /* 0x00a02805000085a7 */ /* 0x000f2400080010ff */
[----:B----4-:R-:W-:Y:S05]  /*17a70*/  @!P0 BRA `(.L_x_365) ;  /* 0xfffffffc00f08947 */ /* 0x010fea000383ffff */
[----:B------:R-:W-:Y:S05]  /*17a80*/  BRA `(.L_x_366) ;  /* 0xfffffea400507947 */ /* 0x000fea000383ffff */
.L_x_51:
[----:B-1----:R-:W-:-:S07]  /*17a90*/  MOV R3, UR4 ;  /* 0x0000000400037c02 */ /* 0x002fce0008000f00 */
.L_x_367:
[----:B-1----:R1:W4:Y:S02]  /*17aa0*/  SYNCS.PHASECHK.TRANS64.TRYWAIT P0, [R3+URZ+0xa0a0], R4 ;  /* 0x00a0a004030075a7 */ /* 0x00232400080011ff */
[----:B----4-:R-:W-:Y:S05]  /*17ab0*/  @!P0 NANOSLEEP.SYNCS 0x989680 ;  /* 0x009896800000895d */ /* 0x010fea0003900000 */
[----:B------:R-:W4:Y:S02]  /*17ac0*/  @!P0 SYNCS.PHASECHK.TRANS64 P0, [R3+URZ+0xa0a0], R4 ;  /* 0x00a0a004030085a7 */ /* 0x000f2400080010ff */
[----:B----4-:R-:W-:Y:S05]  /*17ad0*/  @!P0 BRA `(.L_x_367) ;  /* 0xfffffffc00f08947 */ /* 0x010fea000383ffff */
[----:B------:R-:W-:Y:S05]  /*17ae0*/  BRA `(.L_x_368) ;  /* 0xfffffea400487947 */ /* 0x000fea000383ffff */
.L_x_53:
[----:B-1----:R-:W-:-:S07]  /*17af0*/  MOV R4, UR4 ;  /* 0x0000000400047c02 */ /* 0x002fce0008000f00 */
.L_x_369:
[----:B-1----:R1:W3:Y:S02]  /*17b00*/  SYNCS.PHASECHK.TRANS64.TRYWAIT P0, [R4+URZ+0xa058], R5 ;  /* 0x00a05805040075a7 */ /* 0x0022e400080011ff */
[----:B---3--:R-:W-:Y:S05]  /*17b10*/  @!P0 NANOSLEEP.SYNCS 0x989680 ;  /* 0x009896800000895d */ /* 0x008fea0003900000 */
[----:B------:R-:W3:Y:S02]  /*17b20*/  @!P0 SYNCS.PHASECHK.TRANS64 P0, [R4+URZ+0xa058], R5 ;  /* 0x00a05805040085a7 */ /* 0x000ee400080010ff */
[----:B---3--:R-:W-:Y:S05]  /*17b30*/  @!P0 BRA `(.L_x_369) ;  /* 0xfffffffc00f08947 */ /* 0x008fea000383ffff */
[----:B------:R-:W-:Y:S05]  /*17b40*/  BRA `(.L_x_370) ;  /* 0xfffffea400487947 */ /* 0x000fea000383ffff */
.L_x_57:
[----:B------:R-:W-:Y:S07]  /*17b50*/  MOV R3, UR11 ;  /* 0x0000000b00037c02 */ /* 0x000fee0008000f00 */
.L_x_371:
[----:B-1----:R1:W2:Y:S02]  /*17b60*/  SYNCS.PHASECHK.TRANS64.TRYWAIT P0, [R3+URZ+0xa020], R4 ;  /* 0x00a02004030075a7 */ /* 0x0022a400080011ff */
[----:B--2---:R-:W-:Y:S05]  /*17b70*/  @!P0 NANOSLEEP.SYNCS 0x989680 ;  /* 0x009896800000895d */ /* 0x004fea0003900000 */
[----:B------:R-:W2:Y:S02]  /*17b80*/  @!P0 SYNCS.PHASECHK.TRANS64 P0, [R3+URZ+0xa020], R4 ;  /* 0x00a02004030085a7 */ /* 0x000ea400080010ff */
[----:B--2---:R-:W-:Y:S05]  /*17b90*/  @!P0 BRA `(.L_x_371) ;  /* 0xfffffffc00f08947 */ /* 0x004fea000383ffff */
[----:B------:R-:W-:Y:S05]  /*17ba0*/  BRA `(.L_x_372) ;  /* 0xfffffea800ac7947 */ /* 0x000fea000383ffff */
.L_x_60:
[----:B------:R-:W-:Y:S07]  /*17bb0*/  MOV R0, UR4 ;  /* 0x0000000400007c02 */ /* 0x000fee0008000f00 */
.L_x_373:
[----:B-1----:R1:W4:Y:S02]  /*17bc0*/  SYNCS.PHASECHK.TRANS64.TRYWAIT P0, [R0+URZ+0xa0a8], R3 ;  /* 0x00a0a803000075a7 */ /* 0x00232400080011ff */
[----:B----4-:R-:W-:Y:S05]  /*17bd0*/  @!P0 NANOSLEEP.SYNCS 0x989680 ;  /* 0x009896800000895d */ /* 0x010fea0003900000 */
[----:B------:R-:W4:Y:S02]  /*17be0*/  @!P0 SYNCS.PHASECHK.TRANS64 P0, [R0+URZ+0xa0a8], R3 ;  /* 0x00a0a803000085a7 */ /* 0x000f2400080010ff */
[----:B----4-:R-:W-:Y:S05]  /*17bf0*/  @!P0 BRA `(.L_x_373) ;  /* 0xfffffffc00f08947 */ /* 0x010fea000383ffff */
[----:B------:R-:W-:Y:S05]  /*17c00*/  BRA `(.L_x_374) ;  /* 0xfffffeac00107947 */ /* 0x000fea000383ffff */
.L_x_62:
[----:B------:R-:W-:Y:S07]  /*17c10*/  MOV R0, UR4 ;  /* 0x0000000400007c02 */ /* 0x000fee0008000f00 */
.L_x_375:
[----:B-1----:R1:W4:Y:S02]  /*17c20*/  SYNCS.PHASECHK.TRANS64.TRYWAIT P0, [R0+URZ+0xa068], R9 ;  /* 0x00a06809000075a7 */ /* 0x00232400080011ff */
[----:B----4-:R-:W-:Y:S05]  /*17c30*/  @!P0 NANOSLEEP.SYNCS 0x989680 ;  /* 0x009896800000895d */ /* 0x010fea0003900000 */
[----:B------:R-:W4:Y:S02]  /*17c40*/  @!P0 SYNCS.PHASECHK.TRANS64 P0, [R0+URZ+0xa068], R9 ;  /* 0x00a06809000085a7 */ /* 0x000f2400080010ff */
[----:B----4-:R-:W-:Y:S05]  /*17c50*/  @!P0 BRA `(.L_x_375) ;  /* 0xfffffffc00f08947 */ /* 0x010fea000383ffff */
[----:B------:R-:W-:Y:S05]  /*17c60*/  BRA `(.L_x_376) ;  /* 0xfffffeac00147947 */ /* 0x000fea000383ffff */
.L_x_68:
[----:B------:R-:W-:Y:S07]  /*17c70*/  MOV R0, UR8 ;  /* 0x0000000800007c02 */ /* 0x000fee0008000f00 */
.L_x_377:
[----:B-1----:R1:W2:Y:S02]  /*17c80*/  SYNCS.PHASECHK.TRANS64.TRYWAIT P0, [R0+URZ+0xa020], R3 ;  /* 0x00a02003000075a7 */ /* 0x0022a400080011ff */
[----:B--2---:R-:W-:Y:S05]  /*17c90*/  @!P0 NANOSLEEP.SYNCS 0x989680 ;  /* 0x009896800000895d */ /* 0x004fea0003900000 */
[----:B------:R-:W2:Y:S02]  /*17ca0*/  @!P0 SYNCS.PHASECHK.TRANS64 P0, [R0+URZ+0xa020], R3 ;  /* 0x00a02003000085a7 */ /* 0x000ea400080010ff */
[----:B--2---:R-:W-:Y:S05]  /*17cb0*/  @!P0 BRA `(.L_x_377) ;  /* 0xfffffffc00f08947 */ /* 0x004fea000383ffff */
[----:B------:R-:W-:Y:S05]  /*17cc0*/  BRA `(.L_x_378) ;  /* 0xfffffeb000c07947 */ /* 0x000fea000383ffff */
.L_x_70:
[----:B------:R-:W-:Y:S07]  /*17cd0*/  MOV R0, UR4 ;  /* 0x0000000400007c02 */ /* 0x000fee0008000f00 */
.L_x_379:
[----:B-1----:R1:W2:Y:S02]  /*17ce0*/  SYNCS.PHASECHK.TRANS64.TRYWAIT P0, [R0+URZ+0xa0a0], R3 ;  /* 0x00a0a003000075a7 */ /* 0x0022a400080011ff */
[----:B--2---:R-:W-:Y:S05]  /*17cf0*/  @!P0 NANOSLEEP.SYNCS 0x989680 ;  /* 0x009896800000895d */ /* 0x004fea0003900000 */
[----:B------:R-:W2:Y:S02]  /*17d00*/  @!P0 SYNCS.PHASECHK.TRANS64 P0, [R0+URZ+0xa0a0], R3 ;  /* 0x00a0a003000085a7 */ /* 0x000ea400080010ff */
[----:B--2---:R-:W-:Y:S05]  /*17d10*/  @!P0 BRA `(.L_x_379) ;  /* 0xfffffffc00f08947 */ /* 0x004fea000383ffff */
[----:B------:R-:W-:Y:S05]  /*17d20*/  BRA `(.L_x_380) ;  /* 0xfffffeb000bc7947 */ /* 0x000fea000383ffff */
.L_x_72:
[----:B------:R-:W-:Y:S07]  /*17d30*/  MOV R3, UR4 ;  /* 0x0000000400037c02 */ /* 0x000fee0008000f00 */
.L_x_381:
[----:B-1----:R1:W2:Y:S02]  /*17d40*/  SYNCS.PHASECHK.TRANS64.TRYWAIT P0, [R3+URZ+0xa058], R4 ;  /* 0x00a05804030075a7 */ /* 0x0022a400080011ff */
[----:B--2---:R-:W-:Y:S05]  /*17d50*/  @!P0 NANOSLEEP.SYNCS 0x989680 ;  /* 0x009896800000895d */ /* 0x004fea0003900000 */
[----:B------:R-:W2:Y:S02]  /*17d60*/  @!P0 SYNCS.PHASECHK.TRANS64 P0, [R3+URZ+0xa058], R4 ;  /* 0x00a05804030085a7 */ /* 0x000ea400080010ff */
[----:B--2---:R-:W-:Y:S05]  /*17d70*/  @!P0 BRA `(.L_x_381) ;  /* 0xfffffffc00f08947 */ /* 0x004fea000383ffff */
[----:B------:R-:W-:Y:S05]  /*17d80*/  BRA `(.L_x_382) ;  /* 0xfffffeb000c07947 */ /* 0x000fea000383ffff */
.L_x_80:
[----:B------:R-:W-:-:S07]  /*17d90*/  MOV R0, UR4 ;  /* 0x0000000400007c02 */ /* 0x000fce0008000f00 */
.L_x_383:
[----:B--2---:R2:W3:Y:S02]  /*17da0*/  SYNCS.PHASECHK.TRANS64.TRYWAIT P0, [R0+URZ+0xa0a8], R3 ;  /* 0x00a0a803000075a7 */ /* 0x0044e400080011ff */
[----:B---3--:R-:W-:Y:S05]  /*17db0*/  @!P0 NANOSLEEP.SYNCS 0x989680 ;  /* 0x009896800000895d */ /* 0x008fea0003900000 */
[----:B------:R-:W3:Y:S02]  /*17dc0*/  @!P0 SYNCS.PHASECHK.TRANS64 P0, [R0+URZ+0xa0a8], R3 ;  /* 0x00a0a803000085a7 */ /* 0x000ee400080010ff */
[----:B---3--:R-:W-:Y:S05]  /*17dd0*/  @!P0 BRA `(.L_x_383) ;  /* 0xfffffffc00f08947 */ /* 0x008fea000383ffff */
[----:B------:R-:W-:Y:S05]  /*17de0*/  BRA `(.L_x_384) ;  /* 0xfffffeb800347947 */ /* 0x000fea000383ffff */
.L_x_82:
[----:B------:R-:W-:-:S07]  /*17df0*/  MOV R0, UR4 ;  /* 0x0000000400007c02 */ /* 0x000fce0008000f00 */
.L_x_385:
[----:B--2---:R2:W3:Y:S02]  /*17e00*/  SYNCS.PHASECHK.TRANS64.TRYWAIT P0, [R0+URZ+0xa068], R7 ;  /* 0x00a06807000075a7 */ /* 0x0044e400080011ff */
[----:B---3--:R-:W-:Y:S05]  /*17e10*/  @!P0 NANOSLEEP.SYNCS 0x989680 ;  /* 0x009896800000895d */ /* 0x008fea0003900000 */
[----:B------:R-:W3:Y:S02]  /*17e20*/  @!P0 SYNCS.PHASECHK.TRANS64 P0, [R0+URZ+0xa068], R7 ;  /* 0x00a06807000085a7 */ /* 0x000ee400080010ff */
[----:B---3--:R-:W-:Y:S05]  /*17e30*/  @!P0 BRA `(.L_x_385) ;  /* 0xfffffffc00f08947 */ /* 0x008fea000383ffff */
[----:B------:R-:W-:Y:S05]  /*17e40*/  BRA `(.L_x_386) ;  /* 0xfffffeb800387947 */ /* 0x000fea000383ffff */
.L_x_89:
[----:B-1----:R1:W2:Y:S02]  /*17e50*/  SYNCS.PHASECHK.TRANS64.TRYWAIT P0, [R17+URZ+0xa0c0], R2 ;  /* 0x00a0c002110075a7 */ /* 0x0022a400080011ff */
[----:B--2---:R-:W-:Y:S05]  /*17e60*/  @!P0 NANOSLEEP.SYNCS 0x989680 ;  /* 0x009896800000895d */ /* 0x004fea0003900000 */
[----:B------:R-:W2:Y:S02]  /*17e70*/  @!P0 SYNCS.PHASECHK.TRANS64 P0, [R17+URZ+0xa0c0], R2 ;  /* 0x00a0c002110085a7 */ /* 0x000ea400080010ff */
[----:B--2---:R-:W-:Y:S05]  /*17e80*/  @!P0 BRA `(.L_x_89) ;  /* 0xfffffffc00f08947 */ /* 0x004fea000383ffff */
[----:B------:R-:W-:Y:S05]  /*17e90*/  BRA `(.L_x_387) ;  /* 0xfffffebc00d87947 */ /* 0x000fea000383ffff */
.L_x_155:
[----:B--2---:R2:W1:Y:S02]  /*17ea0*/  SYNCS.PHASECHK.TRANS64.TRYWAIT P0, [R17+URZ+0xa0c8], R4 ;  /* 0x00a0c804110075a7 */ /* 0x00446400080011ff */
[----:B-1----:R-:W-:Y:S05]  /*17eb0*/  @!P0 NANOSLEEP.SYNCS 0x989680 ;  /* 0x009896800000895d */ /* 0x002fea0003900000 */
[----:B------:R-:W1:Y:S02]  /*17ec0*/  @!P0 SYNCS.PHASECHK.TRANS64 P0, [R17+URZ+0xa0c8], R4 ;  /* 0x00a0c804110085a7 */ /* 0x000e6400080010ff */
[----:B-1----:R-:W-:Y:S05]  /*17ed0*/  @!P0 BRA `(.L_x_155) ;  /* 0xfffffffc00f08947 */ /* 0x002fea000383ffff */
[----:B------:R-:W-:Y:S05]  /*17ee0*/  BRA `(.L_x_388) ;  /* 0xfffffef0003c7947 */ /* 0x000fea000383ffff */
.L_x_160:
[----:B-1----:R-:W-:-:S04]  /*17ef0*/  MOV R0, UR39 ;  /* 0x0000002700007c02 */ /* 0x002fc80008000f00 */
[----:B------:R1:W2:Y:S03]  /*17f00*/  SYNCS.PHASECHK.TRANS64.TRYWAIT P0, [R0+URZ+0xa070], R3 ;  /* 0x00a07003000075a7 */ /* 0x0002a600080011ff */
[----:B--2---:R-:W-:Y:S05]  /*17f10*/  @!P0 NANOSLEEP.SYNCS 0x989680 ;  /* 0x009896800000895d */ /* 0x004fea0003900000 */
[----:B------:R-:W2:Y:S02]  /*17f20*/  @!P0 SYNCS.PHASECHK.TRANS64 P0, [R0+URZ+0xa070], R3 ;  /* 0x00a07003000085a7 */ /* 0x000ea400080010ff */
[----:B--2---:R-:W-:Y:S05]  /*17f30*/  @!P0 BRA `(.L_x_160) ;  /* 0xfffffffc00ec8947 */ /* 0x004fea000383ffff */
[----:B------:R-:W-:Y:S05]  /*17f40*/  BRA `(.L_x_389) ;  /* 0xfffffef4001c7947 */ /* 0x000fea000383ffff */
.L_x_163:
[----:B-1----:R-:W-:-:S04]  /*17f50*/  MOV R0, UR39 ;  /* 0x0000002700007c02 */ /* 0x002fc80008000f00 */
[----:B------:R1:W2:Y:S03]  /*17f60*/  SYNCS.PHASECHK.TRANS64.TRYWAIT P0, [R0+URZ+0xa080], R3 ;  /* 0x00a08003000075a7 */ /* 0x0002a600080011ff */
[----:B--2---:R-:W-:Y:S05]  /*17f70*/  @!P0 NANOSLEEP.SYNCS 0x989680 ;  /* 0x009896800000895d */ /* 0x004fea0003900000 */
[----:B------:R-:W2:Y:S02]  /*17f80*/  @!P0 SYNCS.PHASECHK.TRANS64 P0, [R0+URZ+0xa080], R3 ;  /* 0x00a08003000085a7 */ /* 0x000ea400080010ff */
[----:B--2---:R-:W-:Y:S05]  /*17f90*/  @!P0 BRA `(.L_x_163) ;  /* 0xfffffffc00ec8947 */ /* 0x004fea000383ffff */
[----:B------:R-:W-:Y:S05]  /*17fa0*/  BRA `(.L_x_390) ;  /* 0xfffffef400347947 */ /* 0x000fea000383ffff */
.L_x_166:
[----:B-1----:R-:W-:-:S04]  /*17fb0*/  MOV R0, UR39 ;  /* 0x0000002700007c02 */ /* 0x002fc80008000f00 */
[----:B------:R1:W2:Y:S03]  /*17fc0*/  SYNCS.PHASECHK.TRANS64.TRYWAIT P0, [R0+URZ+0xa070], R3 ;  /* 0x00a07003000075a7 */ /* 0x0002a600080011ff */
[----:B--2---:R-:W-:Y:S05]  /*17fd0*/  @!P0 NANOSLEEP.SYNCS 0x989680 ;  /* 0x009896800000895d */ /* 0x004fea0003900000 */
[----:B------:R-:W2:Y:S02]  /*17fe0*/  @!P0 SYNCS.PHASECHK.TRANS64 P0, [R0+URZ+0xa070], R3 ;  /* 0x00a07003000085a7 */ /* 0x000ea400080010ff */
[----:B--2---:R-:W-:Y:S05]  /*17ff0*/  @!P0 BRA `(.L_x_166) ;  /* 0xfffffffc00ec8947 */ /* 0x004fea000383ffff */
[----:B------:R-:W-:Y:S05]  /*18000*/  BRA `(.L_x_391) ;  /* 0xfffffef4009c7947 */ /* 0x000fea000383ffff */
.L_x_168:
[----:B-1----:R-:W-:-:S04]  /*18010*/  MOV R0, UR39 ;  /* 0x0000002700007c02 */ /* 0x002fc80008000f00 */
[----:B------:R1:W2:Y:S03]  /*18020*/  SYNCS.PHASECHK.TRANS64.TRYWAIT P0, [R0+URZ+0xa090], R3 ;  /* 0x00a09003000075a7 */ /* 0x0002a600080011ff */
[----:B--2---:R-:W-:Y:S05]  /*18030*/  @!P0 NANOSLEEP.SYNCS 0x989680 ;  /* 0x009896800000895d */ /* 0x004fea0003900000 */
[----:B------:R-:W2:Y:S02]  /*18040*/  @!P0 SYNCS.PHASECHK.TRANS64 P0, [R0+URZ+0xa090], R3 ;  /* 0x00a09003000085a7 */ /* 0x000ea400080010ff */
[----:B--2---:R-:W-:Y:S05]  /*18050*/  @!P0 BRA `(.L_x_168) ;  /* 0xfffffffc00ec8947 */ /* 0x004fea000383ffff */
[----:B------:R-:W-:Y:S05]  /*18060*/  BRA `(.L_x_392) ;  /* 0xfffffef400dc7947 */ /* 0x000fea000383ffff */
.L_x_177:
[----:B-1----:R-:W-:-:S04]  /*18070*/  MOV R0, UR39 ;  /* 0x0000002700007c02 */ /* 0x002fc80008000f00 */
[----:B------:R1:W4:Y:S03]  /*18080*/  SYNCS.PHASECHK.TRANS64.TRYWAIT P1, [R0+URZ+0xa080], R3 ;  /* 0x00a08003000075a7 */ /* 0x00032600080211ff */
[----:B----4-:R-:W-:Y:S05]  /*18090*/  @!P1 NANOSLEEP.SYNCS 0x989680 ;  /* 0x009896800000995d */ /* 0x010fea0003900000 */
[----:B------:R-:W4:Y:S02]  /*180a0*/  @!P1 SYNCS.PHASECHK.TRANS64 P1, [R0+URZ+0xa080], R3 ;  /* 0x00a08003000095a7 */ /* 0x000f2400080210ff */
[----:B----4-:R-:W-:Y:S05]  /*180b0*/  @!P1 BRA `(.L_x_177) ;  /* 0xfffffffc00ec9947 */ /* 0x010fea000383ffff */
[----:B------:R-:W-:Y:S05]  /*180c0*/  BRA `(.L_x_393) ;  /* 0xfffffefc00c07947 */ /* 0x000fea000383ffff */
.L_x_180:
[----:B-1----:R-:W-:-:S04]  /*180d0*/  MOV R0, UR39 ;  /* 0x0000002700007c02 */ /* 0x002fc80008000f00 */
[----:B------:R1:W4:Y:S03]  /*180e0*/  SYNCS.PHASECHK.TRANS64.TRYWAIT P0, [R0+URZ+0xa098], R3 ;  /* 0x00a09803000075a7 */ /* 0x00032600080011ff */
[----:B----4-:R-:W-:Y:S05]  /*180f0*/  @!P0 NANOSLEEP.SYNCS 0x989680 ;  /* 0x009896800000895d */ /* 0x010fea0003900000 */
[----:B------:R-:W4:Y:S02]  /*18100*/  @!P0 SYNCS.PHASECHK.TRANS64 P0, [R0+URZ+0xa098], R3 ;  /* 0x00a09803000085a7 */ /* 0x000f2400080010ff */
[----:B----4-:R-:W-:Y:S05]  /*18110*/  @!P0 BRA `(.L_x_180) ;  /* 0xfffffffc00ec8947 */ /* 0x010fea000383ffff */
[----:B------:R-:W-:Y:S05]  /*18120*/  BRA `(.L_x_394) ;  /* 0xffffff0000487947 */ /* 0x000fea000383ffff */
.L_x_191:
[----:B---3--:R3:W4:Y:S02]  /*18130*/  SYNCS.PHASECHK.TRANS64.TRYWAIT P0, [R26+URZ+0xa070], R3 ;  /* 0x00a070031a0075a7 */ /* 0x00872400080011ff */
[----:B----4-:R-:W-:Y:S05]  /*18140*/  @!P0 NANOSLEEP.SYNCS 0x989680 ;  /* 0x009896800000895d */ /* 0x010fea0003900000 */
[----:B------:R-:W4:Y:S02]  /*18150*/  @!P0 SYNCS.PHASECHK.TRANS64 P0, [R26+URZ+0xa070], R3 ;  /* 0x00a070031a0085a7 */ /* 0x000f2400080010ff */
[----:B----4-:R-:W-:Y:S05]  /*18160*/  @!P0 BRA `(.L_x_191) ;  /* 0xfffffffc00f08947 */ /* 0x010fea000383ffff */
[----:B------:R-:W-:Y:S05]  /*18170*/  BRA `(.L_x_395) ;  /* 0xffffff0800547947 */ /* 0x000fea000383ffff */
.L_x_194:
[----:B-1----:R1:W3:Y:S02]  /*18180*/  SYNCS.PHASECHK.TRANS64.TRYWAIT P0, [R26+URZ+0xa090], R3 ;  /* 0x00a090031a0075a7 */ /* 0x0022e400080011ff */
[----:B---3--:R-:W-:Y:S05]  /*18190*/  @!P0 NANOSLEEP.SYNCS 0x989680 ;  /* 0x009896800000895d */ /* 0x008fea0003900000 */
[----:B------:R-:W3:Y:S02]  /*181a0*/  @!P0 SYNCS.PHASECHK.TRANS64 P0, [R26+URZ+0xa090], R3 ;  /* 0x00a090031a0085a7 */ /* 0x000ee400080010ff */
[----:B---3--:R-:W-:Y:S05]  /*181b0*/  @!P0 BRA `(.L_x_194) ;  /* 0xfffffffc00f08947 */ /* 0x008fea000383ffff */
[----:B------:R-:W-:Y:S05]  /*181c0*/  BRA `(.L_x_396) ;  /* 0xffffff0800747947 */ /* 0x000fea000383ffff */
.L_x_196:
[----:B-1----:R1:W3:Y:S02]  /*181d0*/  SYNCS.PHASECHK.TRANS64.TRYWAIT P0, [R26+URZ+0xa0c0], R5 ;  /* 0x00a0c0051a0075a7 */ /* 0x0022e400080011ff */
[----:B---3--:R-:W-:Y:S05]  /*181e0*/  @!P0 NANOSLEEP.SYNCS 0x989680 ;  /* 0x009896800000895d */ /* 0x008fea0003900000 */
[----:B------:R-:W3:Y:S02]  /*181f0*/  @!P0 SYNCS.PHASECHK.TRANS64 P0, [R26+URZ+0xa0c0], R5 ;  /* 0x00a0c0051a0085a7 */ /* 0x000ee400080010ff */
[----:B---3--:R-:W-:Y:S05]  /*18200*/  @!P0 BRA `(.L_x_196) ;  /* 0xfffffffc00f08947 */ /* 0x008fea000383ffff */
[----:B------:R-:W-:Y:S05]  /*18210*/  BRA `(.L_x_397) ;  /* 0xffffff0800807947 */ /* 0x000fea000383ffff */
.L_x_206:
[----:B------:R1:W1:Y:S02]  /*18220*/  SYNCS.PHASECHK.TRANS64.TRYWAIT P1, [R26+URZ+0xa080], R3 ;  /* 0x00a080031a0075a7 */ /* 0x00026400080211ff */
[----:B-1----:R-:W-:Y:S05]  /*18230*/  @!P1 NANOSLEEP.SYNCS 0x989680 ;  /* 0x009896800000995d */ /* 0x002fea0003900000 */
[----:B------:R-:W1:Y:S02]  /*18240*/  @!P1 SYNCS.PHASECHK.TRANS64 P1, [R26+URZ+0xa080], R3 ;  /* 0x00a080031a0095a7 */ /* 0x000e6400080210ff */
[----:B-1----:R-:W-:Y:S05]  /*18250*/  @!P1 BRA `(.L_x_206) ;  /* 0xfffffffc00f09947 */ /* 0x002fea000383ffff */
[----:B------:R-:W-:Y:S05]  /*18260*/  BRA `(.L_x_398) ;  /* 0xffffff1400d07947 */ /* 0x000fea000383ffff */
.L_x_210:
[----:B--2---:R2:W1:Y:S02]  /*18270*/  SYNCS.PHASECHK.TRANS64.TRYWAIT P0, [R26+URZ+0xa098], R3 ;  /* 0x00a098031a0075a7 */ /* 0x00446400080011ff */
[----:B-1----:R-:W-:Y:S05]  /*18280*/  @!P0 NANOSLEEP.SYNCS 0x989680 ;  /* 0x009896800000895d */ /* 0x002fea0003900000 */
[----:B------:R-:W1:Y:S02]  /*18290*/  @!P0 SYNCS.PHASECHK.TRANS64 P0, [R26+URZ+0xa098], R3 ;  /* 0x00a098031a0085a7 */ /* 0x000e6400080010ff */
[----:B-1----:R-:W-:Y:S05]  /*182a0*/  @!P0 BRA `(.L_x_210) ;  /* 0xfffffffc00f08947 */ /* 0x002fea000383ffff */
[----:B------:R-:W-:Y:S05]  /*182b0*/  BRA `(.L_x_399) ;  /* 0xffffff18003c7947 */ /* 0x000fea000383ffff */
.L_x_212:
[----:B-1----:R1:W2:Y:S02]  /*182c0*/  SYNCS.PHASECHK.TRANS64.TRYWAIT P0, [R26+URZ+0xa0c8], R3 ;  /* 0x00a0c8031a0075a7 */ /* 0x0022a400080011ff */
[----:B--2---:R-:W-:Y:S05]  /*182d0*/  @!P0 NANOSLEEP.SYNCS 0x989680 ;  /* 0x009896800000895d */ /* 0x004fea0003900000 */
[----:B------:R-:W2:Y:S02]  /*182e0*/  @!P0 SYNCS.PHASECHK.TRANS64 P0, [R26+URZ+0xa0c8], R3 ;  /* 0x00a0c8031a0085a7 */ /* 0x000ea400080010ff */
[----:B--2---:R-:W-:Y:S05]  /*182f0*/  @!P0 BRA `(.L_x_212) ;  /* 0xfffffffc00f08947 */ /* 0x004fea000383ffff */
[----:B------:R-:W-:Y:S05]  /*18300*/  BRA `(.L_x_400) ;  /* 0xffffff1800487947 */ /* 0x000fea000383ffff */
.L_x_222:
[----:B------:R-:W-:-:S07]  /*18310*/  MOV R0, UR4 ;  /* 0x0000000400007c02 */ /* 0x000fce0008000f00 */
.L_x_401:
[----:B-1----:R1:W2:Y:S02]  /*18320*/  SYNCS.PHASECHK.TRANS64.TRYWAIT P0, [R0+URZ], R3 ;  /* 0x00000003000075a7 */ /* 0x0022a400080011ff */
[----:B--2---:R-:W-:Y:S05]  /*18330*/  @!P0 NANOSLEEP.SYNCS 0x989680 ;  /* 0x009896800000895d */ /* 0x004fea0003900000 */
[----:B------:R-:W2:Y:S02]  /*18340*/  @!P0 SYNCS.PHASECHK.TRANS64 P0, [R0+URZ], R3 ;  /* 0x00000003000085a7 */ /* 0x000ea400080010ff */
[----:B--2---:R-:W-:Y:S05]  /*18350*/  @!P0 BRA `(.L_x_401) ;  /* 0xfffffffc00f08947 */ /* 0x004fea000383ffff */
[----:B------:R-:W-:Y:S05]  /*18360*/  BRA `(.L_x_402) ;  /* 0xffffff2400d07947 */ /* 0x000fea000383ffff */
.L_x_225:
[----:B------:R-:W-:-:S07]  /*18370*/  MOV R0, UR5 ;  /* 0x0000000500007c02 */ /* 0x000fce0008000f00 */
.L_x_403:
[----:B-1----:R1:W4:Y:S02]  /*18380*/  SYNCS.PHASECHK.TRANS64.TRYWAIT P1, [R0+URZ], R3 ;  /* 0x00000003000075a7 */ /* 0x00232400080211ff */
[----:B----4-:R-:W-:Y:S05]  /*18390*/  @!P1 NANOSLEEP.SYNCS 0x989680 ;  /* 0x009896800000995d */ /* 0x010fea0003900000 */
[----:B------:R-:W4:Y:S02]  /*183a0*/  @!P1 SYNCS.PHASECHK.TRANS64 P1, [R0+URZ], R3 ;  /* 0x00000003000095a7 */ /* 0x000f2400080210ff */
[----:B----4-:R-:W-:Y:S05]  /*183b0*/  @!P1 BRA `(.L_x_403) ;  /* 0xfffffffc00f09947 */ /* 0x010fea000383ffff */
[----:B------:R-:W-:Y:S05]  /*183c0*/  BRA `(.L_x_404) ;  /* 0xffffff28007c7947 */ /* 0x000fea000383ffff */
.L_x_232:
[----:B------:R-:W-:-:S07]  /*183d0*/  MOV R4, UR4 ;  /* 0x0000000400047c02 */ /* 0x000fce0008000f00 */
.L_x_405:
[----:B-1----:R1:W2:Y:S02]  /*183e0*/  SYNCS.PHASECHK.TRANS64.TRYWAIT P5, [R4+URZ], R3 ;  /* 0x00000003040075a7 */ /* 0x0022a400080a11ff */
[----:B--2---:R-:W-:Y:S05]  /*183f0*/  @!P5 NANOSLEEP.SYNCS 0x989680 ;  /* 0x009896800000d95d */ /* 0x004fea0003900000 */
[----:B------:R-:W2:Y:S02]  /*18400*/  @!P5 SYNCS.PHASECHK.TRANS64 P5, [R4+URZ], R3 ;  /* 0x000000030400d5a7 */ /* 0x000ea400080a10ff */
[----:B--2---:R-:W-:Y:S05]  /*18410*/  @!P5 BRA `(.L_x_405) ;  /* 0xfffffffc00f0d947 */ /* 0x004fea000383ffff */
[----:B------:R-:W-:Y:S05]  /*18420*/  BRA `(.L_x_406) ;  /* 0xffffff3400c47947 */ /* 0x000fea000383ffff */
.L_x_237:
[----:B------:R-:W-:-:S07]  /*18430*/  MOV R5, UR6 ;  /* 0x0000000600057c02 */ /* 0x000fce0008000f00 */
.L_x_407:
[----:B--2---:R2:W3:Y:S02]  /*18440*/  SYNCS.PHASECHK.TRANS64.TRYWAIT P2, [R5+URZ], R0 ;  /* 0x00000000050075a7 */ /* 0x0044e400080411ff */
[----:B---3--:R-:W-:Y:S05]  /*18450*/  @!P2 NANOSLEEP.SYNCS 0x989680 ;  /* 0x009896800000a95d */ /* 0x008fea0003900000 */
[----:B------:R-:W3:Y:S02]  /*18460*/  @!P2 SYNCS.PHASECHK.TRANS64 P2, [R5+URZ], R0 ;  /* 0x000000000500a5a7 */ /* 0x000ee400080410ff */
[----:B---3--:R-:W-:Y:S05]  /*18470*/  @!P2 BRA `(.L_x_407) ;  /* 0xfffffffc00f0a947 */ /* 0x008fea000383ffff */
[----:B------:R-:W-:Y:S05]  /*18480*/  BRA `(.L_x_408) ;  /* 0xffffff6400647947 */ /* 0x000fea000383ffff */
.L_x_242:
[----:B------:R-:W-:-:S07]  /*18490*/  MOV R3, UR6 ;  /* 0x0000000600037c02 */ /* 0x000fce0008000f00 */
.L_x_409:
[----:B-1----:R1:W2:Y:S02]  /*184a0*/  SYNCS.PHASECHK.TRANS64.TRYWAIT P1, [R3+URZ], R0 ;  /* 0x00000000030075a7 */ /* 0x0022a400080211ff */
[----:B--2---:R-:W-:Y:S05]  /*184b0*/  @!P1 NANOSLEEP.SYNCS 0x989680 ;  /* 0x009896800000995d */ /* 0x004fea0003900000 */
[----:B------:R-:W2:Y:S02]  /*184c0*/  @!P1 SYNCS.PHASECHK.TRANS64 P1, [R3+URZ], R0 ;  /* 0x00000000030095a7 */ /* 0x000ea400080210ff */
[----:B--2---:R-:W-:Y:S05]  /*184d0*/  @!P1 BRA `(.L_x_409) ;  /* 0xfffffffc00f09947 */ /* 0x004fea000383ffff */
[----:B------:R-:W-:Y:S05]  /*184e0*/  BRA `(.L_x_410) ;  /* 0xffffff6800c47947 */ /* 0x000fea000383ffff */
.L_x_247:
[----:B------:R-:W-:-:S07]  /*184f0*/  MOV R0, UR4 ;  /* 0x0000000400007c02 */ /* 0x000fce0008000f00 */
.L_x_411:
[----:B-1----:R1:W3:Y:S02]  /*18500*/  SYNCS.PHASECHK.TRANS64.TRYWAIT P1, [R0+URZ], R3 ;  /* 0x00000003000075a7 */ /* 0x0022e400080211ff */
[----:B---3--:R-:W-:Y:S05]  /*18510*/  @!P1 NANOSLEEP.SYNCS 0x989680 ;  /* 0x009896800000995d */ /* 0x008fea0003900000 */
[----:B------:R-:W3:Y:S02]  /*18520*/  @!P1 SYNCS.PHASECHK.TRANS64 P1, [R0+URZ], R3 ;  /* 0x00000003000095a7 */ /* 0x000ee400080210ff */
[----:B---3--:R-:W-:Y:S05]  /*18530*/  @!P1 BRA `(.L_x_411) ;  /* 0xfffffffc00f09947 */ /* 0x008fea000383ffff */
[----:B------:R-:W-:Y:S05]  /*18540*/  BRA `(.L_x_412) ;  /* 0xffffff6c00947947 */ /* 0x000fea000383ffff */
.L_x_254:
[----:B------:R-:W-:-:S07]  /*18550*/  MOV R3, UR6 ;  /* 0x0000000600037c02 */ /* 0x000fce0008000f00 */
.L_x_413:
[----:B-1----:R1:W3:Y:S02]  /*18560*/  SYNCS.PHASECHK.TRANS64.TRYWAIT P5, [R3+URZ], R2 ;  /* 0x00000002030075a7 */ /* 0x0022e400080a11ff */
[----:B---3--:R-:W-:Y:S05]  /*18570*/  @!P5 NANOSLEEP.SYNCS 0x989680 ;  /* 0x009896800000d95d */ /* 0x008fea0003900000 */
[----:B------:R-:W3:Y:S02]  /*18580*/  @!P5 SYNCS.PHASECHK.TRANS64 P5, [R3+URZ], R2 ;  /* 0x000000020300d5a7 */ /* 0x000ee400080a10ff */
[----:B---3--:R-:W-:Y:S05]  /*18590*/  @!P5 BRA `(.L_x_413) ;  /* 0xfffffffc00f0d947 */ /* 0x008fea000383ffff */
[----:B------:R-:W-:Y:S05]  /*185a0*/  BRA `(.L_x_414) ;  /* 0xffffff9000e07947 */ /* 0x000fea000383ffff */
.L_x_259:
[----:B------:R-:W-:-:S07]  /*185b0*/  MOV R3, UR5 ;  /* 0x0000000500037c02 */ /* 0x000fce0008000f00 */
.L_x_415:
[----:B--2---:R2:W3:Y:S02]  /*185c0*/  SYNCS.PHASECHK.TRANS64.TRYWAIT P2, [R3+URZ], R0 ;  /* 0x00000000030075a7 */ /* 0x0044e400080411ff */
[----:B---3--:R-:W-:Y:S05]  /*185d0*/  @!P2 NANOSLEEP.SYNCS 0x989680 ;  /* 0x009896800000a95d */ /* 0x008fea0003900000 */
[----:B------:R-:W3:Y:S02]  /*185e0*/  @!P2 SYNCS.PHASECHK.TRANS64 P2, [R3+URZ], R0 ;  /* 0x000000000300a5a7 */ /* 0x000ee400080410ff */
[----:B---3--:R-:W-:Y:S05]  /*185f0*/  @!P2 BRA `(.L_x_415) ;  /* 0xfffffffc00f0a947 */ /* 0x008fea000383ffff */
[----:B------:R-:W-:Y:S05]  /*18600*/  BRA `(.L_x_416) ;  /* 0xffffffc0008c7947 */ /* 0x000fea000383ffff */
.L_x_263:
[----:B------:R-:W-:-:S07]  /*18610*/  MOV R3, UR5 ;  /* 0x0000000500037c02 */ /* 0x000fce0008000f00 */
.L_x_417:
[----:B-1----:R1:W2:Y:S02]  /*18620*/  SYNCS.PHASECHK.TRANS64.TRYWAIT P1, [R3+URZ], R0 ;  /* 0x00000000030075a7 */ /* 0x0022a400080211ff */
[----:B--2---:R-:W-:Y:S05]  /*18630*/  @!P1 NANOSLEEP.SYNCS 0x989680 ;  /* 0x009896800000995d */ /* 0x004fea0003900000 */
[----:B------:R-:W2:Y:S02]  /*18640*/  @!P1 SYNCS.PHASECHK.TRANS64 P1, [R3+URZ], R0 ;  /* 0x00000000030095a7 */ /* 0x000ea400080210ff */
[----:B--2---:R-:W-:Y:S05]  /*18650*/  @!P1 BRA `(.L_x_417) ;  /* 0xfffffffc00f09947 */ /* 0x004fea000383ffff */
[----:B------:R-:W-:Y:S05]  /*18660*/  BRA `(.L_x_418) ;  /* 0xffffffc400ec7947 */ /* 0x000fea000383ffff */
.L_x_267:
[----:B------:R-:W-:-:S07]  /*18670*/  MOV R0, UR4 ;  /* 0x0000000400007c02 */ /* 0x000fce0008000f00 */
.L_x_419:
[----:B-1----:R1:W4:Y:S02]  /*18680*/  SYNCS.PHASECHK.TRANS64.TRYWAIT P0, [R0+URZ], R3 ;  /* 0x00000003000075a7 */ /* 0x00232400080011ff */
[----:B----4-:R-:W-:Y:S05]  /*18690*/  @!P0 NANOSLEEP.SYNCS 0x989680 ;  /* 0x009896800000895d */ /* 0x010fea0003900000 */
[----:B------:R-:W4:Y:S02]  /*186a0*/  @!P0 SYNCS.PHASECHK.TRANS64 P0, [R0+URZ], R3 ;  /* 0x00000003000085a7 */ /* 0x000f2400080010ff */
[----:B----4-:R-:W-:Y:S05]  /*186b0*/  @!P0 BRA `(.L_x_419) ;  /* 0xfffffffc00f08947 */ /* 0x010fea000383ffff */
[----:B------:R-:W-:Y:S05]  /*186c0*/  BRA `(.L_x_420) ;  /* 0xffffffc800887947 */ /* 0x000fea000383ffff */
.L_x_271:
[----:B------:R-:W-:-:S07]  /*186d0*/  MOV R0, UR8 ;  /* 0x0000000800007c02 */ /* 0x000fce0008000f00 */
.L_x_421:
[----:B-1----:R1:W2:Y:S02]  /*186e0*/  SYNCS.PHASECHK.TRANS64.TRYWAIT P1, [R0+URZ+0xa010], R3 ;  /* 0x00a01003000075a7 */ /* 0x0022a400080211ff */
[----:B--2---:R-:W-:Y:S05]  /*186f0*/  @!P1 NANOSLEEP.SYNCS 0x989680 ;  /* 0x009896800000995d */ /* 0x004fea0003900000 */
[----:B------:R-:W2:Y:S02]  /*18700*/  @!P1 SYNCS.PHASECHK.TRANS64 P1, [R0+URZ+0xa010], R3 ;  /* 0x00a01003000095a7 */ /* 0x000ea400080210ff */
[----:B--2---:R-:W-:Y:S05]  /*18710*/  @!P1 BRA `(.L_x_421) ;  /* 0xfffffffc00f09947 */ /* 0x004fea000383ffff */
[----:B------:R-:W-:Y:S05]  /*18720*/  BRA `(.L_x_422) ;  /* 0xffffffcc007c7947 */ /* 0x000fea000383ffff */
.L_x_277:
[----:B-1----:R-:W-:-:S07]  /*18730*/  MOV R0, UR8 ;  /* 0x0000000800007c02 */ /* 0x002fce0008000f00 */
.L_x_423:
[----:B-1----:R1:W2:Y:S02]  /*18740*/  SYNCS.PHASECHK.TRANS64.TRYWAIT P1, [R0+URZ+0xa038], R3 ;  /* 0x00a03803000075a7 */ /* 0x0022a400080211ff */
[----:B--2---:R-:W-:Y:S05]  /*18750*/  @!P1 NANOSLEEP.SYNCS 0x989680 ;  /* 0x009896800000995d */ /* 0x004fea0003900000 */
[----:B------:R-:W2:Y:S02]  /*18760*/  @!P1 SYNCS.PHASECHK.TRANS64 P1, [R0+URZ+0xa038], R3 ;  /* 0x00a03803000095a7 */ /* 0x000ea400080210ff */
[----:B--2---:R-:W-:Y:S05]  /*18770*/  @!P1 BRA `(.L_x_423) ;  /* 0xfffffffc00f09947 */ /* 0x004fea000383ffff */
[----:B------:R-:W-:Y:S05]  /*18780*/  BRA `(.L_x_424) ;  /* 0xffffffcc00d07947 */ /* 0x000fea000383ffff */
.L_x_283:
[----:B-1----:R-:W-:-:S07]  /*18790*/  MOV R0, UR8 ;  /* 0x0000000800007c02 */ /* 0x002fce0008000f00 */
.L_x_425:
[----:B-1----:R1:W2:Y:S02]  /*187a0*/  SYNCS.PHASECHK.TRANS64.TRYWAIT P2, [R0+URZ+0xa018], R3 ;  /* 0x00a01803000075a7 */ /* 0x0022a400080411ff */
[----:B--2---:R-:W-:Y:S05]  /*187b0*/  @!P2 NANOSLEEP.SYNCS 0x989680 ;  /* 0x009896800000a95d */ /* 0x004fea0003900000 */
[----:B------:R-:W2:Y:S02]  /*187c0*/  @!P2 SYNCS.PHASECHK.TRANS64 P2, [R0+URZ+0xa018], R3 ;  /* 0x00a018030000a5a7 */ /* 0x000ea400080410ff */
[----:B--2---:R-:W-:Y:S05]  /*187d0*/  @!P2 BRA `(.L_x_425) ;  /* 0xfffffffc00f0a947 */ /* 0x004fea000383ffff */
[----:B------:R-:W-:Y:S05]  /*187e0*/  BRA `(.L_x_426) ;  /* 0xffffffd000287947 */ /* 0x000fea000383ffff */
.L_x_289:
[----:B-1----:R-:W-:-:S07]  /*187f0*/  MOV R0, UR8 ;  /* 0x0000000800007c02 */ /* 0x002fce0008000f00 */
.L_x_427:
[----:B-1----:R1:W2:Y:S02]  /*18800*/  SYNCS.PHASECHK.TRANS64.TRYWAIT P2, [R0+URZ+0xa040], R3 ;  /* 0x00a04003000075a7 */ /* 0x0022a400080411ff */
[----:B--2---:R-:W-:Y:S05]  /*18810*/  @!P2 NANOSLEEP.SYNCS 0x989680 ;  /* 0x009896800000a95d */ /* 0x004fea0003900000 */
[----:B------:R-:W2:Y:S02]  /*18820*/  @!P2 SYNCS.PHASECHK.TRANS64 P2, [R0+URZ+0xa040], R3 ;  /* 0x00a040030000a5a7 */ /* 0x000ea400080410ff */
[----:B--2---:R-:W-:Y:S05]  /*18830*/  @!P2 BRA `(.L_x_427) ;  /* 0xfffffffc00f0a947 */ /* 0x004fea000383ffff */
[----:B------:R-:W-:Y:S05]  /*18840*/  BRA `(.L_x_428) ;  /* 0xffffffd0007c7947 */ /* 0x000fea000383ffff */
.L_x_295:
[----:B------:R-:W-:-:S07]  /*18850*/  MOV R0, UR33 ;  /* 0x0000002100007c02 */ /* 0x000fce0008000f00 */
.L_x_429:
[----:B-1----:R1:W2:Y:S02]  /*18860*/  SYNCS.PHASECHK.TRANS64.TRYWAIT P2, [R0+URZ+0xa038], R3 ;  /* 0x00a03803000075a7 */ /* 0x0022a400080411ff */
[----:B--2---:R-:W-:Y:S05]  /*18870*/  @!P2 NANOSLEEP.SYNCS 0x989680 ;  /* 0x009896800000a95d */ /* 0x004fea0003900000 */
[----:B------:R-:W2:Y:S02]  /*18880*/  @!P2 SYNCS.PHASECHK.TRANS64 P2, [R0+URZ+0xa038], R3 ;  /* 0x00a038030000a5a7 */ /* 0x000ea400080410ff */
[----:B--2---:R-:W-:Y:S05]  /*18890*/  @!P2 BRA `(.L_x_429) ;  /* 0xfffffffc00f0a947 */ /* 0x004fea000383ffff */
[----:B------:R-:W-:Y:S05]  /*188a0*/  BRA `(.L_x_430) ;  /* 0xffffffd400347947 */ /* 0x000fea000383ffff */
.L_x_300:
[----:B------:R-:W-:-:S07]  /*188b0*/  MOV R0, UR17 ;  /* 0x0000001100007c02 */ /* 0x000fce0008000f00 */
.L_x_431:
[----:B-1----:R1:W2:Y:S02]  /*188c0*/  SYNCS.PHASECHK.TRANS64.TRYWAIT P2, [R0+URZ+0xa038], R5 ;  /* 0x00a03805000075a7 */ /* 0x0022a400080411ff */
[----:B--2---:R-:W-:Y:S05]  /*188d0*/  @!P2 NANOSLEEP.SYNCS 0x989680 ;  /* 0x009896800000a95d */ /* 0x004fea0003900000 */
[----:B------:R-:W2:Y:S02]  /*188e0*/  @!P2 SYNCS.PHASECHK.TRANS64 P2, [R0+URZ+0xa038], R5 ;  /* 0x00a038050000a5a7 */ /* 0x000ea400080410ff */
[----:B--2---:R-:W-:Y:S05]  /*188f0*/  @!P2 BRA `(.L_x_431) ;  /* 0xfffffffc00f0a947 */ /* 0x004fea000383ffff */
[----:B------:R-:W-:Y:S05]  /*18900*/  BRA `(.L_x_432) ;  /* 0xffffffd400907947 */ /* 0x000fea000383ffff */
.L_x_305:
[----:B------:R-:W-:-:S07]  /*18910*/  MOV R0, UR25 ;  /* 0x0000001900007c02 */ /* 0x000fce0008000f00 */
.L_x_433:
[----:B-1----:R1:W2:Y:S02]  /*18920*/  SYNCS.PHASECHK.TRANS64.TRYWAIT P2, [R0+URZ+0xa038], R5 ;  /* 0x00a03805000075a7 */ /* 0x0022a400080411ff */
[----:B--2---:R-:W-:Y:S05]  /*18930*/  @!P2 NANOSLEEP.SYNCS 0x989680 ;  /* 0x009896800000a95d */ /* 0x004fea0003900000 */
[----:B------:R-:W2:Y:S02]  /*18940*/  @!P2 SYNCS.PHASECHK.TRANS64 P2, [R0+URZ+0xa038], R5 ;  /* 0x00a038050000a5a7 */ /* 0x000ea400080410ff */
[----:B--2---:R-:W-:Y:S05]  /*18950*/  @!P2 BRA `(.L_x_433) ;  /* 0xfffffffc00f0a947 */ /* 0x004fea000383ffff */
[----:B------:R-:W-:Y:S05]  /*18960*/  BRA `(.L_x_434) ;  /* 0xffffffd400f47947 */ /* 0x000fea000383ffff */
.L_x_310:
[----:B------:R-:W-:-:S07]  /*18970*/  MOV R0, UR17 ;  /* 0x0000001100007c02 */ /* 0x000fce0008000f00 */
.L_x_435:
[----:B-1----:R1:W2:Y:S02]  /*18980*/  SYNCS.PHASECHK.TRANS64.TRYWAIT P2, [R0+URZ+0xa038], R5 ;  /* 0x00a03805000075a7 */ /* 0x0022a400080411ff */
[----:B--2---:R-:W-:Y:S05]  /*18990*/  @!P2 NANOSLEEP.SYNCS 0x989680 ;  /* 0x009896800000a95d */ /* 0x004fea0003900000 */
[----:B------:R-:W2:Y:S02]  /*189a0*/  @!P2 SYNCS.PHASECHK.TRANS64 P2, [R0+URZ+0xa038], R5 ;  /* 0x00a038050000a5a7 */ /* 0x000ea400080410ff */
[----:B--2---:R-:W-:Y:S05]  /*189b0*/  @!P2 BRA `(.L_x_435) ;  /* 0xfffffffc00f0a947 */ /* 0x004fea000383ffff */
[----:B------:R-:W-:Y:S05]  /*189c0*/  BRA `(.L_x_436) ;  /* 0xffffffd800547947 */ /* 0x000fea000383ffff */
.L_x_315:
[----:B------:R-:W-:-:S07]  /*189d0*/  MOV R0, UR17 ;  /* 0x0000001100007c02 */ /* 0x000fce0008000f00 */
.L_x_437:
[----:B-1----:R1:W2:Y:S02]  /*189e0*/  SYNCS.PHASECHK.TRANS64.TRYWAIT P2, [R0+URZ+0xa038], R5 ;  /* 0x00a03805000075a7 */ /* 0x0022a400080411ff */
[----:B--2---:R-:W-:Y:S05]  /*189f0*/  @!P2 NANOSLEEP.SYNCS 0x989680 ;  /* 0x009896800000a95d */ /* 0x004fea0003900000 */
[----:B------:R-:W2:Y:S02]  /*18a00*/  @!P2 SYNCS.PHASECHK.TRANS64 P2, [R0+URZ+0xa038], R5 ;  /* 0x00a038050000a5a7 */ /* 0x000ea400080410ff */
[----:B--2---:R-:W-:Y:S05]  /*18a10*/  @!P2 BRA `(.L_x_437) ;  /* 0xfffffffc00f0a947 */ /* 0x004fea000383ffff */
[----:B------:R-:W-:Y:S05]  /*18a20*/  BRA `(.L_x_438) ;  /* 0xffffffd800b87947 */ /* 0x000fea000383ffff */
.L_x_320:
[----:B------:R-:W-:-:S07]  /*18a30*/  MOV R0, UR17 ;  /* 0x0000001100007c02 */ /* 0x000fce0008000f00 */
.L_x_439:
[----:B-1----:R1:W2:Y:S02]  /*18a40*/  SYNCS.PHASECHK.TRANS64.TRYWAIT P2, [R0+URZ+0xa038], R5 ;  /* 0x00a03805000075a7 */ /* 0x0022a400080411ff */
[----:B--2---:R-:W-:Y:S05]  /*18a50*/  @!P2 NANOSLEEP.SYNCS 0x989680 ;  /* 0x009896800000a95d */ /* 0x004fea0003900000 */
[----:B------:R-:W2:Y:S02]  /*18a60*/  @!P2 SYNCS.PHASECHK.TRANS64 P2, [R0+URZ+0xa038], R5 ;  /* 0x00a038050000a5a7 */ /* 0x000ea400080410ff */
[----:B--2---:R-:W-:Y:S05]  /*18a70*/  @!P2 BRA `(.L_x_439) ;  /* 0xfffffffc00f0a947 */ /* 0x004fea000383ffff */
[----:B------:R-:W-:Y:S05]  /*18a80*/  BRA `(.L_x_440) ;  /* 0xffffffdc001c7947 */ /* 0x000fea000383ffff */
.L_x_325:
[----:B------:R-:W-:-:S07]  /*18a90*/  MOV R0, UR17 ;  /* 0x0000001100007c02 */ /* 0x000fce0008000f00 */
.L_x_441:
[----:B-1----:R1:W2:Y:S02]  /*18aa0*/  SYNCS.PHASECHK.TRANS64.TRYWAIT P2, [R0+URZ+0xa038], R5 ;  /* 0x00a03805000075a7 */ /* 0x0022a400080411ff */
[----:B--2---:R-:W-:Y:S05]  /*18ab0*/  @!P2 NANOSLEEP.SYNCS 0x989680 ;  /* 0x009896800000a95d */ /* 0x004fea0003900000 */
[----:B------:R-:W2:Y:S02]  /*18ac0*/  @!P2 SYNCS.PHASECHK.TRANS64 P2, [R0+URZ+0xa038], R5 ;  /* 0x00a038050000a5a7 */ /* 0x000ea400080410ff */
[----:B--2---:R-:W-:Y:S05]  /*18ad0*/  @!P2 BRA `(.L_x_441) ;  /* 0xfffffffc00f0a947 */ /* 0x004fea000383ffff */
[----:B------:R-:W-:Y:S05]  /*18ae0*/  BRA `(.L_x_442) ;  /* 0xffffffdc00807947 */ /* 0x000fea000383ffff */
.L_x_330:
[----:B------:R-:W-:-:S07]  /*18af0*/  MOV R0, UR17 ;  /* 0x0000001100007c02 */ /* 0x000fce0008000f00 */
.L_x_443:
[----:B-1----:R1:W2:Y:S02]  /*18b00*/  SYNCS.PHASECHK.TRANS64.TRYWAIT P2, [R0+URZ+0xa038], R5 ;  /* 0x00a03805000075a7 */ /* 0x0022a400080411ff */
[----:B--2---:R-:W-:Y:S05]  /*18b10*/  @!P2 NANOSLEEP.SYNCS 0x989680 ;  /* 0x009896800000a95d */ /* 0x004fea0003900000 */
[----:B------:R-:W2:Y:S02]  /*18b20*/  @!P2 SYNCS.PHASECHK.TRANS64 P2, [R0+URZ+0xa038], R5 ;  /* 0x00a038050000a5a7 */ /* 0x000ea400080410ff */
[----:B--2---:R-:W-:Y:S05]  /*18b30*/  @!P2 BRA `(.L_x_443) ;  /* 0xfffffffc00f0a947 */ /* 0x004fea000383ffff */
[----:B------:R-:W-:Y:S05]  /*18b40*/  BRA `(.L_x_444) ;  /* 0xffffffdc00e47947 */ /* 0x000fea000383ffff */
.L_x_336:
[----:B------:R-:W-:-:S07]  /*18b50*/  MOV R0, UR25 ;  /* 0x0000001900007c02 */ /* 0x000fce0008000f00 */
.L_x_445:
[----:B-1----:R1:W2:Y:S02]  /*18b60*/  SYNCS.PHASECHK.TRANS64.TRYWAIT P2, [R0+URZ+0xa038], R3 ;  /* 0x00a03803000075a7 */ /* 0x0022a400080411ff */
[----:B--2---:R-:W-:Y:S05]  /*18b70*/  @!P2 NANOSLEEP.SYNCS 0x989680 ;  /* 0x009896800000a95d */ /* 0x004fea0003900000 */
[----:B------:R-:W2:Y:S02]  /*18b80*/  @!P2 SYNCS.PHASECHK.TRANS64 P2, [R0+URZ+0xa038], R3 ;  /* 0x00a038030000a5a7 */ /* 0x000ea400080410ff */
[----:B--2---:R-:W-:Y:S05]  /*18b90*/  @!P2 BRA `(.L_x_445) ;  /* 0xfffffffc00f0a947 */ /* 0x004fea000383ffff */
[----:B------:R-:W-:Y:S05]  /*18ba0*/  BRA `(.L_x_446) ;  /* 0xffffffe000707947 */ /* 0x000fea000383ffff */
.L_x_341:
[----:B------:R-:W-:-:S07]  /*18bb0*/  MOV R0, UR17 ;  /* 0x0000001100007c02 */ /* 0x000fce0008000f00 */
.L_x_447:
[----:B-1----:R1:W2:Y:S02]  /*18bc0*/  SYNCS.PHASECHK.TRANS64.TRYWAIT P2, [R0+URZ+0xa038], R5 ;  /* 0x00a03805000075a7 */ /* 0x0022a400080411ff */
[----:B--2---:R-:W-:Y:S05]  /*18bd0*/  @!P2 NANOSLEEP.SYNCS 0x989680 ;  /* 0x009896800000a95d */ /* 0x004fea0003900000 */
[----:B------:R-:W2:Y:S02]  /*18be0*/  @!P2 SYNCS.PHASECHK.TRANS64 P2, [R0+URZ+0xa038], R5 ;  /* 0x00a038050000a5a7 */ /* 0x000ea400080410ff */
[----:B--2---:R-:W-:Y:S05]  /*18bf0*/  @!P2 BRA `(.L_x_447) ;  /* 0xfffffffc00f0a947 */ /* 0x004fea000383ffff */
[----:B------:R-:W-:Y:S05]  /*18c00*/  BRA `(.L_x_448) ;  /* 0xffffffe000d07947 */ /* 0x000fea000383ffff */
.L_x_347:
[----:B------:R-:W-:-:S07]  /*18c10*/  MOV R0, UR16 ;  /* 0x0000001000007c02 */ /* 0x000fce0008000f00 */
.L_x_449:
[----:B-1----:R1:W2:Y:S02]  /*18c20*/  SYNCS.PHASECHK.TRANS64.TRYWAIT P0, [R0+URZ+0xa0b0], R3 ;  /* 0x00a0b003000075a7 */ /* 0x0022a400080011ff */
[----:B--2---:R-:W-:Y:S05]  /*18c30*/  @!P0 NANOSLEEP.SYNCS 0x989680 ;  /* 0x009896800000895d */ /* 0x004fea0003900000 */
[----:B------:R-:W2:Y:S02]  /*18c40*/  @!P0 SYNCS.PHASECHK.TRANS64 P0, [R0+URZ+0xa0b0], R3 ;  /* 0x00a0b003000085a7 */ /* 0x000ea400080010ff */
[----:B--2---:R-:W-:Y:S05]  /*18c50*/  @!P0 BRA `(.L_x_449) ;  /* 0xfffffffc00f08947 */ /* 0x004fea000383ffff */
[----:B------:R-:W-:Y:S05]  /*18c60*/  BRA `(.L_x_450) ;  /* 0xffffffe400d07947 */ /* 0x000fea000383ffff */
.L_x_349:
[----:B-1----:R-:W-:-:S07]  /*18c70*/  MOV R0, UR16 ;  /* 0x0000001000007c02 */ /* 0x002fce0008000f00 */
.L_x_451:
[----:B-1----:R1:W2:Y:S02]  /*18c80*/  SYNCS.PHASECHK.TRANS64.TRYWAIT P0, [R0+URZ+0xa0b8], R3 ;  /* 0x00a0b803000075a7 */ /* 0x0022a400080011ff */
[----:B--2---:R-:W-:Y:S05]  /*18c90*/  @!P0 NANOSLEEP.SYNCS 0x989680 ;  /* 0x009896800000895d */ /* 0x004fea0003900000 */
[----:B------:R-:W2:Y:S02]  /*18ca0*/  @!P0 SYNCS.PHASECHK.TRANS64 P0, [R0+URZ+0xa0b8], R3 ;  /* 0x00a0b803000085a7 */ /* 0x000ea400080010ff */
[----:B--2---:R-:W-:Y:S05]  /*18cb0*/  @!P0 BRA `(.L_x_451) ;  /* 0xfffffffc00f08947 */ /* 0x004fea000383ffff */
[----:B------:R-:W-:Y:S05]  /*18cc0*/  BRA `(.L_x_452) ;  /* 0xffffffe400e07947 */ /* 0x000fea000383ffff */
        .weak           $__internal_0_$__cuda_sm10x_tcgen05_guardrail_trap_col_being_dealloced_not_returned_by_alloc
        .type           $__internal_0_$__cuda_sm10x_tcgen05_guardrail_trap_col_being_dealloced_not_returned_by_alloc,@function
        .size           $__internal_0_$__cuda_sm10x_tcgen05_guardrail_trap_col_being_dealloced_not_returned_by_alloc,($__internal_1_$__cuda_sm10x_tcgen05_guardrail_trap_phase_invalid_during_alloc - $__internal_0_$__cuda_sm10x_tcgen05_guardrail_trap_col_being_dealloced_not_returned_by_alloc)
$__internal_0_$__cuda_sm10x_tcgen05_guardrail_trap_col_being_dealloced_not_returned_by_alloc:
[----:B------:R-:W-:Y:S05]  /*18cd0*/  BPT.TRAP 0x1 ;  /* 0x000000040000795c */ /* 0x000fea0000300000 */
[----:B------:R-:W-:-:S04]  /*18ce0*/  HFMA2 R3, -RZ, RZ, 0, 0 ;  /* 0x00000000ff037431 */ /* 0x000fc800000001ff */
[----:B------:R-:W-:Y:S05]  /*18cf0*/  RET.REL.NODEC R2 `(_ZN7cutlass13device_kernelINS_4fmha6kernel36Sm100FmhaFwdKernelTmaWarpspecializedIN4cute5tupleIJiiiNS5_IJNS5_IJiiEEEiEEEEEENS1_10collective38Sm100FmhaFwdMainloopTmaWarpspecializedINS_6half_tEffNS5_IJNS4_1CILi256EEENSC_ILi128EEENSC_ILi32EEEEEENS5_IJiNSC_ILi1EEES7_EEENS5_IJiSH_NS5_IJNS5_IJNSC_ILi0EEEiEEEiEEEEEESM_NS9_12ResidualMaskENS5_IJNSC_ILi2EEESH_SH_EEENSC_ILb0EEEEENS9_38Sm100FmhaFwdEpilogueTmaWarpspecializedISB_fNS5_IJSE_SF_SE_EEESI_NS5_IJSH_S7_EEESQ_EENS2_23IndividualTileSchedulerENS2_41Sm100FmhaCtxKernelWarpspecializedScheduleEEEEEvNT_6ParamsE) ;  /* 0xfffffe7002c07950 */ /* 0x000fea0003c3ffff */
        .weak           $__internal_1_$__cuda_sm10x_tcgen05_guardrail_trap_phase_invalid_during_alloc
        .type           $__internal_1_$__cuda_sm10x_tcgen05_guardrail_trap_phase_invalid_during_alloc,@function
        .size           $__internal_1_$__cuda_sm10x_tcgen05_guardrail_trap_phase_invalid_during_alloc,($__internal_2_$__cuda_sm10x_tcgen05_guardrail_trap_unallocated_columns_being_dealloced - $__internal_1_$__cuda_sm10x_tcgen05_guardrail_trap_phase_invalid_during_alloc)
$__internal_1_$__cuda_sm10x_tcgen05_guardrail_trap_phase_invalid_during_alloc:
[----:B------:R-:W-:Y:S05]  /*18d00*/  BPT.TRAP 0x1 ;  /* 0x000000040000795c */ /* 0x000fea0000300000 */
[----:B------:R-:W-:-:S04]  /*18d10*/  MOV R3, 0x0 ;  /* 0x0000000000037802 */ /* 0x000fc80000000f00 */
[----:B------:R-:W-:Y:S05]  /*18d20*/  RET.REL.NODEC R2 `(_ZN7cutlass13device_kernelINS_4fmha6kernel36Sm100FmhaFwdKernelTmaWarpspecializedIN4cute5tupleIJiiiNS5_IJNS5_IJiiEEEiEEEEEENS1_10collective38Sm100FmhaFwdMainloopTmaWarpspecializedINS_6half_tEffNS5_IJNS4_1CILi256EEENSC_ILi128EEENSC_ILi32EEEEEENS5_IJiNSC_ILi1EEES7_EEENS5_IJiSH_NS5_IJNS5_IJNSC_ILi0EEEiEEEiEEEEEESM_NS9_12ResidualMaskENS5_IJNSC_ILi2EEESH_SH_EEENSC_ILb0EEEEENS9_38Sm100FmhaFwdEpilogueTmaWarpspecializedISB_fNS5_IJSE_SF_SE_EEESI_NS5_IJSH_S7_EEESQ_EENS2_23IndividualTileSchedulerENS2_41Sm100FmhaCtxKernelWarpspecializedScheduleEEEEEvNT_6ParamsE) ;  /* 0xfffffe7002b47950 */ /* 0x000fea0003c3ffff */
        .weak           $__internal_2_$__cuda_sm10x_tcgen05_guardrail_trap_unallocated_columns_being_dealloced
        .type           $__internal_2_$__cuda_sm10x_tcgen05_guardrail_trap_unallocated_columns_being_dealloced,@function
        .size           $__internal_2_$__cuda_sm10x_tcgen05_guardrail_trap_unallocated_columns_being_dealloced,($__internal_3_$__cuda_sm3x_div_rn_noftz_f32_slowpath - $__internal_2_$__cuda_sm10x_tcgen05_guardrail_trap_unallocated_columns_being_dealloced)
$__internal_2_$__cuda_sm10x_tcgen05_guardrail_trap_unallocated_columns_being_dealloced:
[----:B------:R-:W-:Y:S05]  /*18d30*/  BPT.TRAP 0x1 ;  /* 0x000000040000795c */ /* 0x000fea0000300000 */
[----:B------:R-:W-:-:S04]  /*18d40*/  HFMA2 R3, -RZ, RZ, 0, 0 ;  /* 0x00000000ff037431 */ /* 0x000fc800000001ff */
[----:B------:R-:W-:Y:S05]  /*18d50*/  RET.REL.NODEC R2 `(_ZN7cutlass13device_kernelINS_4fmha6kernel36Sm100FmhaFwdKernelTmaWarpspecializedIN4cute5tupleIJiiiNS5_IJNS5_IJiiEEEiEEEEEENS1_10collective38Sm100FmhaFwdMainloopTmaWarpspecializedINS_6half_tEffNS5_IJNS4_1CILi256EEENSC_ILi128EEENSC_ILi32EEEEEENS5_IJiNSC_ILi1EEES7_EEENS5_IJiSH_NS5_IJNS5_IJNSC_ILi0EEEiEEEiEEEEEESM_NS9_12ResidualMaskENS5_IJNSC_ILi2EEESH_SH_EEENSC_ILb0EEEEENS9_38Sm100FmhaFwdEpilogueTmaWarpspecializedISB_fNS5_IJSE_SF_SE_EEESI_NS5_IJSH_S7_EEESQ_EENS2_23IndividualTileSchedulerENS2_41Sm100FmhaCtxKernelWarpspecializedScheduleEEEEEvNT_6ParamsE) ;  /* 0xfffffe7002a87950 */ /* 0x000fea0003c3ffff */
        .weak           $__internal_3_$__cuda_sm3x_div_rn_noftz_f32_slowpath
        .type           $__internal_3_$__cuda_sm3x_div_rn_noftz_f32_slowpath,@function
        .size           $__internal_3_$__cuda_sm3x_div_rn_noftz_f32_slowpath,(.L_x_469 - $__internal_3_$__cuda_sm3x_div_rn_noftz_f32_slowpath)
$__internal_3_$__cuda_sm3x_div_rn_noftz_f32_slowpath:
[----:B------:R-:W-:Y:S01]  /*18d60*/  SHF.R.U32.HI R3, RZ, 0x17, R22 ;  /* 0x00000017ff037819 */ /* 0x000fe20000011616 */
[----:B------:R-:W-:Y:S01]  /*18d70*/  BSSY.RECONVERGENT B1, `(.L_x_453) ;  /* 0x0000065000017945 */ /* 0x000fe20003800200 */
[--C-:B------:R-:W-:Y:S01]  /*18d80*/  SHF.R.U32.HI R8, RZ, 0x17, R36.reuse ;  /* 0x00000017ff087819 */ /* 0x100fe20000011624 */
[----:B------:R-:W-:Y:S01]  /*18d90*/  IMAD.MOV.U32 R7, RZ, RZ, R36 ;  /* 0x000000ffff077224 */ /* 0x000fe200078e0024 */
[----:B------:R-:W-:Y:S01]  /*18da0*/  LOP3.LUT R3, R3, 0xff, RZ, 0xc0, !PT ;  /* 0x000000ff03037812 */ /* 0x000fe200078ec0ff */
[----:B------:R-:W-:Y:S01]  /*18db0*/  IMAD.MOV.U32 R6, RZ, RZ, R22 ;  /* 0x000000ffff067224 */ /* 0x000fe200078e0016 */
[----:B------:R-:W-:-:S03]  /*18dc0*/  LOP3.LUT R8, R8, 0xff, RZ, 0xc0, !PT ;  /* 0x000000ff08087812 */ /* 0x000fc600078ec0ff */
[----:B------:R-:W-:Y:S02]  /*18dd0*/  VIADD R0, R3, 0xffffffff ;  /* 0xffffffff03007836 */ /* 0x000fe40000000000 */
[----:B------:R-:W-:-:S03]  /*18de0*/  VIADD R5, R8, 0xffffffff ;  /* 0xffffffff08057836 */ /* 0x000fc60000000000 */
[----:B------:R-:W-:-:S04]  /*18df0*/  ISETP.GT.U32.AND P0, PT, R0, 0xfd, PT ;  /* 0x000000fd0000780c */ /* 0x000fc80003f04070 */
[----:B------:R-:W-:-:S13]  /*18e00*/  ISETP.GT.U32.OR P0, PT, R5, 0xfd, P0 ;  /* 0x000000fd0500780c */ /* 0x000fda0000704470 */
[----:B------:R-:W-:Y:S01]  /*18e10*/  @!P0 IMAD.MOV.U32 R10, RZ, RZ, RZ ;  /* 0x000000ffff0a8224 */ /* 0x000fe200078e00ff */
[----:B------:R-:W-:Y:S06]  /*18e20*/  @!P0 BRA `(.L_x_454) ;  /* 0x00000000005c8947 */ /* 0x000fec0003800000 */
[----:B------:R-:W-:Y:S02]  /*18e30*/  FSETP.GTU.FTZ.AND P1, PT, |R36|, +INF , PT ;  /* 0x7f8000002400780b */ /* 0x000fe40003f3c200 */
[----:B------:R-:W-:-:S04]  /*18e40*/  FSETP.GTU.FTZ.AND P0, PT, |R22|, +INF , PT ;  /* 0x7f8000001600780b */ /* 0x000fc80003f1c200 */
[----:B------:R-:W-:-:S13]  /*18e50*/  PLOP3.LUT P0, PT, P1, P0, PT, 0xf8, 0x8f ;  /* 0x00000000008f781c */ /* 0x000fda0000f01f70 */
[----:B------:R-:W-:Y:S05]  /*18e60*/  @P0 BRA `(.L_x_455) ;  /* 0x0000000400500947 */ /* 0x000fea0003800000 */
[----:B------:R-:W-:-:S13]  /*18e70*/  LOP3.LUT P0, RZ, R6, 0x7fffffff, R7, 0xc8, !PT ;  /* 0x7fffffff06ff7812 */ /* 0x000fda000780c807 */
[----:B------:R-:W-:Y:S05]  /*18e80*/  @!P0 BRA `(.L_x_456) ;  /* 0x0000000400408947 */ /* 0x000fea0003800000 */
[----:B------:R-:W-:Y:S02]  /*18e90*/  FSETP.NEU.FTZ.AND P0, PT, |R36|, +INF , PT ;  /* 0x7f8000002400780b */ /* 0x000fe40003f1d200 */
[----:B------:R-:W-:Y:S02]  /*18ea0*/  FSETP.NEU.FTZ.AND P1, PT, |R22|, +INF , PT ;  /* 0x7f8000001600780b */ /* 0x000fe40003f3d200 */
[----:B------:R-:W-:-:S11]  /*18eb0*/  FSETP.NEU.FTZ.AND P2, PT, |R36|, +INF , PT ;  /* 0x7f8000002400780b */ /* 0x000fd60003f5d200 */
[----:B------:R-:W-:Y:S05]  /*18ec0*/  @!P1 BRA !P0, `(.L_x_456) ;  /* 0x0000000400309947 */ /* 0x000fea0004000000 */
[----:B------:R-:W-:-:S04]  /*18ed0*/  LOP3.LUT P0, RZ, R7, 0x7fffffff, RZ, 0xc0, !PT ;  /* 0x7fffffff07ff7812 */ /* 0x000fc8000780c0ff */
[----:B------:R-:W-:-:S13]  /*18ee0*/  PLOP3.LUT P0, PT, P1, P0, PT, 0x2f, 0xf2 ;  /* 0x0000000000f2781c */ /* 0x000fda0000f00577 */
[----:B------:R-:W-:Y:S05]  /*18ef0*/  @P0 BRA `(.L_x_457) ;  /* 0x00000004001c0947 */ /* 0x000fea0003800000 */
[----:B------:R-:W-:-:S04]  /*18f00*/  LOP3.LUT P0, RZ, R6, 0x7fffffff, RZ, 0xc0, !PT ;  /* 0x7fffffff06ff7812 */ /* 0x000fc8000780c0ff */
[----:B------:R-:W-:-:S13]  /*18f10*/  PLOP3.LUT P0, PT, P2, P0, PT, 0x2f, 0xf2 ;  /* 0x0000000000f2781c */ /* 0x000fda0001700577 */
[----:B------:R-:W-:Y:S05]  /*18f20*/  @P0 BRA `(.L_x_458) ;  /* 0x0000000400040947 */ /* 0x000fea0003800000 */
[----:B------:R-:W-:Y:S02]  /*18f30*/  ISETP.GE.AND P1, PT, R5, RZ, PT ;  /* 0x000000ff0500720c */ /* 0x000fe40003f26270 */
[----:B------:R-:W-:-:S11]  /*18f40*/  ISETP.GE.AND P0, PT, R0, RZ, PT ;  /* 0x000000ff0000720c */ /* 0x000fd60003f06270 */
[----:B------:R-:W-:Y:S01]  /*18f50*/  @P1 MOV R10, RZ ;  /* 0x000000ff000a1202 */ /* 0x000fe20000000f00 */
[----:B------:R-:W-:Y:S01]  /*18f60*/  @!P1 FFMA R7, R36, 1.84467440737095516160e+19, RZ ;  /* 0x5f80000024079823 */ /* 0x000fe200000000ff */
[----:B------:R-:W-:Y:S01]  /*18f70*/  @!P1 MOV R10, 0xffffffc0 ;  /* 0xffffffc0000a9802 */ /* 0x000fe20000000f00 */
[----:B------:R-:W-:-:S03]  /*18f80*/  @!P0 FFMA R6, R22, 1.84467440737095516160e+19, RZ ;  /* 0x5f80000016068823 */ /* 0x000fc600000000ff */
[----:B------:R-:W-:-:S07]  /*18f90*/  @!P0 IADD3 R10, PT, PT, R10, 0x40, RZ ;  /* 0x000000400a0a8810 */ /* 0x000fce0007ffe0ff */
.L_x_454:
[----:B------:R-:W-:Y:S01]  /*18fa0*/  LEA R11, R3, 0xc0800000, 0x17 ;  /* 0xc0800000030b7811 */ /* 0x000fe200078eb8ff */
[----:B------:R-:W-:Y:S01]  /*18fb0*/  BSSY.RECONVERGENT B0, `(.L_x_459) ;  /* 0x0000036000007945 */ /* 0x000fe20003800200 */
[----:B------:R-:W-:Y:S02]  /*18fc0*/  IADD3 R8, PT, PT, R8, -0x7f, RZ ;  /* 0xffffff8108087810 */ /* 0x000fe40007ffe0ff */
[----:B------:R-:W-:-:S03]  /*18fd0*/  IADD3 R11, PT, PT, -R11, R6, RZ ;  /* 0x000000060b0b7210 */ /* 0x000fc60007ffe1ff */
[----:B------:R-:W-:Y:S01]  /*18fe0*/  IMAD R9, R8, -0x800000, R7 ;  /* 0xff80000008097824 */ /* 0x000fe200078e0207 */
[----:B------:R-:W1:Y:S01]  /*18ff0*/  MUFU.RCP R5, R11 ;  /* 0x0000000b00057308 */ /* 0x000e620000001000 */
[----:B------:R-:W-:-:S04]  /*19000*/  FADD.FTZ R6, -R11, -RZ ;  /* 0x800000ff0b067221 */ /* 0x000fc80000010100 */
[----:B-1----:R-:W-:-:S04]  /*19010*/  FFMA R0, R5, R6, 1 ;  /* 0x3f80000005007423 */ /* 0x002fc80000000006 */
[----:B------:R-:W-:-:S04]  /*19020*/  FFMA R0, R5, R0, R5 ;  /* 0x0000000005007223 */ /* 0x000fc80000000005 */
[----:B------:R-:W-:-:S04]  /*19030*/  FFMA R7, R9, R0, RZ ;  /* 0x0000000009077223 */ /* 0x000fc800000000ff */
[----:B------:R-:W-:-:S04]  /*19040*/  FFMA R5, R6, R7, R9 ;  /* 0x0000000706057223 */ /* 0x000fc80000000009 */
[----:B------:R-:W-:-:S04]  /*19050*/  FFMA R5, R0, R5, R7 ;  /* 0x0000000500057223 */ /* 0x000fc80000000007 */
[----:B------:R-:W-:Y:S01]  /*19060*/  FFMA R6, R6, R5, R9 ;  /* 0x0000000506067223 */ /* 0x000fe20000000009 */
[----:B------:R-:W-:-:S03]  /*19070*/  IADD3 R9, PT, PT, R8, 0x7f, -R3 ;  /* 0x0000007f08097810 */ /* 0x000fc60007ffe803 */
[----:B------:R-:W-:Y:S01]  /*19080*/  FFMA R7, R0, R6, R5 ;  /* 0x0000000600077223 */ /* 0x000fe20000000005 */
[----:B------:R-:W-:-:S04]  /*19090*/  IADD3 R10, PT, PT, R9, R10, RZ ;  /* 0x0000000a090a7210 */ /* 0x000fc80007ffe0ff */
[----:B------:R-:W-:-:S04]  /*190a0*/  SHF.R.U32.HI R3, RZ, 0x17, R7 ;  /* 0x00000017ff037819 */ /* 0x000fc80000011607 */
[----:B------:R-:W-:-:S04]  /*190b0*/  LOP3.LUT R3, R3, 0xff, RZ, 0xc0, !PT ;  /* 0x000000ff03037812 */ /* 0x000fc800078ec0ff */
[----:B------:R-:W-:-:S04]  /*190c0*/  IADD3 R3, PT, PT, R3, R10, RZ ;  /* 0x0000000a03037210 */ /* 0x000fc80007ffe0ff */
[----:B------:R-:W-:-:S04]  /*190d0*/  IADD3 R8, PT, PT, R3, -0x1, RZ ;  /* 0xffffffff03087810 */ /* 0x000fc80007ffe0ff */
[----:B------:R-:W-:-:S13]  /*190e0*/  ISETP.GE.U32.AND P0, PT, R8, 0xfe, PT ;  /* 0x000000fe0800780c */ /* 0x000fda0003f06070 */
[----:B------:R-:W-:Y:S05]  /*190f0*/  @!P0 BRA `(.L_x_460) ;  /* 0x0000000000808947 */ /* 0x000fea0003800000 */
[----:B------:R-:W-:-:S13]  /*19100*/  ISETP.GT.AND P0, PT, R3, 0xfe, PT ;  /* 0x000000fe0300780c */ /* 0x000fda0003f04270 */
[----:B------:R-:W-:Y:S05]  /*19110*/  @P0 BRA `(.L_x_461) ;  /* 0x00000000006c0947 */ /* 0x000fea0003800000 */
[----:B------:R-:W-:-:S13]  /*19120*/  ISETP.GE.AND P0, PT, R3, 0x1, PT ;  /* 0x000000010300780c */ /* 0x000fda0003f06270 */
[----:B------:R-:W-:Y:S05]  /*19130*/  @P0 BRA `(.L_x_462) ;  /* 0x0000000000740947 */ /* 0x000fea0003800000 */
[----:B------:R-:W-:Y:S02]  /*19140*/  ISETP.GE.AND P0, PT, R3, -0x18, PT ;  /* 0xffffffe80300780c */ /* 0x000fe40003f06270 */
[----:B------:R-:W-:-:S11]  /*19150*/  LOP3.LUT R7, R7, 0x80000000, RZ, 0xc0, !PT ;  /* 0x8000000007077812 */ /* 0x000fd600078ec0ff */
[----:B------:R-:W-:Y:S05]  /*19160*/  @!P0 BRA `(.L_x_462) ;  /* 0x0000000000688947 */ /* 0x000fea0003800000 */
[CCC-:B------:R-:W-:Y:S01]  /*19170*/  FFMA.RZ R8, R0.reuse, R6.reuse, R5.reuse ;  /* 0x0000000600087223 */ /* 0x1c0fe2000000c005 */
[CCC-:B------:R-:W-:Y:S01]  /*19180*/  FFMA.RP R9, R0.reuse, R6.reuse, R5.reuse ;  /* 0x0000000600097223 */ /* 0x1c0fe20000008005 */
[----:B------:R-:W-:Y:S01]  /*19190*/  FFMA.RM R6, R0, R6, R5 ;  /* 0x0000000600067223 */ /* 0x000fe20000004005 */
[C---:B------:R-:W-:Y:S01]  /*191a0*/  VIADD R0, R3.reuse, 0x20 ;  /* 0x0000002003007836 */ /* 0x040fe20000000000 */
[C---:B------:R-:W-:Y:S02]  /*191b0*/  ISETP.NE.AND P0, PT, R3.reuse, RZ, PT ;  /* 0x000000ff0300720c */ /* 0x040fe40003f05270 */
[----:B------:R-:W-:Y:S02]  /*191c0*/  LOP3.LUT R8, R8, 0x7fffff, RZ, 0xc0, !PT ;  /* 0x007fffff08087812 */ /* 0x000fe400078ec0ff */
[----:B------:R-:W-:Y:S01]  /*191d0*/  ISETP.NE.AND P1, PT, R3, RZ, PT ;  /* 0x000000ff0300720c */ /* 0x000fe20003f25270 */
[----:B------:R-:W-:Y:S01]  /*191e0*/  IMAD.MOV R3, RZ, RZ, -R3 ;  /* 0x000000ffff037224 */ /* 0x000fe200078e0a03 */
[----:B------:R-:W-:-:S02]  /*191f0*/  LOP3.LUT R5, R8, 0x800000, RZ, 0xfc, !PT ;  /* 0x0080000008057812 */ /* 0x000fc400078efcff */
[----:B------:R-:W-:Y:S02]  /*19200*/  FSETP.NEU.FTZ.AND P2, PT, R9, R6, PT ;  /* 0x000000060900720b */ /* 0x000fe40003f5d000 */
[----:B------:R-:W-:Y:S02]  /*19210*/  SHF.L.U32 R0, R5, R0, RZ ;  /* 0x0000000005007219 */ /* 0x000fe400000006ff */
[----:B------:R-:W-:Y:S02]  /*19220*/  SEL R6, R3, RZ, P0 ;  /* 0x000000ff03067207 */ /* 0x000fe40000000000 */
[----:B------:R-:W-:Y:S02]  /*19230*/  ISETP.NE.AND P1, PT, R0, RZ, P1 ;  /* 0x000000ff0000720c */ /* 0x000fe40000f25270 */
[----:B------:R-:W-:Y:S02]  /*19240*/  SHF.R.U32.HI R5, RZ, R6, R5 ;  /* 0x00000006ff057219 */ /* 0x000fe40000011605 */
[----:B------:R-:W-:-:S02]  /*19250*/  PLOP3.LUT P1, PT, P2, P1, PT, 0xf8, 0x8f ;  /* 0x00000000008f781c */ /* 0x000fc40001723f70 */
[----:B------:R-:W-:Y:S02]  /*19260*/  SHF.R.U32.HI R3, RZ, 0x1, R5 ;  /* 0x00000001ff037819 */ /* 0x000fe40000011605 */
[----:B------:R-:W-:-:S04]  /*19270*/  SEL R0, RZ, 0x1, !P1 ;  /* 0x00000001ff007807 */ /* 0x000fc80004800000 */
[----:B------:R-:W-:-:S04]  /*19280*/  LOP3.LUT R0, R0, 0x1, R3, 0xf8, !PT ;  /* 0x0000000100007812 */ /* 0x000fc800078ef803 */
[----:B------:R-:W-:-:S05]  /*19290*/  LOP3.LUT R0, R0, R5, RZ, 0xc0, !PT ;  /* 0x0000000500007212 */ /* 0x000fca00078ec0ff */
[----:B------:R-:W-:-:S05]  /*192a0*/  IMAD.IADD R0, R3, 0x1, R0 ;  /* 0x0000000103007824 */ /* 0x000fca00078e0200 */
[----:B------:R-:W-:Y:S01]  /*192b0*/  LOP3.LUT R7, R0, R7, RZ, 0xfc, !PT ;  /* 0x0000000700077212 */ /* 0x000fe200078efcff */
[----:B------:R-:W-:Y:S05]  /*192c0*/  BRA `(.L_x_462) ;  /* 0x0000000000107947 */ /* 0x000fea0003800000 */
.L_x_461:
[----:B------:R-:W-:-:S04]  /*192d0*/  LOP3.LUT R7, R7, 0x80000000, RZ, 0xc0, !PT ;  /* 0x8000000007077812 */ /* 0x000fc800078ec0ff */
[----:B------:R-:W-:Y:S01]  /*192e0*/  LOP3.LUT R7, R7, 0x7f800000, RZ, 0xfc, !PT ;  /* 0x7f80000007077812 */ /* 0x000fe200078efcff */
[----:B------:R-:W-:Y:S05]  /*192f0*/  BRA `(.L_x_462) ;  /* 0x0000000000047947 */ /* 0x000fea0003800000 */
.L_x_460:
[----:B------:R-:W-:Y:S02]  /*19300*/  LEA R7, R10, R7, 0x17 ;  /* 0x000000070a077211 */ /* 0x000fe400078eb8ff */
.L_x_462:
[----:B------:R-:W-:Y:S05]  /*19310*/  BSYNC.RECONVERGENT B0 ;  /* 0x0000000000007941 */ /* 0x000fea0003800200 */
.L_x_459:
[----:B------:R-:W-:Y:S01]  /*19320*/  MOV R0, R7 ;  /* 0x0000000700007202 */ /* 0x000fe20000000f00 */
[----:B------:R-:W-:Y:S05]  /*19330*/  BRA `(.L_x_463) ;  /* 0x0000000000207947 */ /* 0x000fea0003800000 */
.L_x_458:
[----:B------:R-:W-:-:S04]  /*19340*/  LOP3.LUT R6, R6, 0x80000000, R7, 0x48, !PT ;  /* 0x8000000006067812 */ /* 0x000fc800078e4807 */
[----:B------:R-:W-:Y:S01]  /*19350*/  LOP3.LUT R0, R6, 0x7f800000, RZ, 0xfc, !PT ;  /* 0x7f80000006007812 */ /* 0x000fe200078efcff */
[----:B------:R-:W-:Y:S05]  /*19360*/  BRA `(.L_x_463) ;  /* 0x0000000000147947 */ /* 0x000fea0003800000 */
.L_x_457:
[----:B------:R-:W-:Y:S01]  /*19370*/  LOP3.LUT R0, R6, 0x80000000, R7, 0x48, !PT ;  /* 0x8000000006007812 */ /* 0x000fe200078e4807 */
[----:B------:R-:W-:Y:S05]  /*19380*/  BRA `(.L_x_463) ;  /* 0x00000000000c7947 */ /* 0x000fea0003800000 */
.L_x_456:
[----:B------:R-:W1:Y:S01]  /*19390*/  MUFU.RSQ R0, -QNAN ;  /* 0xffc0000000007908 */ /* 0x000e620000001400 */
[----:B------:R-:W-:Y:S05]  /*193a0*/  BRA `(.L_x_463) ;  /* 0x0000000000047947 */ /* 0x000fea0003800000 */
.L_x_455:
[----:B------:R-:W-:-:S07]  /*193b0*/  FADD.FTZ R0, R36, R22 ;  /* 0x0000001624007221 */ /* 0x000fce0000010000 */
.L_x_463:
[----:B------:R-:W-:Y:S05]  /*193c0*/  BSYNC.RECONVERGENT B1 ;  /* 0x0000000000017941 */ /* 0x000fea0003800200 */
.L_x_453:
[----:B------:R-:W-:-:S04]  /*193d0*/  HFMA2 R5, -RZ, RZ, 0, 0 ;  /* 0x00000000ff057431 */ /* 0x000fc800000001ff */
[----:B-1----:R-:W-:Y:S05]  /*193e0*/  RET.REL.NODEC R4 `(_ZN7cutlass13device_kernelINS_4fmha6kernel36Sm100FmhaFwdKernelTmaWarpspecializedIN4cute5tupleIJiiiNS5_IJNS5_IJiiEEEiEEEEEENS1_10collective38Sm100FmhaFwdMainloopTmaWarpspecializedINS_6half_tEffNS5_IJNS4_1CILi256EEENSC_ILi128EEENSC_ILi32EEEEEENS5_IJiNSC_ILi1EEES7_EEENS5_IJiSH_NS5_IJNS5_IJNSC_ILi0EEEiEEEiEEEEEESM_NS9_12ResidualMaskENS5_IJNSC_ILi2EEESH_SH_EEENSC_ILb0EEEEENS9_38Sm100FmhaFwdEpilogueTmaWarpspecializedISB_fNS5_IJSE_SF_SE_EEESI_NS5_IJSH_S7_EEESQ_EENS2_23IndividualTileSchedulerENS2_41Sm100FmhaCtxKernelWarpspecializedScheduleEEEEEvNT_6ParamsE) ;  /* 0xfffffe6c04047950 */ /* 0x002fea0003c3ffff */
.L_x_464:
[----:B------:R-:W-:-:S00]  /*193f0*/  BRA `(.L_x_464) ;  /* 0xfffffffc00fc7947 */ /* 0x000fc0000383ffff */
[----:B------:R-:W-:-:S00]  /*19400*/  NOP ;  /* 0x0000000000007918 */ /* 0x000fc00000000000 */
[----:B------:R-:W-:-:S00]  /*19410*/  NOP ;  /* 0x0000000000007918 */ /* 0x000fc00000000000 */
[----:B------:R-:W-:-:S00]  /*19420*/  NOP ;  /* 0x0000000000007918 */ /* 0x000fc00000000000 */
[----:B------:R-:W-:-:S00]  /*19430*/  NOP ;  /* 0x0000000000007918 */ /* 0x000fc00000000000 */
[----:B------:R-:W-:-:S00]  /*19440*/  NOP ;  /* 0x0000000000007918 */ /* 0x000fc00000000000 */
[----:B------:R-:W-:-:S00]  /*19450*/  NOP ;  /* 0x0000000000007918 */ /* 0x000fc00000000000 */
[----:B------:R-:W-:-:S00]  /*19460*/  NOP ;  /* 0x0000000000007918 */ /* 0x000fc00000000000 */
[----:B------:R-:W-:-:S00]  /*19470*/  NOP ;  /* 0x0000000000007918 */ /* 0x000fc00000000000 */
.L_x_469:


//--------------------- .nv.global.init           --------------------------
	.section	.nv.global.init,"aw",@progbits
.nv.global.init:
	.type		$str$23,@object
	.size		$str$23,($str$37 - $str$23)
$str$23:
        /*0000*/ 	.byte	0x0a, 0x00
	.type		$str$37,@object
	.size		$str$37,($str$32 - $str$37)
$str$37:
        /*0002*/ 	.byte	0x3a, 0x00
	.type		$str$32,@object
	.size		$str$32,($str$29 - $str$32)
$str$32:
        /*0004*/ 	.byte	0x5f, 0x00
	.type		$str$29,@object
	.size		$str$29,($str$28 - $str$29)
$str$29:
        /*0006*/ 	.byte	0x25, 0x64, 0x00
	.type		$str$28,@object
	.size		$str$28,($str$30 - $str$28)
$str$28:
        /*0009*/ 	.byte	0x25, 0x63, 0x00
	.type		$str$30,@object
	.size		$str$30,($str$31 - $str$30)
$str$30:
        /*000c*/ 	.byte	0x25, 0x73, 0x00
	.type		$str$31,@object
	.size		$str$31,($str$35 - $str$31)
$str$31:
        /*000f*/ 	.byte	0x20, 0x6f, 0x20, 0x00
	.type		$str$35,@object
	.size		$str$35,($str$22 - $str$35)
$str$35:
        /*0013*/ 	.byte	0x70, 0x74, 0x72, 0x5b, 0x00
	.type		$str$22,@object
	.size		$str$22,($str$34 - $str$22)
$str$22:
        /*0018*/ 	.byte	0x73, 0x4f, 0x3a, 0x20, 0x00
	.type		$str$34,@object
	.size		$str$34,($str$36 - $str$34)
$str$34:
        /*001d*/ 	.byte	0x73, 0x6d, 0x65, 0x6d, 0x5f, 0x00
	.type		$str$36,@object
	.size		$str$36,($str$33 - $str$36)
$str$36:
        /*0023*/ 	.byte	0x62, 0x5d, 0x28, 0x25, 0x70, 0x29, 0x00
	.type		$str$33,@object
	.size		$str$33,($str$27 - $str$33)
$str$33:
        /*002a*/ 	.byte	0x53, 0x77, 0x3c, 0x25, 0x64, 0x2c, 0x25, 0x64, 0x2c, 0x25, 0x64, 0x3e, 0x00
	.type		$str$27,@object
	.size		$str$27,($str$26 - $str$27)
$str$27:
        /*0037*/ 	.byte	0x2f, 0x74, 0x6d, 0x70, 0x2f, 0x63, 0x75, 0x74, 0x6c, 0x61, 0x73, 0x73, 0x5f, 0x73, 0x77, 0x65
        /*0047*/ 	.byte	0x65, 0x70, 0x5f, 0x73, 0x72, 0x63, 0x2f, 0x69, 0x6e, 0x63, 0x6c, 0x75, 0x64, 0x65, 0x2f, 0x63
        /*0057*/ 	.byte	0x75, 0x74, 0x65, 0x2f, 0x61, 0x74, 0x6f, 0x6d, 0x2f, 0x63, 0x6f, 0x70, 0x79, 0x5f, 0x74, 0x72
        /*0067*/ 	.byte	0x61, 0x69, 0x74, 0x73, 0x5f, 0x73, 0x6d, 0x31, 0x30, 0x30, 0x2e, 0x68, 0x70, 0x70, 0x00
	.type		$str$26,@object
	.size		$str$26,(__unnamed_4 - $str$26)
$str$26:
        /*0076*/ 	.byte	0x28, 0x28, 0x75, 0x69, 0x6e, 0x74, 0x33, 0x32, 0x5f, 0x74, 0x28, 0x74, 0x68, 0x72, 0x65, 0x61
        /*0086*/ 	.byte	0x64, 0x49, 0x64, 0x78, 0x2e, 0x78, 0x29, 0x20, 0x2f, 0x20, 0x33, 0x32, 0x29, 0x20, 0x25, 0x20
        /*0096*/ 	.byte	0x34, 0x29, 0x20, 0x3d, 0x3d, 0x20, 0x28, 0x28, 0x28, 0x74, 0x6d, 0x65, 0x6d, 0x5f, 0x61, 0x64
        /*00a6*/ 	.byte	0x64, 0x72, 0x20, 0x3e, 0x3e, 0x20, 0x31, 0x36, 0x29, 0x20, 0x2f, 0x20, 0x33, 0x32, 0x29, 0x20
        /*00b6*/ 	.byte	0x25, 0x20, 0x34, 0x29, 0x00
	.type		__unnamed_4,@object
	.size		__unnamed_4,(__unnamed_1 - __unnamed_4)
__unnamed_4:
        /* <DEDUP_REMOVED lines=37> */
        /*030b*/ 	.byte	0x30, 0x3e, 0x3e, 0x3e, 0x3e, 0x5d, 0x00
	.type		__unnamed_1,@object
	.size		__unnamed_1,(__unnamed_5 - __unnamed_1)
__unnamed_1:
        /* <DEDUP_REMOVED lines=37> */
        /*0562*/ 	.byte	0x3a, 0x43, 0x3c, 0x30, 0x3e, 0x3e, 0x3e, 0x3e, 0x5d, 0x00
	.type		__unnamed_5,@object
	.size		__unnamed_5,(__unnamed_6 - __unnamed_5)
__unnamed_5:
        /* <DEDUP_REMOVED lines=38> */
	.type		__unnamed_6,@object
	.size		__unnamed_6,(__unnamed_7 - __unnamed_6)
__unnamed_6:
        /* <DEDUP_REMOVED lines=37> */
        /*0a16*/ 	.byte	0x74, 0x65, 0x3a, 0x3a, 0x43, 0x3c, 0x30, 0x3e, 0x3e, 0x3e, 0x3e, 0x5d, 0x00
	.type		__unnamed_7,@object
	.size		__unnamed_7,(__unnamed_2 - __unnamed_7)
__unnamed_7:
        /* <DEDUP_REMOVED lines=37> */
        /*0c73*/ 	.byte	0x63, 0x75, 0x74, 0x65, 0x3a, 0x3a, 0x43, 0x3c, 0x30, 0x3e, 0x3e, 0x3e, 0x3e, 0x5d, 0x00
	.type		__unnamed_2,@object
	.size		__unnamed_2,(__unnamed_3 - __unnamed_2)
__unnamed_2:
        /* <DEDUP_REMOVED lines=38> */
	.type		__unnamed_3,@object
	.size		__unnamed_3,(.L_3 - __unnamed_3)
__unnamed_3:
        /* <DEDUP_REMOVED lines=39> */
.L_3:


//--------------------- .nv.shared._ZN7cutlass13device_kernelINS_4fmha6kernel36Sm100FmhaFwdKernelTmaWarpspecializedIN4cute5tupleIJiiiNS5_IJNS5_IJiiEEEiEEEEEENS1_10collective38Sm100FmhaFwdMainloopTmaWarpspecializedINS_6half_tEffNS5_IJNS4_1CILi256EEENSC_ILi128EEENSC_ILi32EEEEEENS5_IJiNSC_ILi1EEES7_EEENS5_IJiSH_NS5_IJNS5_IJNSC_ILi0EEEiEEEiEEEEEESM_NS9_12ResidualMaskENS5_IJNSC_ILi2EEESH_SH_EEENSC_ILb0EEEEENS9_38Sm100FmhaFwdEpilogueTmaWarpspecializedISB_fNS5_IJSE_SF_SE_EEESI_NS5_IJSH_S7_EEESQ_EENS2_23IndividualTileSchedulerENS2_41Sm100FmhaCtxKernelWarpspecializedScheduleEEEEEvNT_6ParamsE --------------------------
	.section	.nv.shared._ZN7cutlass13device_kernelINS_4fmha6kernel36Sm100FmhaFwdKernelTmaWarpspecializedIN4cute5tupleIJiiiNS5_IJNS5_IJiiEEEiEEEEEENS1_10collective38Sm100FmhaFwdMainloopTmaWarpspecializedINS_6half_tEffNS5_IJNS4_1CILi256EEENSC_ILi128EEENSC_ILi32EEEEEENS5_IJiNSC_ILi1EEES7_EEENS5_IJiSH_NS5_IJNS5_IJNSC_ILi0EEEiEEEiEEEEEESM_NS9_12ResidualMaskENS5_IJNSC_ILi2EEESH_SH_EEENSC_ILb0EEEEENS9_38Sm100FmhaFwdEpilogueTmaWarpspecializedISB_fNS5_IJSE_SF_SE_EEESI_NS5_IJSH_S7_EEESQ_EENS2_23IndividualTileSchedulerENS2_41Sm100FmhaCtxKernelWarpspecializedScheduleEEEEEvNT_6ParamsE,"aw",@nobits
	.sectionflags	@""
	.align	16
	.zero		1024


//--------------------- .nv.shared.reserved.0     --------------------------
	.section	.nv.shared.reserved.0,"aw",@nobits
	.weak		__nv_reservedSMEM_offset_0_alias
	.size		__nv_reservedSMEM_offset_0_alias, 0, 64
	.other		__nv_reservedSMEM_offset_0_alias,@"STO_CUDA_RESERVED_SHARED STV_DEFAULT"
__nv_reservedSMEM_offset_0_alias:
	.zero		0
.nv.shared.reserved.0:
	.zero		64
	.weak		__nv_reservedSMEM_tcgen05_partition
	.type		__nv_reservedSMEM_tcgen05_partition,@object
	.size		__nv_reservedSMEM_tcgen05_partition,(.L_0 - __nv_reservedSMEM_tcgen05_partition)
__nv_reservedSMEM_tcgen05_partition:
	.zero		32
.L_0:


//--------------------- .nv.global                --------------------------
	.section	.nv.global,"aw",@nobits
.nv.global:
	.type		_ZN39_INTERNAL_118c58fe_4_k_cu_9c5fccf0_27414cute1_E,@object
	.size		_ZN39_INTERNAL_118c58fe_4_k_cu_9c5fccf0_27414cute1_E,(_ZN39_INTERNAL_118c58fe_4_k_cu_9c5fccf0_27414cuda3std3__45__cpo6cbeginE - _ZN39_INTERNAL_118c58fe_4_k_cu_9c5fccf0_27414cute1_E)
_ZN39_INTERNAL_118c58fe_4_k_cu_9c5fccf0_27414cute1_E:
	.zero		1
	.type		_ZN39_INTERNAL_118c58fe_4_k_cu_9c5fccf0_27414cuda3std3__45__cpo6cbeginE,@object
	.size		_ZN39_INTERNAL_118c58fe_4_k_cu_9c5fccf0_27414cuda3std3__45__cpo6cbeginE,(_ZN39_INTERNAL_118c58fe_4_k_cu_9c5fccf0_27414cuda3std3__48in_placeE - _ZN39_INTERNAL_118c58fe_4_k_cu_9c5fccf0_27414cuda3std3__45__cpo6cbeginE)
_ZN39_INTERNAL_118c58fe_4_k_cu_9c5fccf0_27414cuda3std3__45__cpo6cbeginE:
	.zero		1
	.type		_ZN39_INTERNAL_118c58fe_4_k_cu_9c5fccf0_27414cuda3std3__48in_placeE,@object
	.size		_ZN39_INTERNAL_118c58fe_4_k_cu_9c5fccf0_27414cuda3std3__48in_placeE,(_ZN39_INTERNAL_118c58fe_4_k_cu_9c5fccf0_27414cuda3std6ranges3__45__cpo9iter_moveE - _ZN39_INTERNAL_118c58fe_4_k_cu_9c5fccf0_27414cuda3std3__48in_placeE)
_ZN39_INTERNAL_118c58fe_4_k_cu_9c5fccf0_27414cuda3std3__48in_placeE:
	.zero		1
	.type		_ZN39_INTERNAL_118c58fe_4_k_cu_9c5fccf0_27414cuda3std6ranges3__45__cpo9iter_moveE,@object
	.size		_ZN39_INTERNAL_118c58fe_4_k_cu_9c5fccf0_27414cuda3std6ranges3__45__cpo9iter_moveE,(_ZN39_INTERNAL_118c58fe_4_k_cu_9c5fccf0_27414cuda3std3__45__cpo5beginE - _ZN39_INTERNAL_118c58fe_4_k_cu_9c5fccf0_27414cuda3std6ranges3__45__cpo9iter_moveE)
_ZN39_INTERNAL_118c58fe_4_k_cu_9c5fccf0_27414cuda3std6ranges3__45__cpo9iter_moveE:
	.zero		1
	.type		_ZN39_INTERNAL_118c58fe_4_k_cu_9c5fccf0_27414cuda3std3__45__cpo5beginE,@object
	.size		_ZN39_INTERNAL_118c58fe_4_k_cu_9c5fccf0_27414cuda3std3__45__cpo5beginE,(_ZN39_INTERNAL_118c58fe_4_k_cu_9c5fccf0_27414cuda3std3__441_GLOBAL__N__118c58fe_4_k_cu_9c5fccf0_27416ignoreE - _ZN39_INTERNAL_118c58fe_4_k_cu_9c5fccf0_27414cuda3std3__45__cpo5beginE)
_ZN39_INTERNAL_118c58fe_4_k_cu_9c5fccf0_27414cuda3std3__45__cpo5beginE:
	.zero		1
	.type		_ZN39_INTERNAL_118c58fe_4_k_cu_9c5fccf0_27414cuda3std3__441_GLOBAL__N__118c58fe_4_k_cu_9c5fccf0_27416ignoreE,@object
	.size		_ZN39_INTERNAL_118c58fe_4_k_cu_9c5fccf0_27414cuda3std3__441_GLOBAL__N__118c58fe_4_k_cu_9c5fccf0_27416ignoreE,(_ZN39_INTERNAL_118c58fe_4_k_cu_9c5fccf0_27414cute7productE - _ZN39_INTERNAL_118c58fe_4_k_cu_9c5fccf0_27414cuda3std3__441_GLOBAL__N__118c58fe_4_k_cu_9c5fccf0_27416ignoreE)
_ZN39_INTERNAL_118c58fe_4_k_cu_9c5fccf0_27414cuda3std3__441_GLOBAL__N__118c58fe_4_k_cu_9c5fccf0_27416ignoreE:
	.zero		1
	.type		_ZN39_INTERNAL_118c58fe_4_k_cu_9c5fccf0_27414cute7productE,@object
	.size		_ZN39_INTERNAL_118c58fe_4_k_cu_9c5fccf0_27414cute7productE,(_ZN39_INTERNAL_118c58fe_4_k_cu_9c5fccf0_27414cuda3std3__45__cpo3endE - _ZN39_INTERNAL_118c58fe_4_k_cu_9c5fccf0_27414cute7productE)
_ZN39_INTERNAL_118c58fe_4_k_cu_9c5fccf0_27414cute7productE:
	.zero		1
	.type		_ZN39_INTERNAL_118c58fe_4_k_cu_9c5fccf0_27414cuda3std3__45__cpo3endE,@object
	.size		_ZN39_INTERNAL_118c58fe_4_k_cu_9c5fccf0_27414cuda3std3__45__cpo3endE,(_ZN39_INTERNAL_118c58fe_4_k_cu_9c5fccf0_27414cuda3std3__419piecewise_constructE - _ZN39_INTERNAL_118c58fe_4_k_cu_9c5fccf0_27414cuda3std3__45__cpo3endE)
_ZN39_INTERNAL_118c58fe_4_k_cu_9c5fccf0_27414cuda3std3__45__cpo3endE:
	.zero		1
	.type		_ZN39_INTERNAL_118c58fe_4_k_cu_9c5fccf0_27414cuda3std3__419piecewise_constructE,@object
	.size		_ZN39_INTERNAL_118c58fe_4_k_cu_9c5fccf0_27414cuda3std3__419piecewise_constructE,(_ZN39_INTERNAL_118c58fe_4_k_cu_9c5fccf0_27414cuda3std3__45__cpo4cendE - _ZN39_INTERNAL_118c58fe_4_k_cu_9c5fccf0_27414cuda3std3__419piecewise_constructE)
_ZN39_INTERNAL_118c58fe_4_k_cu_9c5fccf0_27414cuda3std3__419piecewise_constructE:
	.zero		1
	.type		_ZN39_INTERNAL_118c58fe_4_k_cu_9c5fccf0_27414cuda3std3__45__cpo4cendE,@object
	.size		_ZN39_INTERNAL_118c58fe_4_k_cu_9c5fccf0_27414cuda3std3__45__cpo4cendE,(_ZN39_INTERNAL_118c58fe_4_k_cu_9c5fccf0_27414cuda3std6ranges3__45__cpo4swapE - _ZN39_INTERNAL_118c58fe_4_k_cu_9c5fccf0_27414cuda3std3__45__cpo4cendE)
_ZN39_INTERNAL_118c58fe_4_k_cu_9c5fccf0_27414cuda3std3__45__cpo4cendE:
	.zero		1
	.type		_ZN39_INTERNAL_118c58fe_4_k_cu_9c5fccf0_27414cuda3std6ranges3__45__cpo4swapE,@object
	.size		_ZN39_INTERNAL_118c58fe_4_k_cu_9c5fccf0_27414cuda3std6ranges3__45__cpo4swapE,(.L_15 - _ZN39_INTERNAL_118c58fe_4_k_cu_9c5fccf0_27414cuda3std6ranges3__45__cpo4swapE)
_ZN39_INTERNAL_118c58fe_4_k_cu_9c5fccf0_27414cuda3std6ranges3__45__cpo4swapE:
	.zero		1
.L_15:


//--------------------- .nv.constant0._ZN7cutlass13device_kernelINS_4fmha6kernel36Sm100FmhaFwdKernelTmaWarpspecializedIN4cute5tupleIJiiiNS5_IJNS5_IJiiEEEiEEEEEENS1_10collective38Sm100FmhaFwdMainloopTmaWarpspecializedINS_6half_tEffNS5_IJNS4_1CILi256EEENSC_ILi128EEENSC_ILi32EEEEEENS5_IJiNSC_ILi1EEES7_EEENS5_IJiSH_NS5_IJNS5_IJNSC_ILi0EEEiEEEiEEEEEESM_NS9_12ResidualMaskENS5_IJNSC_ILi2EEESH_SH_EEENSC_ILb0EEEEENS9_38Sm100FmhaFwdEpilogueTmaWarpspecializedISB_fNS5_IJSE_SF_SE_EEESI_NS5_IJSH_S7_EEESQ_EENS2_23IndividualTileSchedulerENS2_41Sm100FmhaCtxKernelWarpspecializedScheduleEEEEEvNT_6ParamsE --------------------------
	.section	.nv.constant0._ZN7cutlass13device_kernelINS_4fmha6kernel36Sm100FmhaFwdKernelTmaWarpspecializedIN4cute5tupleIJiiiNS5_IJNS5_IJiiEEEiEEEEEENS1_10collective38Sm100FmhaFwdMainloopTmaWarpspecializedINS_6half_tEffNS5_IJNS4_1CILi256EEENSC_ILi128EEENSC_ILi32EEEEEENS5_IJiNSC_ILi1EEES7_EEENS5_IJiSH_NS5_IJNS5_IJNSC_ILi0EEEiEEEiEEEEEESM_NS9_12ResidualMaskENS5_IJNSC_ILi2EEESH_SH_EEENSC_ILb0EEEEENS9_38Sm100FmhaFwdEpilogueTmaWarpspecializedISB_fNS5_IJSE_SF_SE_EEESI_NS5_IJSH_S7_EEESQ_EENS2_23IndividualTileSchedulerENS2_41Sm100FmhaCtxKernelWarpspecializedScheduleEEEEEvNT_6ParamsE,"a",@progbits
	.sectionflags	@""
	.align	4
.nv.constant0._ZN7cutlass13device_kernelINS_4fmha6kernel36Sm100FmhaFwdKernelTmaWarpspecializedIN4cute5tupleIJiiiNS5_IJNS5_IJiiEEEiEEEEEENS1_10collective38Sm100FmhaFwdMainloopTmaWarpspecializedINS_6half_tEffNS5_IJNS4_1CILi256EEENSC_ILi128EEENSC_ILi32EEEEEENS5_IJiNSC_ILi1EEES7_EEENS5_IJiSH_NS5_IJNS5_IJNSC_ILi0EEEiEEEiEEEEEESM_NS9_12ResidualMaskENS5_IJNSC_ILi2EEESH_SH_EEENSC_ILb0EEEEENS9_38Sm100FmhaFwdEpilogueTmaWarpspecializedISB_fNS5_IJSE_SF_SE_EEESI_NS5_IJSH_S7_EEESQ_EENS2_23IndividualTileSchedulerENS2_41Sm100FmhaCtxKernelWarpspecializedScheduleEEEEEvNT_6ParamsE:
	.zero		2432


//--------------------- SYMBOLS --------------------------

	.type		.nv.reservedSmem.offset0,@object
	.size		.nv.reservedSmem.offset0,0x4
	.type		.nv.reservedSmem.cap,@object
	.size		.nv.reservedSmem.cap,0x4
	.type		vprintf,@function
	.type		__assertfail,@function
